//
// Generated by NVIDIA NVVM Compiler
//
// Compiler Build ID: CL-36424714
// Cuda compilation tools, release 13.0, V13.0.88
// Based on NVVM 20.0.0
//

.version 9.0
.target sm_100
.address_size 64

	// .globl	_Z10_add_32_12iPfiiS_iiS_
.func  (.param .b64 func_retval0) __internal_accurate_pow
(
	.param .b64 __internal_accurate_pow_param_0,
	.param .b64 __internal_accurate_pow_param_1
)
;

.visible .entry _Z10_add_32_12iPfiiS_iiS_(
	.param .u32 _Z10_add_32_12iPfiiS_iiS__param_0,
	.param .u64 .ptr .align 1 _Z10_add_32_12iPfiiS_iiS__param_1,
	.param .u32 _Z10_add_32_12iPfiiS_iiS__param_2,
	.param .u32 _Z10_add_32_12iPfiiS_iiS__param_3,
	.param .u64 .ptr .align 1 _Z10_add_32_12iPfiiS_iiS__param_4,
	.param .u32 _Z10_add_32_12iPfiiS_iiS__param_5,
	.param .u32 _Z10_add_32_12iPfiiS_iiS__param_6,
	.param .u64 .ptr .align 1 _Z10_add_32_12iPfiiS_iiS__param_7
)
{
	.reg .pred 	%p<33>;
	.reg .b32 	%r<84>;
	.reg .b32 	%f<49>;
	.reg .b64 	%rd<79>;

	ld.param.u32 	%r36, [_Z10_add_32_12iPfiiS_iiS__param_0];
	ld.param.u64 	%rd4, [_Z10_add_32_12iPfiiS_iiS__param_1];
	ld.param.u32 	%r37, [_Z10_add_32_12iPfiiS_iiS__param_2];
	ld.param.u32 	%r38, [_Z10_add_32_12iPfiiS_iiS__param_3];
	ld.param.u64 	%rd5, [_Z10_add_32_12iPfiiS_iiS__param_4];
	ld.param.u32 	%r39, [_Z10_add_32_12iPfiiS_iiS__param_5];
	ld.param.u32 	%r40, [_Z10_add_32_12iPfiiS_iiS__param_6];
	ld.param.u64 	%rd6, [_Z10_add_32_12iPfiiS_iiS__param_7];
	cvta.to.global.u64 	%rd1, %rd6;
	cvta.to.global.u64 	%rd2, %rd5;
	cvta.to.global.u64 	%rd3, %rd4;
	mov.u32 	%r41, %tid.x;
	mov.u32 	%r42, %ctaid.x;
	mov.u32 	%r1, %ntid.x;
	mad.lo.s32 	%r2, %r42, %r1, %r41;
	setp.ge.s32 	%p1, %r2, %r36;
	@%p1 bra 	$L__BB0_32;
	setp.ne.s32 	%p2, %r38, %r36;
	mov.u32 	%r43, %nctaid.x;
	mul.lo.s32 	%r3, %r1, %r43;
	@%p2 bra 	$L__BB0_9;
	setp.ne.s32 	%p26, %r40, %r36;
	@%p26 bra 	$L__BB0_4;
$L__BB0_3:
	mul.wide.s32 	%rd75, %r2, 4;
	add.s64 	%rd76, %rd3, %rd75;
	ld.global.f32 	%f46, [%rd76];
	add.s64 	%rd77, %rd2, %rd75;
	ld.global.f32 	%f47, [%rd77];
	add.f32 	%f48, %f46, %f47;
	add.s64 	%rd78, %rd1, %rd75;
	st.global.f32 	[%rd78], %f48;
	add.s32 	%r2, %r2, %r3;
	setp.lt.s32 	%p32, %r2, %r36;
	@%p32 bra 	$L__BB0_3;
	bra.uni 	$L__BB0_32;
$L__BB0_4:
	setp.ne.s32 	%p27, %r39, 1;
	@%p27 bra 	$L__BB0_6;
$L__BB0_5:
	mul.wide.s32 	%rd70, %r2, 4;
	add.s64 	%rd71, %rd3, %rd70;
	ld.global.f32 	%f43, [%rd71];
	rem.s32 	%r67, %r2, %r40;
	mul.wide.s32 	%rd72, %r67, 4;
	add.s64 	%rd73, %rd2, %rd72;
	ld.global.f32 	%f44, [%rd73];
	add.f32 	%f45, %f43, %f44;
	add.s64 	%rd74, %rd1, %rd70;
	st.global.f32 	[%rd74], %f45;
	add.s32 	%r2, %r2, %r3;
	setp.lt.s32 	%p31, %r2, %r36;
	@%p31 bra 	$L__BB0_5;
	bra.uni 	$L__BB0_32;
$L__BB0_6:
	setp.eq.s32 	%p28, %r40, 1;
	@%p28 bra 	$L__BB0_7;
	bra.uni 	$L__BB0_8;
$L__BB0_7:
	mul.wide.s32 	%rd67, %r2, 4;
	add.s64 	%rd68, %rd3, %rd67;
	ld.global.f32 	%f40, [%rd68];
	ld.global.f32 	%f41, [%rd2];
	add.f32 	%f42, %f40, %f41;
	add.s64 	%rd69, %rd1, %rd67;
	st.global.f32 	[%rd69], %f42;
	add.s32 	%r2, %r2, %r3;
	setp.lt.s32 	%p30, %r2, %r36;
	@%p30 bra 	$L__BB0_7;
	bra.uni 	$L__BB0_32;
$L__BB0_8:
	mul.wide.s32 	%rd62, %r2, 4;
	add.s64 	%rd63, %rd3, %rd62;
	ld.global.f32 	%f37, [%rd63];
	div.s32 	%r65, %r2, %r39;
	rem.s32 	%r66, %r65, %r40;
	mul.wide.s32 	%rd64, %r66, 4;
	add.s64 	%rd65, %rd2, %rd64;
	ld.global.f32 	%f38, [%rd65];
	add.f32 	%f39, %f37, %f38;
	add.s64 	%rd66, %rd1, %rd62;
	st.global.f32 	[%rd66], %f39;
	add.s32 	%r2, %r2, %r3;
	setp.lt.s32 	%p29, %r2, %r36;
	@%p29 bra 	$L__BB0_8;
	bra.uni 	$L__BB0_32;
$L__BB0_9:
	setp.ne.s32 	%p3, %r40, %r36;
	@%p3 bra 	$L__BB0_15;
	setp.ne.s32 	%p21, %r37, 1;
	@%p21 bra 	$L__BB0_12;
$L__BB0_11:
	rem.s32 	%r64, %r2, %r38;
	mul.wide.s32 	%rd57, %r64, 4;
	add.s64 	%rd58, %rd3, %rd57;
	ld.global.f32 	%f34, [%rd58];
	mul.wide.s32 	%rd59, %r2, 4;
	add.s64 	%rd60, %rd2, %rd59;
	ld.global.f32 	%f35, [%rd60];
	add.f32 	%f36, %f34, %f35;
	add.s64 	%rd61, %rd1, %rd59;
	st.global.f32 	[%rd61], %f36;
	add.s32 	%r2, %r2, %r3;
	setp.lt.s32 	%p25, %r2, %r36;
	@%p25 bra 	$L__BB0_11;
	bra.uni 	$L__BB0_32;
$L__BB0_12:
	setp.eq.s32 	%p22, %r38, 1;
	@%p22 bra 	$L__BB0_13;
	bra.uni 	$L__BB0_14;
$L__BB0_13:
	ld.global.f32 	%f31, [%rd3];
	mul.wide.s32 	%rd54, %r2, 4;
	add.s64 	%rd55, %rd2, %rd54;
	ld.global.f32 	%f32, [%rd55];
	add.f32 	%f33, %f31, %f32;
	add.s64 	%rd56, %rd1, %rd54;
	st.global.f32 	[%rd56], %f33;
	add.s32 	%r2, %r2, %r3;
	setp.lt.s32 	%p24, %r2, %r36;
	@%p24 bra 	$L__BB0_13;
	bra.uni 	$L__BB0_32;
$L__BB0_14:
	div.s32 	%r62, %r2, %r37;
	rem.s32 	%r63, %r62, %r38;
	mul.wide.s32 	%rd49, %r63, 4;
	add.s64 	%rd50, %rd3, %rd49;
	ld.global.f32 	%f28, [%rd50];
	mul.wide.s32 	%rd51, %r2, 4;
	add.s64 	%rd52, %rd2, %rd51;
	ld.global.f32 	%f29, [%rd52];
	add.f32 	%f30, %f28, %f29;
	add.s64 	%rd53, %rd1, %rd51;
	st.global.f32 	[%rd53], %f30;
	add.s32 	%r2, %r2, %r3;
	setp.lt.s32 	%p23, %r2, %r36;
	@%p23 bra 	$L__BB0_14;
	bra.uni 	$L__BB0_32;
$L__BB0_15:
	setp.ne.s32 	%p4, %r37, 1;
	@%p4 bra 	$L__BB0_21;
	setp.ne.s32 	%p16, %r39, 1;
	@%p16 bra 	$L__BB0_18;
$L__BB0_17:
	rem.s32 	%r60, %r2, %r38;
	mul.wide.s32 	%rd43, %r60, 4;
	add.s64 	%rd44, %rd3, %rd43;
	ld.global.f32 	%f25, [%rd44];
	rem.s32 	%r61, %r2, %r40;
	mul.wide.s32 	%rd45, %r61, 4;
	add.s64 	%rd46, %rd2, %rd45;
	ld.global.f32 	%f26, [%rd46];
	add.f32 	%f27, %f25, %f26;
	mul.wide.s32 	%rd47, %r2, 4;
	add.s64 	%rd48, %rd1, %rd47;
	st.global.f32 	[%rd48], %f27;
	add.s32 	%r2, %r2, %r3;
	setp.lt.s32 	%p20, %r2, %r36;
	@%p20 bra 	$L__BB0_17;
	bra.uni 	$L__BB0_32;
$L__BB0_18:
	setp.eq.s32 	%p17, %r40, 1;
	@%p17 bra 	$L__BB0_19;
	bra.uni 	$L__BB0_20;
$L__BB0_19:
	rem.s32 	%r59, %r2, %r38;
	mul.wide.s32 	%rd39, %r59, 4;
	add.s64 	%rd40, %rd3, %rd39;
	ld.global.f32 	%f22, [%rd40];
	ld.global.f32 	%f23, [%rd2];
	add.f32 	%f24, %f22, %f23;
	mul.wide.s32 	%rd41, %r2, 4;
	add.s64 	%rd42, %rd1, %rd41;
	st.global.f32 	[%rd42], %f24;
	add.s32 	%r2, %r2, %r3;
	setp.lt.s32 	%p19, %r2, %r36;
	@%p19 bra 	$L__BB0_19;
	bra.uni 	$L__BB0_32;
$L__BB0_20:
	rem.s32 	%r56, %r2, %r38;
	mul.wide.s32 	%rd33, %r56, 4;
	add.s64 	%rd34, %rd3, %rd33;
	ld.global.f32 	%f19, [%rd34];
	div.s32 	%r57, %r2, %r39;
	rem.s32 	%r58, %r57, %r40;
	mul.wide.s32 	%rd35, %r58, 4;
	add.s64 	%rd36, %rd2, %rd35;
	ld.global.f32 	%f20, [%rd36];
	add.f32 	%f21, %f19, %f20;
	mul.wide.s32 	%rd37, %r2, 4;
	add.s64 	%rd38, %rd1, %rd37;
	st.global.f32 	[%rd38], %f21;
	add.s32 	%r2, %r2, %r3;
	setp.lt.s32 	%p18, %r2, %r36;
	@%p18 bra 	$L__BB0_20;
	bra.uni 	$L__BB0_32;
$L__BB0_21:
	setp.ne.s32 	%p5, %r39, 1;
	@%p5 bra 	$L__BB0_25;
	setp.eq.s32 	%p13, %r38, 1;
	@%p13 bra 	$L__BB0_23;
	bra.uni 	$L__BB0_24;
$L__BB0_23:
	ld.global.f32 	%f16, [%rd3];
	rem.s32 	%r55, %r2, %r40;
	mul.wide.s32 	%rd29, %r55, 4;
	add.s64 	%rd30, %rd2, %rd29;
	ld.global.f32 	%f17, [%rd30];
	add.f32 	%f18, %f16, %f17;
	mul.wide.s32 	%rd31, %r2, 4;
	add.s64 	%rd32, %rd1, %rd31;
	st.global.f32 	[%rd32], %f18;
	add.s32 	%r2, %r2, %r3;
	setp.lt.s32 	%p15, %r2, %r36;
	@%p15 bra 	$L__BB0_23;
	bra.uni 	$L__BB0_32;
$L__BB0_24:
	div.s32 	%r52, %r2, %r37;
	rem.s32 	%r53, %r52, %r38;
	mul.wide.s32 	%rd23, %r53, 4;
	add.s64 	%rd24, %rd3, %rd23;
	ld.global.f32 	%f13, [%rd24];
	rem.s32 	%r54, %r2, %r40;
	mul.wide.s32 	%rd25, %r54, 4;
	add.s64 	%rd26, %rd2, %rd25;
	ld.global.f32 	%f14, [%rd26];
	add.f32 	%f15, %f13, %f14;
	mul.wide.s32 	%rd27, %r2, 4;
	add.s64 	%rd28, %rd1, %rd27;
	st.global.f32 	[%rd28], %f15;
	add.s32 	%r2, %r2, %r3;
	setp.lt.s32 	%p14, %r2, %r36;
	@%p14 bra 	$L__BB0_24;
	bra.uni 	$L__BB0_32;
$L__BB0_25:
	setp.ne.s32 	%p6, %r38, 1;
	@%p6 bra 	$L__BB0_29;
	setp.eq.s32 	%p10, %r40, 1;
	@%p10 bra 	$L__BB0_27;
	bra.uni 	$L__BB0_28;
$L__BB0_27:
	ld.global.f32 	%f10, [%rd3];
	ld.global.f32 	%f11, [%rd2];
	add.f32 	%f12, %f10, %f11;
	mul.wide.s32 	%rd21, %r2, 4;
	add.s64 	%rd22, %rd1, %rd21;
	st.global.f32 	[%rd22], %f12;
	add.s32 	%r2, %r2, %r3;
	setp.lt.s32 	%p12, %r2, %r36;
	@%p12 bra 	$L__BB0_27;
	bra.uni 	$L__BB0_32;
$L__BB0_28:
	ld.global.f32 	%f7, [%rd3];
	div.s32 	%r50, %r2, %r39;
	rem.s32 	%r51, %r50, %r40;
	mul.wide.s32 	%rd17, %r51, 4;
	add.s64 	%rd18, %rd2, %rd17;
	ld.global.f32 	%f8, [%rd18];
	add.f32 	%f9, %f7, %f8;
	mul.wide.s32 	%rd19, %r2, 4;
	add.s64 	%rd20, %rd1, %rd19;
	st.global.f32 	[%rd20], %f9;
	add.s32 	%r2, %r2, %r3;
	setp.lt.s32 	%p11, %r2, %r36;
	@%p11 bra 	$L__BB0_28;
	bra.uni 	$L__BB0_32;
$L__BB0_29:
	setp.eq.s32 	%p7, %r40, 1;
	@%p7 bra 	$L__BB0_30;
	bra.uni 	$L__BB0_31;
$L__BB0_30:
	div.s32 	%r48, %r2, %r37;
	rem.s32 	%r49, %r48, %r38;
	mul.wide.s32 	%rd13, %r49, 4;
	add.s64 	%rd14, %rd3, %rd13;
	ld.global.f32 	%f4, [%rd14];
	ld.global.f32 	%f5, [%rd2];
	add.f32 	%f6, %f4, %f5;
	mul.wide.s32 	%rd15, %r2, 4;
	add.s64 	%rd16, %rd1, %rd15;
	st.global.f32 	[%rd16], %f6;
	add.s32 	%r2, %r2, %r3;
	setp.lt.s32 	%p9, %r2, %r36;
	@%p9 bra 	$L__BB0_30;
	bra.uni 	$L__BB0_32;
$L__BB0_31:
	div.s32 	%r44, %r2, %r37;
	rem.s32 	%r45, %r44, %r38;
	mul.wide.s32 	%rd7, %r45, 4;
	add.s64 	%rd8, %rd3, %rd7;
	ld.global.f32 	%f1, [%rd8];
	div.s32 	%r46, %r2, %r39;
	rem.s32 	%r47, %r46, %r40;
	mul.wide.s32 	%rd9, %r47, 4;
	add.s64 	%rd10, %rd2, %rd9;
	ld.global.f32 	%f2, [%rd10];
	add.f32 	%f3, %f1, %f2;
	mul.wide.s32 	%rd11, %r2, 4;
	add.s64 	%rd12, %rd1, %rd11;
	st.global.f32 	[%rd12], %f3;
	add.s32 	%r2, %r2, %r3;
	setp.lt.s32 	%p8, %r2, %r36;
	@%p8 bra 	$L__BB0_31;
$L__BB0_32:
	ret;

}
	// .globl	_Z10_add_64_12iPdiiS_iiS_
.visible .entry _Z10_add_64_12iPdiiS_iiS_(
	.param .u32 _Z10_add_64_12iPdiiS_iiS__param_0,
	.param .u64 .ptr .align 1 _Z10_add_64_12iPdiiS_iiS__param_1,
	.param .u32 _Z10_add_64_12iPdiiS_iiS__param_2,
	.param .u32 _Z10_add_64_12iPdiiS_iiS__param_3,
	.param .u64 .ptr .align 1 _Z10_add_64_12iPdiiS_iiS__param_4,
	.param .u32 _Z10_add_64_12iPdiiS_iiS__param_5,
	.param .u32 _Z10_add_64_12iPdiiS_iiS__param_6,
	.param .u64 .ptr .align 1 _Z10_add_64_12iPdiiS_iiS__param_7
)
{
	.reg .pred 	%p<33>;
	.reg .b32 	%r<84>;
	.reg .b64 	%rd<79>;
	.reg .b64 	%fd<49>;

	ld.param.u32 	%r36, [_Z10_add_64_12iPdiiS_iiS__param_0];
	ld.param.u64 	%rd4, [_Z10_add_64_12iPdiiS_iiS__param_1];
	ld.param.u32 	%r37, [_Z10_add_64_12iPdiiS_iiS__param_2];
	ld.param.u32 	%r38, [_Z10_add_64_12iPdiiS_iiS__param_3];
	ld.param.u64 	%rd5, [_Z10_add_64_12iPdiiS_iiS__param_4];
	ld.param.u32 	%r39, [_Z10_add_64_12iPdiiS_iiS__param_5];
	ld.param.u32 	%r40, [_Z10_add_64_12iPdiiS_iiS__param_6];
	ld.param.u64 	%rd6, [_Z10_add_64_12iPdiiS_iiS__param_7];
	cvta.to.global.u64 	%rd1, %rd6;
	cvta.to.global.u64 	%rd2, %rd5;
	cvta.to.global.u64 	%rd3, %rd4;
	mov.u32 	%r41, %tid.x;
	mov.u32 	%r42, %ctaid.x;
	mov.u32 	%r1, %ntid.x;
	mad.lo.s32 	%r2, %r42, %r1, %r41;
	setp.ge.s32 	%p1, %r2, %r36;
	@%p1 bra 	$L__BB1_32;
	setp.ne.s32 	%p2, %r38, %r36;
	mov.u32 	%r43, %nctaid.x;
	mul.lo.s32 	%r3, %r1, %r43;
	@%p2 bra 	$L__BB1_9;
	setp.ne.s32 	%p26, %r40, %r36;
	@%p26 bra 	$L__BB1_4;
$L__BB1_3:
	mul.wide.s32 	%rd75, %r2, 8;
	add.s64 	%rd76, %rd3, %rd75;
	ld.global.f64 	%fd46, [%rd76];
	add.s64 	%rd77, %rd2, %rd75;
	ld.global.f64 	%fd47, [%rd77];
	add.f64 	%fd48, %fd46, %fd47;
	add.s64 	%rd78, %rd1, %rd75;
	st.global.f64 	[%rd78], %fd48;
	add.s32 	%r2, %r2, %r3;
	setp.lt.s32 	%p32, %r2, %r36;
	@%p32 bra 	$L__BB1_3;
	bra.uni 	$L__BB1_32;
$L__BB1_4:
	setp.ne.s32 	%p27, %r39, 1;
	@%p27 bra 	$L__BB1_6;
$L__BB1_5:
	mul.wide.s32 	%rd70, %r2, 8;
	add.s64 	%rd71, %rd3, %rd70;
	ld.global.f64 	%fd43, [%rd71];
	rem.s32 	%r67, %r2, %r40;
	mul.wide.s32 	%rd72, %r67, 8;
	add.s64 	%rd73, %rd2, %rd72;
	ld.global.f64 	%fd44, [%rd73];
	add.f64 	%fd45, %fd43, %fd44;
	add.s64 	%rd74, %rd1, %rd70;
	st.global.f64 	[%rd74], %fd45;
	add.s32 	%r2, %r2, %r3;
	setp.lt.s32 	%p31, %r2, %r36;
	@%p31 bra 	$L__BB1_5;
	bra.uni 	$L__BB1_32;
$L__BB1_6:
	setp.eq.s32 	%p28, %r40, 1;
	@%p28 bra 	$L__BB1_7;
	bra.uni 	$L__BB1_8;
$L__BB1_7:
	mul.wide.s32 	%rd67, %r2, 8;
	add.s64 	%rd68, %rd3, %rd67;
	ld.global.f64 	%fd40, [%rd68];
	ld.global.f64 	%fd41, [%rd2];
	add.f64 	%fd42, %fd40, %fd41;
	add.s64 	%rd69, %rd1, %rd67;
	st.global.f64 	[%rd69], %fd42;
	add.s32 	%r2, %r2, %r3;
	setp.lt.s32 	%p30, %r2, %r36;
	@%p30 bra 	$L__BB1_7;
	bra.uni 	$L__BB1_32;
$L__BB1_8:
	mul.wide.s32 	%rd62, %r2, 8;
	add.s64 	%rd63, %rd3, %rd62;
	ld.global.f64 	%fd37, [%rd63];
	div.s32 	%r65, %r2, %r39;
	rem.s32 	%r66, %r65, %r40;
	mul.wide.s32 	%rd64, %r66, 8;
	add.s64 	%rd65, %rd2, %rd64;
	ld.global.f64 	%fd38, [%rd65];
	add.f64 	%fd39, %fd37, %fd38;
	add.s64 	%rd66, %rd1, %rd62;
	st.global.f64 	[%rd66], %fd39;
	add.s32 	%r2, %r2, %r3;
	setp.lt.s32 	%p29, %r2, %r36;
	@%p29 bra 	$L__BB1_8;
	bra.uni 	$L__BB1_32;
$L__BB1_9:
	setp.ne.s32 	%p3, %r40, %r36;
	@%p3 bra 	$L__BB1_15;
	setp.ne.s32 	%p21, %r37, 1;
	@%p21 bra 	$L__BB1_12;
$L__BB1_11:
	rem.s32 	%r64, %r2, %r38;
	mul.wide.s32 	%rd57, %r64, 8;
	add.s64 	%rd58, %rd3, %rd57;
	ld.global.f64 	%fd34, [%rd58];
	mul.wide.s32 	%rd59, %r2, 8;
	add.s64 	%rd60, %rd2, %rd59;
	ld.global.f64 	%fd35, [%rd60];
	add.f64 	%fd36, %fd34, %fd35;
	add.s64 	%rd61, %rd1, %rd59;
	st.global.f64 	[%rd61], %fd36;
	add.s32 	%r2, %r2, %r3;
	setp.lt.s32 	%p25, %r2, %r36;
	@%p25 bra 	$L__BB1_11;
	bra.uni 	$L__BB1_32;
$L__BB1_12:
	setp.eq.s32 	%p22, %r38, 1;
	@%p22 bra 	$L__BB1_13;
	bra.uni 	$L__BB1_14;
$L__BB1_13:
	ld.global.f64 	%fd31, [%rd3];
	mul.wide.s32 	%rd54, %r2, 8;
	add.s64 	%rd55, %rd2, %rd54;
	ld.global.f64 	%fd32, [%rd55];
	add.f64 	%fd33, %fd31, %fd32;
	add.s64 	%rd56, %rd1, %rd54;
	st.global.f64 	[%rd56], %fd33;
	add.s32 	%r2, %r2, %r3;
	setp.lt.s32 	%p24, %r2, %r36;
	@%p24 bra 	$L__BB1_13;
	bra.uni 	$L__BB1_32;
$L__BB1_14:
	div.s32 	%r62, %r2, %r37;
	rem.s32 	%r63, %r62, %r38;
	mul.wide.s32 	%rd49, %r63, 8;
	add.s64 	%rd50, %rd3, %rd49;
	ld.global.f64 	%fd28, [%rd50];
	mul.wide.s32 	%rd51, %r2, 8;
	add.s64 	%rd52, %rd2, %rd51;
	ld.global.f64 	%fd29, [%rd52];
	add.f64 	%fd30, %fd28, %fd29;
	add.s64 	%rd53, %rd1, %rd51;
	st.global.f64 	[%rd53], %fd30;
	add.s32 	%r2, %r2, %r3;
	setp.lt.s32 	%p23, %r2, %r36;
	@%p23 bra 	$L__BB1_14;
	bra.uni 	$L__BB1_32;
$L__BB1_15:
	setp.ne.s32 	%p4, %r37, 1;
	@%p4 bra 	$L__BB1_21;
	setp.ne.s32 	%p16, %r39, 1;
	@%p16 bra 	$L__BB1_18;
$L__BB1_17:
	rem.s32 	%r60, %r2, %r38;
	mul.wide.s32 	%rd43, %r60, 8;
	add.s64 	%rd44, %rd3, %rd43;
	ld.global.f64 	%fd25, [%rd44];
	rem.s32 	%r61, %r2, %r40;
	mul.wide.s32 	%rd45, %r61, 8;
	add.s64 	%rd46, %rd2, %rd45;
	ld.global.f64 	%fd26, [%rd46];
	add.f64 	%fd27, %fd25, %fd26;
	mul.wide.s32 	%rd47, %r2, 8;
	add.s64 	%rd48, %rd1, %rd47;
	st.global.f64 	[%rd48], %fd27;
	add.s32 	%r2, %r2, %r3;
	setp.lt.s32 	%p20, %r2, %r36;
	@%p20 bra 	$L__BB1_17;
	bra.uni 	$L__BB1_32;
$L__BB1_18:
	setp.eq.s32 	%p17, %r40, 1;
	@%p17 bra 	$L__BB1_19;
	bra.uni 	$L__BB1_20;
$L__BB1_19:
	rem.s32 	%r59, %r2, %r38;
	mul.wide.s32 	%rd39, %r59, 8;
	add.s64 	%rd40, %rd3, %rd39;
	ld.global.f64 	%fd22, [%rd40];
	ld.global.f64 	%fd23, [%rd2];
	add.f64 	%fd24, %fd22, %fd23;
	mul.wide.s32 	%rd41, %r2, 8;
	add.s64 	%rd42, %rd1, %rd41;
	st.global.f64 	[%rd42], %fd24;
	add.s32 	%r2, %r2, %r3;
	setp.lt.s32 	%p19, %r2, %r36;
	@%p19 bra 	$L__BB1_19;
	bra.uni 	$L__BB1_32;
$L__BB1_20:
	rem.s32 	%r56, %r2, %r38;
	mul.wide.s32 	%rd33, %r56, 8;
	add.s64 	%rd34, %rd3, %rd33;
	ld.global.f64 	%fd19, [%rd34];
	div.s32 	%r57, %r2, %r39;
	rem.s32 	%r58, %r57, %r40;
	mul.wide.s32 	%rd35, %r58, 8;
	add.s64 	%rd36, %rd2, %rd35;
	ld.global.f64 	%fd20, [%rd36];
	add.f64 	%fd21, %fd19, %fd20;
	mul.wide.s32 	%rd37, %r2, 8;
	add.s64 	%rd38, %rd1, %rd37;
	st.global.f64 	[%rd38], %fd21;
	add.s32 	%r2, %r2, %r3;
	setp.lt.s32 	%p18, %r2, %r36;
	@%p18 bra 	$L__BB1_20;
	bra.uni 	$L__BB1_32;
$L__BB1_21:
	setp.ne.s32 	%p5, %r39, 1;
	@%p5 bra 	$L__BB1_25;
	setp.eq.s32 	%p13, %r38, 1;
	@%p13 bra 	$L__BB1_23;
	bra.uni 	$L__BB1_24;
$L__BB1_23:
	ld.global.f64 	%fd16, [%rd3];
	rem.s32 	%r55, %r2, %r40;
	mul.wide.s32 	%rd29, %r55, 8;
	add.s64 	%rd30, %rd2, %rd29;
	ld.global.f64 	%fd17, [%rd30];
	add.f64 	%fd18, %fd16, %fd17;
	mul.wide.s32 	%rd31, %r2, 8;
	add.s64 	%rd32, %rd1, %rd31;
	st.global.f64 	[%rd32], %fd18;
	add.s32 	%r2, %r2, %r3;
	setp.lt.s32 	%p15, %r2, %r36;
	@%p15 bra 	$L__BB1_23;
	bra.uni 	$L__BB1_32;
$L__BB1_24:
	div.s32 	%r52, %r2, %r37;
	rem.s32 	%r53, %r52, %r38;
	mul.wide.s32 	%rd23, %r53, 8;
	add.s64 	%rd24, %rd3, %rd23;
	ld.global.f64 	%fd13, [%rd24];
	rem.s32 	%r54, %r2, %r40;
	mul.wide.s32 	%rd25, %r54, 8;
	add.s64 	%rd26, %rd2, %rd25;
	ld.global.f64 	%fd14, [%rd26];
	add.f64 	%fd15, %fd13, %fd14;
	mul.wide.s32 	%rd27, %r2, 8;
	add.s64 	%rd28, %rd1, %rd27;
	st.global.f64 	[%rd28], %fd15;
	add.s32 	%r2, %r2, %r3;
	setp.lt.s32 	%p14, %r2, %r36;
	@%p14 bra 	$L__BB1_24;
	bra.uni 	$L__BB1_32;
$L__BB1_25:
	setp.ne.s32 	%p6, %r38, 1;
	@%p6 bra 	$L__BB1_29;
	setp.eq.s32 	%p10, %r40, 1;
	@%p10 bra 	$L__BB1_27;
	bra.uni 	$L__BB1_28;
$L__BB1_27:
	ld.global.f64 	%fd10, [%rd3];
	ld.global.f64 	%fd11, [%rd2];
	add.f64 	%fd12, %fd10, %fd11;
	mul.wide.s32 	%rd21, %r2, 8;
	add.s64 	%rd22, %rd1, %rd21;
	st.global.f64 	[%rd22], %fd12;
	add.s32 	%r2, %r2, %r3;
	setp.lt.s32 	%p12, %r2, %r36;
	@%p12 bra 	$L__BB1_27;
	bra.uni 	$L__BB1_32;
$L__BB1_28:
	ld.global.f64 	%fd7, [%rd3];
	div.s32 	%r50, %r2, %r39;
	rem.s32 	%r51, %r50, %r40;
	mul.wide.s32 	%rd17, %r51, 8;
	add.s64 	%rd18, %rd2, %rd17;
	ld.global.f64 	%fd8, [%rd18];
	add.f64 	%fd9, %fd7, %fd8;
	mul.wide.s32 	%rd19, %r2, 8;
	add.s64 	%rd20, %rd1, %rd19;
	st.global.f64 	[%rd20], %fd9;
	add.s32 	%r2, %r2, %r3;
	setp.lt.s32 	%p11, %r2, %r36;
	@%p11 bra 	$L__BB1_28;
	bra.uni 	$L__BB1_32;
$L__BB1_29:
	setp.eq.s32 	%p7, %r40, 1;
	@%p7 bra 	$L__BB1_30;
	bra.uni 	$L__BB1_31;
$L__BB1_30:
	div.s32 	%r48, %r2, %r37;
	rem.s32 	%r49, %r48, %r38;
	mul.wide.s32 	%rd13, %r49, 8;
	add.s64 	%rd14, %rd3, %rd13;
	ld.global.f64 	%fd4, [%rd14];
	ld.global.f64 	%fd5, [%rd2];
	add.f64 	%fd6, %fd4, %fd5;
	mul.wide.s32 	%rd15, %r2, 8;
	add.s64 	%rd16, %rd1, %rd15;
	st.global.f64 	[%rd16], %fd6;
	add.s32 	%r2, %r2, %r3;
	setp.lt.s32 	%p9, %r2, %r36;
	@%p9 bra 	$L__BB1_30;
	bra.uni 	$L__BB1_32;
$L__BB1_31:
	div.s32 	%r44, %r2, %r37;
	rem.s32 	%r45, %r44, %r38;
	mul.wide.s32 	%rd7, %r45, 8;
	add.s64 	%rd8, %rd3, %rd7;
	ld.global.f64 	%fd1, [%rd8];
	div.s32 	%r46, %r2, %r39;
	rem.s32 	%r47, %r46, %r40;
	mul.wide.s32 	%rd9, %r47, 8;
	add.s64 	%rd10, %rd2, %rd9;
	ld.global.f64 	%fd2, [%rd10];
	add.f64 	%fd3, %fd1, %fd2;
	mul.wide.s32 	%rd11, %r2, 8;
	add.s64 	%rd12, %rd1, %rd11;
	st.global.f64 	[%rd12], %fd3;
	add.s32 	%r2, %r2, %r3;
	setp.lt.s32 	%p8, %r2, %r36;
	@%p8 bra 	$L__BB1_31;
$L__BB1_32:
	ret;

}
	// .globl	_Z10_sub_32_12iPfiiS_iiS_
.visible .entry _Z10_sub_32_12iPfiiS_iiS_(
	.param .u32 _Z10_sub_32_12iPfiiS_iiS__param_0,
	.param .u64 .ptr .align 1 _Z10_sub_32_12iPfiiS_iiS__param_1,
	.param .u32 _Z10_sub_32_12iPfiiS_iiS__param_2,
	.param .u32 _Z10_sub_32_12iPfiiS_iiS__param_3,
	.param .u64 .ptr .align 1 _Z10_sub_32_12iPfiiS_iiS__param_4,
	.param .u32 _Z10_sub_32_12iPfiiS_iiS__param_5,
	.param .u32 _Z10_sub_32_12iPfiiS_iiS__param_6,
	.param .u64 .ptr .align 1 _Z10_sub_32_12iPfiiS_iiS__param_7
)
{
	.reg .pred 	%p<33>;
	.reg .b32 	%r<84>;
	.reg .b32 	%f<49>;
	.reg .b64 	%rd<79>;

	ld.param.u32 	%r36, [_Z10_sub_32_12iPfiiS_iiS__param_0];
	ld.param.u64 	%rd4, [_Z10_sub_32_12iPfiiS_iiS__param_1];
	ld.param.u32 	%r37, [_Z10_sub_32_12iPfiiS_iiS__param_2];
	ld.param.u32 	%r38, [_Z10_sub_32_12iPfiiS_iiS__param_3];
	ld.param.u64 	%rd5, [_Z10_sub_32_12iPfiiS_iiS__param_4];
	ld.param.u32 	%r39, [_Z10_sub_32_12iPfiiS_iiS__param_5];
	ld.param.u32 	%r40, [_Z10_sub_32_12iPfiiS_iiS__param_6];
	ld.param.u64 	%rd6, [_Z10_sub_32_12iPfiiS_iiS__param_7];
	cvta.to.global.u64 	%rd1, %rd6;
	cvta.to.global.u64 	%rd2, %rd5;
	cvta.to.global.u64 	%rd3, %rd4;
	mov.u32 	%r41, %tid.x;
	mov.u32 	%r42, %ctaid.x;
	mov.u32 	%r1, %ntid.x;
	mad.lo.s32 	%r2, %r42, %r1, %r41;
	setp.ge.s32 	%p1, %r2, %r36;
	@%p1 bra 	$L__BB2_32;
	setp.ne.s32 	%p2, %r38, %r36;
	mov.u32 	%r43, %nctaid.x;
	mul.lo.s32 	%r3, %r1, %r43;
	@%p2 bra 	$L__BB2_9;
	setp.ne.s32 	%p26, %r40, %r36;
	@%p26 bra 	$L__BB2_4;
$L__BB2_3:
	mul.wide.s32 	%rd75, %r2, 4;
	add.s64 	%rd76, %rd3, %rd75;
	ld.global.f32 	%f46, [%rd76];
	add.s64 	%rd77, %rd2, %rd75;
	ld.global.f32 	%f47, [%rd77];
	sub.f32 	%f48, %f46, %f47;
	add.s64 	%rd78, %rd1, %rd75;
	st.global.f32 	[%rd78], %f48;
	add.s32 	%r2, %r2, %r3;
	setp.lt.s32 	%p32, %r2, %r36;
	@%p32 bra 	$L__BB2_3;
	bra.uni 	$L__BB2_32;
$L__BB2_4:
	setp.ne.s32 	%p27, %r39, 1;
	@%p27 bra 	$L__BB2_6;
$L__BB2_5:
	mul.wide.s32 	%rd70, %r2, 4;
	add.s64 	%rd71, %rd3, %rd70;
	ld.global.f32 	%f43, [%rd71];
	rem.s32 	%r67, %r2, %r40;
	mul.wide.s32 	%rd72, %r67, 4;
	add.s64 	%rd73, %rd2, %rd72;
	ld.global.f32 	%f44, [%rd73];
	sub.f32 	%f45, %f43, %f44;
	add.s64 	%rd74, %rd1, %rd70;
	st.global.f32 	[%rd74], %f45;
	add.s32 	%r2, %r2, %r3;
	setp.lt.s32 	%p31, %r2, %r36;
	@%p31 bra 	$L__BB2_5;
	bra.uni 	$L__BB2_32;
$L__BB2_6:
	setp.eq.s32 	%p28, %r40, 1;
	@%p28 bra 	$L__BB2_7;
	bra.uni 	$L__BB2_8;
$L__BB2_7:
	mul.wide.s32 	%rd67, %r2, 4;
	add.s64 	%rd68, %rd3, %rd67;
	ld.global.f32 	%f40, [%rd68];
	ld.global.f32 	%f41, [%rd2];
	sub.f32 	%f42, %f40, %f41;
	add.s64 	%rd69, %rd1, %rd67;
	st.global.f32 	[%rd69], %f42;
	add.s32 	%r2, %r2, %r3;
	setp.lt.s32 	%p30, %r2, %r36;
	@%p30 bra 	$L__BB2_7;
	bra.uni 	$L__BB2_32;
$L__BB2_8:
	mul.wide.s32 	%rd62, %r2, 4;
	add.s64 	%rd63, %rd3, %rd62;
	ld.global.f32 	%f37, [%rd63];
	div.s32 	%r65, %r2, %r39;
	rem.s32 	%r66, %r65, %r40;
	mul.wide.s32 	%rd64, %r66, 4;
	add.s64 	%rd65, %rd2, %rd64;
	ld.global.f32 	%f38, [%rd65];
	sub.f32 	%f39, %f37, %f38;
	add.s64 	%rd66, %rd1, %rd62;
	st.global.f32 	[%rd66], %f39;
	add.s32 	%r2, %r2, %r3;
	setp.lt.s32 	%p29, %r2, %r36;
	@%p29 bra 	$L__BB2_8;
	bra.uni 	$L__BB2_32;
$L__BB2_9:
	setp.ne.s32 	%p3, %r40, %r36;
	@%p3 bra 	$L__BB2_15;
	setp.ne.s32 	%p21, %r37, 1;
	@%p21 bra 	$L__BB2_12;
$L__BB2_11:
	rem.s32 	%r64, %r2, %r38;
	mul.wide.s32 	%rd57, %r64, 4;
	add.s64 	%rd58, %rd3, %rd57;
	ld.global.f32 	%f34, [%rd58];
	mul.wide.s32 	%rd59, %r2, 4;
	add.s64 	%rd60, %rd2, %rd59;
	ld.global.f32 	%f35, [%rd60];
	sub.f32 	%f36, %f34, %f35;
	add.s64 	%rd61, %rd1, %rd59;
	st.global.f32 	[%rd61], %f36;
	add.s32 	%r2, %r2, %r3;
	setp.lt.s32 	%p25, %r2, %r36;
	@%p25 bra 	$L__BB2_11;
	bra.uni 	$L__BB2_32;
$L__BB2_12:
	setp.eq.s32 	%p22, %r38, 1;
	@%p22 bra 	$L__BB2_13;
	bra.uni 	$L__BB2_14;
$L__BB2_13:
	ld.global.f32 	%f31, [%rd3];
	mul.wide.s32 	%rd54, %r2, 4;
	add.s64 	%rd55, %rd2, %rd54;
	ld.global.f32 	%f32, [%rd55];
	sub.f32 	%f33, %f31, %f32;
	add.s64 	%rd56, %rd1, %rd54;
	st.global.f32 	[%rd56], %f33;
	add.s32 	%r2, %r2, %r3;
	setp.lt.s32 	%p24, %r2, %r36;
	@%p24 bra 	$L__BB2_13;
	bra.uni 	$L__BB2_32;
$L__BB2_14:
	div.s32 	%r62, %r2, %r37;
	rem.s32 	%r63, %r62, %r38;
	mul.wide.s32 	%rd49, %r63, 4;
	add.s64 	%rd50, %rd3, %rd49;
	ld.global.f32 	%f28, [%rd50];
	mul.wide.s32 	%rd51, %r2, 4;
	add.s64 	%rd52, %rd2, %rd51;
	ld.global.f32 	%f29, [%rd52];
	sub.f32 	%f30, %f28, %f29;
	add.s64 	%rd53, %rd1, %rd51;
	st.global.f32 	[%rd53], %f30;
	add.s32 	%r2, %r2, %r3;
	setp.lt.s32 	%p23, %r2, %r36;
	@%p23 bra 	$L__BB2_14;
	bra.uni 	$L__BB2_32;
$L__BB2_15:
	setp.ne.s32 	%p4, %r37, 1;
	@%p4 bra 	$L__BB2_21;
	setp.ne.s32 	%p16, %r39, 1;
	@%p16 bra 	$L__BB2_18;
$L__BB2_17:
	rem.s32 	%r60, %r2, %r38;
	mul.wide.s32 	%rd43, %r60, 4;
	add.s64 	%rd44, %rd3, %rd43;
	ld.global.f32 	%f25, [%rd44];
	rem.s32 	%r61, %r2, %r40;
	mul.wide.s32 	%rd45, %r61, 4;
	add.s64 	%rd46, %rd2, %rd45;
	ld.global.f32 	%f26, [%rd46];
	sub.f32 	%f27, %f25, %f26;
	mul.wide.s32 	%rd47, %r2, 4;
	add.s64 	%rd48, %rd1, %rd47;
	st.global.f32 	[%rd48], %f27;
	add.s32 	%r2, %r2, %r3;
	setp.lt.s32 	%p20, %r2, %r36;
	@%p20 bra 	$L__BB2_17;
	bra.uni 	$L__BB2_32;
$L__BB2_18:
	setp.eq.s32 	%p17, %r40, 1;
	@%p17 bra 	$L__BB2_19;
	bra.uni 	$L__BB2_20;
$L__BB2_19:
	rem.s32 	%r59, %r2, %r38;
	mul.wide.s32 	%rd39, %r59, 4;
	add.s64 	%rd40, %rd3, %rd39;
	ld.global.f32 	%f22, [%rd40];
	ld.global.f32 	%f23, [%rd2];
	sub.f32 	%f24, %f22, %f23;
	mul.wide.s32 	%rd41, %r2, 4;
	add.s64 	%rd42, %rd1, %rd41;
	st.global.f32 	[%rd42], %f24;
	add.s32 	%r2, %r2, %r3;
	setp.lt.s32 	%p19, %r2, %r36;
	@%p19 bra 	$L__BB2_19;
	bra.uni 	$L__BB2_32;
$L__BB2_20:
	rem.s32 	%r56, %r2, %r38;
	mul.wide.s32 	%rd33, %r56, 4;
	add.s64 	%rd34, %rd3, %rd33;
	ld.global.f32 	%f19, [%rd34];
	div.s32 	%r57, %r2, %r39;
	rem.s32 	%r58, %r57, %r40;
	mul.wide.s32 	%rd35, %r58, 4;
	add.s64 	%rd36, %rd2, %rd35;
	ld.global.f32 	%f20, [%rd36];
	sub.f32 	%f21, %f19, %f20;
	mul.wide.s32 	%rd37, %r2, 4;
	add.s64 	%rd38, %rd1, %rd37;
	st.global.f32 	[%rd38], %f21;
	add.s32 	%r2, %r2, %r3;
	setp.lt.s32 	%p18, %r2, %r36;
	@%p18 bra 	$L__BB2_20;
	bra.uni 	$L__BB2_32;
$L__BB2_21:
	setp.ne.s32 	%p5, %r39, 1;
	@%p5 bra 	$L__BB2_25;
	setp.eq.s32 	%p13, %r38, 1;
	@%p13 bra 	$L__BB2_23;
	bra.uni 	$L__BB2_24;
$L__BB2_23:
	ld.global.f32 	%f16, [%rd3];
	rem.s32 	%r55, %r2, %r40;
	mul.wide.s32 	%rd29, %r55, 4;
	add.s64 	%rd30, %rd2, %rd29;
	ld.global.f32 	%f17, [%rd30];
	sub.f32 	%f18, %f16, %f17;
	mul.wide.s32 	%rd31, %r2, 4;
	add.s64 	%rd32, %rd1, %rd31;
	st.global.f32 	[%rd32], %f18;
	add.s32 	%r2, %r2, %r3;
	setp.lt.s32 	%p15, %r2, %r36;
	@%p15 bra 	$L__BB2_23;
	bra.uni 	$L__BB2_32;
$L__BB2_24:
	div.s32 	%r52, %r2, %r37;
	rem.s32 	%r53, %r52, %r38;
	mul.wide.s32 	%rd23, %r53, 4;
	add.s64 	%rd24, %rd3, %rd23;
	ld.global.f32 	%f13, [%rd24];
	rem.s32 	%r54, %r2, %r40;
	mul.wide.s32 	%rd25, %r54, 4;
	add.s64 	%rd26, %rd2, %rd25;
	ld.global.f32 	%f14, [%rd26];
	sub.f32 	%f15, %f13, %f14;
	mul.wide.s32 	%rd27, %r2, 4;
	add.s64 	%rd28, %rd1, %rd27;
	st.global.f32 	[%rd28], %f15;
	add.s32 	%r2, %r2, %r3;
	setp.lt.s32 	%p14, %r2, %r36;
	@%p14 bra 	$L__BB2_24;
	bra.uni 	$L__BB2_32;
$L__BB2_25:
	setp.ne.s32 	%p6, %r38, 1;
	@%p6 bra 	$L__BB2_29;
	setp.eq.s32 	%p10, %r40, 1;
	@%p10 bra 	$L__BB2_27;
	bra.uni 	$L__BB2_28;
$L__BB2_27:
	ld.global.f32 	%f10, [%rd3];
	ld.global.f32 	%f11, [%rd2];
	sub.f32 	%f12, %f10, %f11;
	mul.wide.s32 	%rd21, %r2, 4;
	add.s64 	%rd22, %rd1, %rd21;
	st.global.f32 	[%rd22], %f12;
	add.s32 	%r2, %r2, %r3;
	setp.lt.s32 	%p12, %r2, %r36;
	@%p12 bra 	$L__BB2_27;
	bra.uni 	$L__BB2_32;
$L__BB2_28:
	ld.global.f32 	%f7, [%rd3];
	div.s32 	%r50, %r2, %r39;
	rem.s32 	%r51, %r50, %r40;
	mul.wide.s32 	%rd17, %r51, 4;
	add.s64 	%rd18, %rd2, %rd17;
	ld.global.f32 	%f8, [%rd18];
	sub.f32 	%f9, %f7, %f8;
	mul.wide.s32 	%rd19, %r2, 4;
	add.s64 	%rd20, %rd1, %rd19;
	st.global.f32 	[%rd20], %f9;
	add.s32 	%r2, %r2, %r3;
	setp.lt.s32 	%p11, %r2, %r36;
	@%p11 bra 	$L__BB2_28;
	bra.uni 	$L__BB2_32;
$L__BB2_29:
	setp.eq.s32 	%p7, %r40, 1;
	@%p7 bra 	$L__BB2_30;
	bra.uni 	$L__BB2_31;
$L__BB2_30:
	div.s32 	%r48, %r2, %r37;
	rem.s32 	%r49, %r48, %r38;
	mul.wide.s32 	%rd13, %r49, 4;
	add.s64 	%rd14, %rd3, %rd13;
	ld.global.f32 	%f4, [%rd14];
	ld.global.f32 	%f5, [%rd2];
	sub.f32 	%f6, %f4, %f5;
	mul.wide.s32 	%rd15, %r2, 4;
	add.s64 	%rd16, %rd1, %rd15;
	st.global.f32 	[%rd16], %f6;
	add.s32 	%r2, %r2, %r3;
	setp.lt.s32 	%p9, %r2, %r36;
	@%p9 bra 	$L__BB2_30;
	bra.uni 	$L__BB2_32;
$L__BB2_31:
	div.s32 	%r44, %r2, %r37;
	rem.s32 	%r45, %r44, %r38;
	mul.wide.s32 	%rd7, %r45, 4;
	add.s64 	%rd8, %rd3, %rd7;
	ld.global.f32 	%f1, [%rd8];
	div.s32 	%r46, %r2, %r39;
	rem.s32 	%r47, %r46, %r40;
	mul.wide.s32 	%rd9, %r47, 4;
	add.s64 	%rd10, %rd2, %rd9;
	ld.global.f32 	%f2, [%rd10];
	sub.f32 	%f3, %f1, %f2;
	mul.wide.s32 	%rd11, %r2, 4;
	add.s64 	%rd12, %rd1, %rd11;
	st.global.f32 	[%rd12], %f3;
	add.s32 	%r2, %r2, %r3;
	setp.lt.s32 	%p8, %r2, %r36;
	@%p8 bra 	$L__BB2_31;
$L__BB2_32:
	ret;

}
	// .globl	_Z10_sub_64_12iPdiiS_iiS_
.visible .entry _Z10_sub_64_12iPdiiS_iiS_(
	.param .u32 _Z10_sub_64_12iPdiiS_iiS__param_0,
	.param .u64 .ptr .align 1 _Z10_sub_64_12iPdiiS_iiS__param_1,
	.param .u32 _Z10_sub_64_12iPdiiS_iiS__param_2,
	.param .u32 _Z10_sub_64_12iPdiiS_iiS__param_3,
	.param .u64 .ptr .align 1 _Z10_sub_64_12iPdiiS_iiS__param_4,
	.param .u32 _Z10_sub_64_12iPdiiS_iiS__param_5,
	.param .u32 _Z10_sub_64_12iPdiiS_iiS__param_6,
	.param .u64 .ptr .align 1 _Z10_sub_64_12iPdiiS_iiS__param_7
)
{
	.reg .pred 	%p<33>;
	.reg .b32 	%r<84>;
	.reg .b64 	%rd<79>;
	.reg .b64 	%fd<49>;

	ld.param.u32 	%r36, [_Z10_sub_64_12iPdiiS_iiS__param_0];
	ld.param.u64 	%rd4, [_Z10_sub_64_12iPdiiS_iiS__param_1];
	ld.param.u32 	%r37, [_Z10_sub_64_12iPdiiS_iiS__param_2];
	ld.param.u32 	%r38, [_Z10_sub_64_12iPdiiS_iiS__param_3];
	ld.param.u64 	%rd5, [_Z10_sub_64_12iPdiiS_iiS__param_4];
	ld.param.u32 	%r39, [_Z10_sub_64_12iPdiiS_iiS__param_5];
	ld.param.u32 	%r40, [_Z10_sub_64_12iPdiiS_iiS__param_6];
	ld.param.u64 	%rd6, [_Z10_sub_64_12iPdiiS_iiS__param_7];
	cvta.to.global.u64 	%rd1, %rd6;
	cvta.to.global.u64 	%rd2, %rd5;
	cvta.to.global.u64 	%rd3, %rd4;
	mov.u32 	%r41, %tid.x;
	mov.u32 	%r42, %ctaid.x;
	mov.u32 	%r1, %ntid.x;
	mad.lo.s32 	%r2, %r42, %r1, %r41;
	setp.ge.s32 	%p1, %r2, %r36;
	@%p1 bra 	$L__BB3_32;
	setp.ne.s32 	%p2, %r38, %r36;
	mov.u32 	%r43, %nctaid.x;
	mul.lo.s32 	%r3, %r1, %r43;
	@%p2 bra 	$L__BB3_9;
	setp.ne.s32 	%p26, %r40, %r36;
	@%p26 bra 	$L__BB3_4;
$L__BB3_3:
	mul.wide.s32 	%rd75, %r2, 8;
	add.s64 	%rd76, %rd3, %rd75;
	ld.global.f64 	%fd46, [%rd76];
	add.s64 	%rd77, %rd2, %rd75;
	ld.global.f64 	%fd47, [%rd77];
	sub.f64 	%fd48, %fd46, %fd47;
	add.s64 	%rd78, %rd1, %rd75;
	st.global.f64 	[%rd78], %fd48;
	add.s32 	%r2, %r2, %r3;
	setp.lt.s32 	%p32, %r2, %r36;
	@%p32 bra 	$L__BB3_3;
	bra.uni 	$L__BB3_32;
$L__BB3_4:
	setp.ne.s32 	%p27, %r39, 1;
	@%p27 bra 	$L__BB3_6;
$L__BB3_5:
	mul.wide.s32 	%rd70, %r2, 8;
	add.s64 	%rd71, %rd3, %rd70;
	ld.global.f64 	%fd43, [%rd71];
	rem.s32 	%r67, %r2, %r40;
	mul.wide.s32 	%rd72, %r67, 8;
	add.s64 	%rd73, %rd2, %rd72;
	ld.global.f64 	%fd44, [%rd73];
	sub.f64 	%fd45, %fd43, %fd44;
	add.s64 	%rd74, %rd1, %rd70;
	st.global.f64 	[%rd74], %fd45;
	add.s32 	%r2, %r2, %r3;
	setp.lt.s32 	%p31, %r2, %r36;
	@%p31 bra 	$L__BB3_5;
	bra.uni 	$L__BB3_32;
$L__BB3_6:
	setp.eq.s32 	%p28, %r40, 1;
	@%p28 bra 	$L__BB3_7;
	bra.uni 	$L__BB3_8;
$L__BB3_7:
	mul.wide.s32 	%rd67, %r2, 8;
	add.s64 	%rd68, %rd3, %rd67;
	ld.global.f64 	%fd40, [%rd68];
	ld.global.f64 	%fd41, [%rd2];
	sub.f64 	%fd42, %fd40, %fd41;
	add.s64 	%rd69, %rd1, %rd67;
	st.global.f64 	[%rd69], %fd42;
	add.s32 	%r2, %r2, %r3;
	setp.lt.s32 	%p30, %r2, %r36;
	@%p30 bra 	$L__BB3_7;
	bra.uni 	$L__BB3_32;
$L__BB3_8:
	mul.wide.s32 	%rd62, %r2, 8;
	add.s64 	%rd63, %rd3, %rd62;
	ld.global.f64 	%fd37, [%rd63];
	div.s32 	%r65, %r2, %r39;
	rem.s32 	%r66, %r65, %r40;
	mul.wide.s32 	%rd64, %r66, 8;
	add.s64 	%rd65, %rd2, %rd64;
	ld.global.f64 	%fd38, [%rd65];
	sub.f64 	%fd39, %fd37, %fd38;
	add.s64 	%rd66, %rd1, %rd62;
	st.global.f64 	[%rd66], %fd39;
	add.s32 	%r2, %r2, %r3;
	setp.lt.s32 	%p29, %r2, %r36;
	@%p29 bra 	$L__BB3_8;
	bra.uni 	$L__BB3_32;
$L__BB3_9:
	setp.ne.s32 	%p3, %r40, %r36;
	@%p3 bra 	$L__BB3_15;
	setp.ne.s32 	%p21, %r37, 1;
	@%p21 bra 	$L__BB3_12;
$L__BB3_11:
	rem.s32 	%r64, %r2, %r38;
	mul.wide.s32 	%rd57, %r64, 8;
	add.s64 	%rd58, %rd3, %rd57;
	ld.global.f64 	%fd34, [%rd58];
	mul.wide.s32 	%rd59, %r2, 8;
	add.s64 	%rd60, %rd2, %rd59;
	ld.global.f64 	%fd35, [%rd60];
	sub.f64 	%fd36, %fd34, %fd35;
	add.s64 	%rd61, %rd1, %rd59;
	st.global.f64 	[%rd61], %fd36;
	add.s32 	%r2, %r2, %r3;
	setp.lt.s32 	%p25, %r2, %r36;
	@%p25 bra 	$L__BB3_11;
	bra.uni 	$L__BB3_32;
$L__BB3_12:
	setp.eq.s32 	%p22, %r38, 1;
	@%p22 bra 	$L__BB3_13;
	bra.uni 	$L__BB3_14;
$L__BB3_13:
	ld.global.f64 	%fd31, [%rd3];
	mul.wide.s32 	%rd54, %r2, 8;
	add.s64 	%rd55, %rd2, %rd54;
	ld.global.f64 	%fd32, [%rd55];
	sub.f64 	%fd33, %fd31, %fd32;
	add.s64 	%rd56, %rd1, %rd54;
	st.global.f64 	[%rd56], %fd33;
	add.s32 	%r2, %r2, %r3;
	setp.lt.s32 	%p24, %r2, %r36;
	@%p24 bra 	$L__BB3_13;
	bra.uni 	$L__BB3_32;
$L__BB3_14:
	div.s32 	%r62, %r2, %r37;
	rem.s32 	%r63, %r62, %r38;
	mul.wide.s32 	%rd49, %r63, 8;
	add.s64 	%rd50, %rd3, %rd49;
	ld.global.f64 	%fd28, [%rd50];
	mul.wide.s32 	%rd51, %r2, 8;
	add.s64 	%rd52, %rd2, %rd51;
	ld.global.f64 	%fd29, [%rd52];
	sub.f64 	%fd30, %fd28, %fd29;
	add.s64 	%rd53, %rd1, %rd51;
	st.global.f64 	[%rd53], %fd30;
	add.s32 	%r2, %r2, %r3;
	setp.lt.s32 	%p23, %r2, %r36;
	@%p23 bra 	$L__BB3_14;
	bra.uni 	$L__BB3_32;
$L__BB3_15:
	setp.ne.s32 	%p4, %r37, 1;
	@%p4 bra 	$L__BB3_21;
	setp.ne.s32 	%p16, %r39, 1;
	@%p16 bra 	$L__BB3_18;
$L__BB3_17:
	rem.s32 	%r60, %r2, %r38;
	mul.wide.s32 	%rd43, %r60, 8;
	add.s64 	%rd44, %rd3, %rd43;
	ld.global.f64 	%fd25, [%rd44];
	rem.s32 	%r61, %r2, %r40;
	mul.wide.s32 	%rd45, %r61, 8;
	add.s64 	%rd46, %rd2, %rd45;
	ld.global.f64 	%fd26, [%rd46];
	sub.f64 	%fd27, %fd25, %fd26;
	mul.wide.s32 	%rd47, %r2, 8;
	add.s64 	%rd48, %rd1, %rd47;
	st.global.f64 	[%rd48], %fd27;
	add.s32 	%r2, %r2, %r3;
	setp.lt.s32 	%p20, %r2, %r36;
	@%p20 bra 	$L__BB3_17;
	bra.uni 	$L__BB3_32;
$L__BB3_18:
	setp.eq.s32 	%p17, %r40, 1;
	@%p17 bra 	$L__BB3_19;
	bra.uni 	$L__BB3_20;
$L__BB3_19:
	rem.s32 	%r59, %r2, %r38;
	mul.wide.s32 	%rd39, %r59, 8;
	add.s64 	%rd40, %rd3, %rd39;
	ld.global.f64 	%fd22, [%rd40];
	ld.global.f64 	%fd23, [%rd2];
	sub.f64 	%fd24, %fd22, %fd23;
	mul.wide.s32 	%rd41, %r2, 8;
	add.s64 	%rd42, %rd1, %rd41;
	st.global.f64 	[%rd42], %fd24;
	add.s32 	%r2, %r2, %r3;
	setp.lt.s32 	%p19, %r2, %r36;
	@%p19 bra 	$L__BB3_19;
	bra.uni 	$L__BB3_32;
$L__BB3_20:
	rem.s32 	%r56, %r2, %r38;
	mul.wide.s32 	%rd33, %r56, 8;
	add.s64 	%rd34, %rd3, %rd33;
	ld.global.f64 	%fd19, [%rd34];
	div.s32 	%r57, %r2, %r39;
	rem.s32 	%r58, %r57, %r40;
	mul.wide.s32 	%rd35, %r58, 8;
	add.s64 	%rd36, %rd2, %rd35;
	ld.global.f64 	%fd20, [%rd36];
	sub.f64 	%fd21, %fd19, %fd20;
	mul.wide.s32 	%rd37, %r2, 8;
	add.s64 	%rd38, %rd1, %rd37;
	st.global.f64 	[%rd38], %fd21;
	add.s32 	%r2, %r2, %r3;
	setp.lt.s32 	%p18, %r2, %r36;
	@%p18 bra 	$L__BB3_20;
	bra.uni 	$L__BB3_32;
$L__BB3_21:
	setp.ne.s32 	%p5, %r39, 1;
	@%p5 bra 	$L__BB3_25;
	setp.eq.s32 	%p13, %r38, 1;
	@%p13 bra 	$L__BB3_23;
	bra.uni 	$L__BB3_24;
$L__BB3_23:
	ld.global.f64 	%fd16, [%rd3];
	rem.s32 	%r55, %r2, %r40;
	mul.wide.s32 	%rd29, %r55, 8;
	add.s64 	%rd30, %rd2, %rd29;
	ld.global.f64 	%fd17, [%rd30];
	sub.f64 	%fd18, %fd16, %fd17;
	mul.wide.s32 	%rd31, %r2, 8;
	add.s64 	%rd32, %rd1, %rd31;
	st.global.f64 	[%rd32], %fd18;
	add.s32 	%r2, %r2, %r3;
	setp.lt.s32 	%p15, %r2, %r36;
	@%p15 bra 	$L__BB3_23;
	bra.uni 	$L__BB3_32;
$L__BB3_24:
	div.s32 	%r52, %r2, %r37;
	rem.s32 	%r53, %r52, %r38;
	mul.wide.s32 	%rd23, %r53, 8;
	add.s64 	%rd24, %rd3, %rd23;
	ld.global.f64 	%fd13, [%rd24];
	rem.s32 	%r54, %r2, %r40;
	mul.wide.s32 	%rd25, %r54, 8;
	add.s64 	%rd26, %rd2, %rd25;
	ld.global.f64 	%fd14, [%rd26];
	sub.f64 	%fd15, %fd13, %fd14;
	mul.wide.s32 	%rd27, %r2, 8;
	add.s64 	%rd28, %rd1, %rd27;
	st.global.f64 	[%rd28], %fd15;
	add.s32 	%r2, %r2, %r3;
	setp.lt.s32 	%p14, %r2, %r36;
	@%p14 bra 	$L__BB3_24;
	bra.uni 	$L__BB3_32;
$L__BB3_25:
	setp.ne.s32 	%p6, %r38, 1;
	@%p6 bra 	$L__BB3_29;
	setp.eq.s32 	%p10, %r40, 1;
	@%p10 bra 	$L__BB3_27;
	bra.uni 	$L__BB3_28;
$L__BB3_27:
	ld.global.f64 	%fd10, [%rd3];
	ld.global.f64 	%fd11, [%rd2];
	sub.f64 	%fd12, %fd10, %fd11;
	mul.wide.s32 	%rd21, %r2, 8;
	add.s64 	%rd22, %rd1, %rd21;
	st.global.f64 	[%rd22], %fd12;
	add.s32 	%r2, %r2, %r3;
	setp.lt.s32 	%p12, %r2, %r36;
	@%p12 bra 	$L__BB3_27;
	bra.uni 	$L__BB3_32;
$L__BB3_28:
	ld.global.f64 	%fd7, [%rd3];
	div.s32 	%r50, %r2, %r39;
	rem.s32 	%r51, %r50, %r40;
	mul.wide.s32 	%rd17, %r51, 8;
	add.s64 	%rd18, %rd2, %rd17;
	ld.global.f64 	%fd8, [%rd18];
	sub.f64 	%fd9, %fd7, %fd8;
	mul.wide.s32 	%rd19, %r2, 8;
	add.s64 	%rd20, %rd1, %rd19;
	st.global.f64 	[%rd20], %fd9;
	add.s32 	%r2, %r2, %r3;
	setp.lt.s32 	%p11, %r2, %r36;
	@%p11 bra 	$L__BB3_28;
	bra.uni 	$L__BB3_32;
$L__BB3_29:
	setp.eq.s32 	%p7, %r40, 1;
	@%p7 bra 	$L__BB3_30;
	bra.uni 	$L__BB3_31;
$L__BB3_30:
	div.s32 	%r48, %r2, %r37;
	rem.s32 	%r49, %r48, %r38;
	mul.wide.s32 	%rd13, %r49, 8;
	add.s64 	%rd14, %rd3, %rd13;
	ld.global.f64 	%fd4, [%rd14];
	ld.global.f64 	%fd5, [%rd2];
	sub.f64 	%fd6, %fd4, %fd5;
	mul.wide.s32 	%rd15, %r2, 8;
	add.s64 	%rd16, %rd1, %rd15;
	st.global.f64 	[%rd16], %fd6;
	add.s32 	%r2, %r2, %r3;
	setp.lt.s32 	%p9, %r2, %r36;
	@%p9 bra 	$L__BB3_30;
	bra.uni 	$L__BB3_32;
$L__BB3_31:
	div.s32 	%r44, %r2, %r37;
	rem.s32 	%r45, %r44, %r38;
	mul.wide.s32 	%rd7, %r45, 8;
	add.s64 	%rd8, %rd3, %rd7;
	ld.global.f64 	%fd1, [%rd8];
	div.s32 	%r46, %r2, %r39;
	rem.s32 	%r47, %r46, %r40;
	mul.wide.s32 	%rd9, %r47, 8;
	add.s64 	%rd10, %rd2, %rd9;
	ld.global.f64 	%fd2, [%rd10];
	sub.f64 	%fd3, %fd1, %fd2;
	mul.wide.s32 	%rd11, %r2, 8;
	add.s64 	%rd12, %rd1, %rd11;
	st.global.f64 	[%rd12], %fd3;
	add.s32 	%r2, %r2, %r3;
	setp.lt.s32 	%p8, %r2, %r36;
	@%p8 bra 	$L__BB3_31;
$L__BB3_32:
	ret;

}
	// .globl	_Z10_mul_32_12iPfiiS_iiS_
.visible .entry _Z10_mul_32_12iPfiiS_iiS_(
	.param .u32 _Z10_mul_32_12iPfiiS_iiS__param_0,
	.param .u64 .ptr .align 1 _Z10_mul_32_12iPfiiS_iiS__param_1,
	.param .u32 _Z10_mul_32_12iPfiiS_iiS__param_2,
	.param .u32 _Z10_mul_32_12iPfiiS_iiS__param_3,
	.param .u64 .ptr .align 1 _Z10_mul_32_12iPfiiS_iiS__param_4,
	.param .u32 _Z10_mul_32_12iPfiiS_iiS__param_5,
	.param .u32 _Z10_mul_32_12iPfiiS_iiS__param_6,
	.param .u64 .ptr .align 1 _Z10_mul_32_12iPfiiS_iiS__param_7
)
{
	.reg .pred 	%p<33>;
	.reg .b32 	%r<84>;
	.reg .b32 	%f<49>;
	.reg .b64 	%rd<79>;

	ld.param.u32 	%r36, [_Z10_mul_32_12iPfiiS_iiS__param_0];
	ld.param.u64 	%rd4, [_Z10_mul_32_12iPfiiS_iiS__param_1];
	ld.param.u32 	%r37, [_Z10_mul_32_12iPfiiS_iiS__param_2];
	ld.param.u32 	%r38, [_Z10_mul_32_12iPfiiS_iiS__param_3];
	ld.param.u64 	%rd5, [_Z10_mul_32_12iPfiiS_iiS__param_4];
	ld.param.u32 	%r39, [_Z10_mul_32_12iPfiiS_iiS__param_5];
	ld.param.u32 	%r40, [_Z10_mul_32_12iPfiiS_iiS__param_6];
	ld.param.u64 	%rd6, [_Z10_mul_32_12iPfiiS_iiS__param_7];
	cvta.to.global.u64 	%rd1, %rd6;
	cvta.to.global.u64 	%rd2, %rd5;
	cvta.to.global.u64 	%rd3, %rd4;
	mov.u32 	%r41, %tid.x;
	mov.u32 	%r42, %ctaid.x;
	mov.u32 	%r1, %ntid.x;
	mad.lo.s32 	%r2, %r42, %r1, %r41;
	setp.ge.s32 	%p1, %r2, %r36;
	@%p1 bra 	$L__BB4_32;
	setp.ne.s32 	%p2, %r38, %r36;
	mov.u32 	%r43, %nctaid.x;
	mul.lo.s32 	%r3, %r1, %r43;
	@%p2 bra 	$L__BB4_9;
	setp.ne.s32 	%p26, %r40, %r36;
	@%p26 bra 	$L__BB4_4;
$L__BB4_3:
	mul.wide.s32 	%rd75, %r2, 4;
	add.s64 	%rd76, %rd3, %rd75;
	ld.global.f32 	%f46, [%rd76];
	add.s64 	%rd77, %rd2, %rd75;
	ld.global.f32 	%f47, [%rd77];
	mul.f32 	%f48, %f46, %f47;
	add.s64 	%rd78, %rd1, %rd75;
	st.global.f32 	[%rd78], %f48;
	add.s32 	%r2, %r2, %r3;
	setp.lt.s32 	%p32, %r2, %r36;
	@%p32 bra 	$L__BB4_3;
	bra.uni 	$L__BB4_32;
$L__BB4_4:
	setp.ne.s32 	%p27, %r39, 1;
	@%p27 bra 	$L__BB4_6;
$L__BB4_5:
	mul.wide.s32 	%rd70, %r2, 4;
	add.s64 	%rd71, %rd3, %rd70;
	ld.global.f32 	%f43, [%rd71];
	rem.s32 	%r67, %r2, %r40;
	mul.wide.s32 	%rd72, %r67, 4;
	add.s64 	%rd73, %rd2, %rd72;
	ld.global.f32 	%f44, [%rd73];
	mul.f32 	%f45, %f43, %f44;
	add.s64 	%rd74, %rd1, %rd70;
	st.global.f32 	[%rd74], %f45;
	add.s32 	%r2, %r2, %r3;
	setp.lt.s32 	%p31, %r2, %r36;
	@%p31 bra 	$L__BB4_5;
	bra.uni 	$L__BB4_32;
$L__BB4_6:
	setp.eq.s32 	%p28, %r40, 1;
	@%p28 bra 	$L__BB4_7;
	bra.uni 	$L__BB4_8;
$L__BB4_7:
	mul.wide.s32 	%rd67, %r2, 4;
	add.s64 	%rd68, %rd3, %rd67;
	ld.global.f32 	%f40, [%rd68];
	ld.global.f32 	%f41, [%rd2];
	mul.f32 	%f42, %f40, %f41;
	add.s64 	%rd69, %rd1, %rd67;
	st.global.f32 	[%rd69], %f42;
	add.s32 	%r2, %r2, %r3;
	setp.lt.s32 	%p30, %r2, %r36;
	@%p30 bra 	$L__BB4_7;
	bra.uni 	$L__BB4_32;
$L__BB4_8:
	mul.wide.s32 	%rd62, %r2, 4;
	add.s64 	%rd63, %rd3, %rd62;
	ld.global.f32 	%f37, [%rd63];
	div.s32 	%r65, %r2, %r39;
	rem.s32 	%r66, %r65, %r40;
	mul.wide.s32 	%rd64, %r66, 4;
	add.s64 	%rd65, %rd2, %rd64;
	ld.global.f32 	%f38, [%rd65];
	mul.f32 	%f39, %f37, %f38;
	add.s64 	%rd66, %rd1, %rd62;
	st.global.f32 	[%rd66], %f39;
	add.s32 	%r2, %r2, %r3;
	setp.lt.s32 	%p29, %r2, %r36;
	@%p29 bra 	$L__BB4_8;
	bra.uni 	$L__BB4_32;
$L__BB4_9:
	setp.ne.s32 	%p3, %r40, %r36;
	@%p3 bra 	$L__BB4_15;
	setp.ne.s32 	%p21, %r37, 1;
	@%p21 bra 	$L__BB4_12;
$L__BB4_11:
	rem.s32 	%r64, %r2, %r38;
	mul.wide.s32 	%rd57, %r64, 4;
	add.s64 	%rd58, %rd3, %rd57;
	ld.global.f32 	%f34, [%rd58];
	mul.wide.s32 	%rd59, %r2, 4;
	add.s64 	%rd60, %rd2, %rd59;
	ld.global.f32 	%f35, [%rd60];
	mul.f32 	%f36, %f34, %f35;
	add.s64 	%rd61, %rd1, %rd59;
	st.global.f32 	[%rd61], %f36;
	add.s32 	%r2, %r2, %r3;
	setp.lt.s32 	%p25, %r2, %r36;
	@%p25 bra 	$L__BB4_11;
	bra.uni 	$L__BB4_32;
$L__BB4_12:
	setp.eq.s32 	%p22, %r38, 1;
	@%p22 bra 	$L__BB4_13;
	bra.uni 	$L__BB4_14;
$L__BB4_13:
	ld.global.f32 	%f31, [%rd3];
	mul.wide.s32 	%rd54, %r2, 4;
	add.s64 	%rd55, %rd2, %rd54;
	ld.global.f32 	%f32, [%rd55];
	mul.f32 	%f33, %f31, %f32;
	add.s64 	%rd56, %rd1, %rd54;
	st.global.f32 	[%rd56], %f33;
	add.s32 	%r2, %r2, %r3;
	setp.lt.s32 	%p24, %r2, %r36;
	@%p24 bra 	$L__BB4_13;
	bra.uni 	$L__BB4_32;
$L__BB4_14:
	div.s32 	%r62, %r2, %r37;
	rem.s32 	%r63, %r62, %r38;
	mul.wide.s32 	%rd49, %r63, 4;
	add.s64 	%rd50, %rd3, %rd49;
	ld.global.f32 	%f28, [%rd50];
	mul.wide.s32 	%rd51, %r2, 4;
	add.s64 	%rd52, %rd2, %rd51;
	ld.global.f32 	%f29, [%rd52];
	mul.f32 	%f30, %f28, %f29;
	add.s64 	%rd53, %rd1, %rd51;
	st.global.f32 	[%rd53], %f30;
	add.s32 	%r2, %r2, %r3;
	setp.lt.s32 	%p23, %r2, %r36;
	@%p23 bra 	$L__BB4_14;
	bra.uni 	$L__BB4_32;
$L__BB4_15:
	setp.ne.s32 	%p4, %r37, 1;
	@%p4 bra 	$L__BB4_21;
	setp.ne.s32 	%p16, %r39, 1;
	@%p16 bra 	$L__BB4_18;
$L__BB4_17:
	rem.s32 	%r60, %r2, %r38;
	mul.wide.s32 	%rd43, %r60, 4;
	add.s64 	%rd44, %rd3, %rd43;
	ld.global.f32 	%f25, [%rd44];
	rem.s32 	%r61, %r2, %r40;
	mul.wide.s32 	%rd45, %r61, 4;
	add.s64 	%rd46, %rd2, %rd45;
	ld.global.f32 	%f26, [%rd46];
	mul.f32 	%f27, %f25, %f26;
	mul.wide.s32 	%rd47, %r2, 4;
	add.s64 	%rd48, %rd1, %rd47;
	st.global.f32 	[%rd48], %f27;
	add.s32 	%r2, %r2, %r3;
	setp.lt.s32 	%p20, %r2, %r36;
	@%p20 bra 	$L__BB4_17;
	bra.uni 	$L__BB4_32;
$L__BB4_18:
	setp.eq.s32 	%p17, %r40, 1;
	@%p17 bra 	$L__BB4_19;
	bra.uni 	$L__BB4_20;
$L__BB4_19:
	rem.s32 	%r59, %r2, %r38;
	mul.wide.s32 	%rd39, %r59, 4;
	add.s64 	%rd40, %rd3, %rd39;
	ld.global.f32 	%f22, [%rd40];
	ld.global.f32 	%f23, [%rd2];
	mul.f32 	%f24, %f22, %f23;
	mul.wide.s32 	%rd41, %r2, 4;
	add.s64 	%rd42, %rd1, %rd41;
	st.global.f32 	[%rd42], %f24;
	add.s32 	%r2, %r2, %r3;
	setp.lt.s32 	%p19, %r2, %r36;
	@%p19 bra 	$L__BB4_19;
	bra.uni 	$L__BB4_32;
$L__BB4_20:
	rem.s32 	%r56, %r2, %r38;
	mul.wide.s32 	%rd33, %r56, 4;
	add.s64 	%rd34, %rd3, %rd33;
	ld.global.f32 	%f19, [%rd34];
	div.s32 	%r57, %r2, %r39;
	rem.s32 	%r58, %r57, %r40;
	mul.wide.s32 	%rd35, %r58, 4;
	add.s64 	%rd36, %rd2, %rd35;
	ld.global.f32 	%f20, [%rd36];
	mul.f32 	%f21, %f19, %f20;
	mul.wide.s32 	%rd37, %r2, 4;
	add.s64 	%rd38, %rd1, %rd37;
	st.global.f32 	[%rd38], %f21;
	add.s32 	%r2, %r2, %r3;
	setp.lt.s32 	%p18, %r2, %r36;
	@%p18 bra 	$L__BB4_20;
	bra.uni 	$L__BB4_32;
$L__BB4_21:
	setp.ne.s32 	%p5, %r39, 1;
	@%p5 bra 	$L__BB4_25;
	setp.eq.s32 	%p13, %r38, 1;
	@%p13 bra 	$L__BB4_23;
	bra.uni 	$L__BB4_24;
$L__BB4_23:
	ld.global.f32 	%f16, [%rd3];
	rem.s32 	%r55, %r2, %r40;
	mul.wide.s32 	%rd29, %r55, 4;
	add.s64 	%rd30, %rd2, %rd29;
	ld.global.f32 	%f17, [%rd30];
	mul.f32 	%f18, %f16, %f17;
	mul.wide.s32 	%rd31, %r2, 4;
	add.s64 	%rd32, %rd1, %rd31;
	st.global.f32 	[%rd32], %f18;
	add.s32 	%r2, %r2, %r3;
	setp.lt.s32 	%p15, %r2, %r36;
	@%p15 bra 	$L__BB4_23;
	bra.uni 	$L__BB4_32;
$L__BB4_24:
	div.s32 	%r52, %r2, %r37;
	rem.s32 	%r53, %r52, %r38;
	mul.wide.s32 	%rd23, %r53, 4;
	add.s64 	%rd24, %rd3, %rd23;
	ld.global.f32 	%f13, [%rd24];
	rem.s32 	%r54, %r2, %r40;
	mul.wide.s32 	%rd25, %r54, 4;
	add.s64 	%rd26, %rd2, %rd25;
	ld.global.f32 	%f14, [%rd26];
	mul.f32 	%f15, %f13, %f14;
	mul.wide.s32 	%rd27, %r2, 4;
	add.s64 	%rd28, %rd1, %rd27;
	st.global.f32 	[%rd28], %f15;
	add.s32 	%r2, %r2, %r3;
	setp.lt.s32 	%p14, %r2, %r36;
	@%p14 bra 	$L__BB4_24;
	bra.uni 	$L__BB4_32;
$L__BB4_25:
	setp.ne.s32 	%p6, %r38, 1;
	@%p6 bra 	$L__BB4_29;
	setp.eq.s32 	%p10, %r40, 1;
	@%p10 bra 	$L__BB4_27;
	bra.uni 	$L__BB4_28;
$L__BB4_27:
	ld.global.f32 	%f10, [%rd3];
	ld.global.f32 	%f11, [%rd2];
	mul.f32 	%f12, %f10, %f11;
	mul.wide.s32 	%rd21, %r2, 4;
	add.s64 	%rd22, %rd1, %rd21;
	st.global.f32 	[%rd22], %f12;
	add.s32 	%r2, %r2, %r3;
	setp.lt.s32 	%p12, %r2, %r36;
	@%p12 bra 	$L__BB4_27;
	bra.uni 	$L__BB4_32;
$L__BB4_28:
	ld.global.f32 	%f7, [%rd3];
	div.s32 	%r50, %r2, %r39;
	rem.s32 	%r51, %r50, %r40;
	mul.wide.s32 	%rd17, %r51, 4;
	add.s64 	%rd18, %rd2, %rd17;
	ld.global.f32 	%f8, [%rd18];
	mul.f32 	%f9, %f7, %f8;
	mul.wide.s32 	%rd19, %r2, 4;
	add.s64 	%rd20, %rd1, %rd19;
	st.global.f32 	[%rd20], %f9;
	add.s32 	%r2, %r2, %r3;
	setp.lt.s32 	%p11, %r2, %r36;
	@%p11 bra 	$L__BB4_28;
	bra.uni 	$L__BB4_32;
$L__BB4_29:
	setp.eq.s32 	%p7, %r40, 1;
	@%p7 bra 	$L__BB4_30;
	bra.uni 	$L__BB4_31;
$L__BB4_30:
	div.s32 	%r48, %r2, %r37;
	rem.s32 	%r49, %r48, %r38;
	mul.wide.s32 	%rd13, %r49, 4;
	add.s64 	%rd14, %rd3, %rd13;
	ld.global.f32 	%f4, [%rd14];
	ld.global.f32 	%f5, [%rd2];
	mul.f32 	%f6, %f4, %f5;
	mul.wide.s32 	%rd15, %r2, 4;
	add.s64 	%rd16, %rd1, %rd15;
	st.global.f32 	[%rd16], %f6;
	add.s32 	%r2, %r2, %r3;
	setp.lt.s32 	%p9, %r2, %r36;
	@%p9 bra 	$L__BB4_30;
	bra.uni 	$L__BB4_32;
$L__BB4_31:
	div.s32 	%r44, %r2, %r37;
	rem.s32 	%r45, %r44, %r38;
	mul.wide.s32 	%rd7, %r45, 4;
	add.s64 	%rd8, %rd3, %rd7;
	ld.global.f32 	%f1, [%rd8];
	div.s32 	%r46, %r2, %r39;
	rem.s32 	%r47, %r46, %r40;
	mul.wide.s32 	%rd9, %r47, 4;
	add.s64 	%rd10, %rd2, %rd9;
	ld.global.f32 	%f2, [%rd10];
	mul.f32 	%f3, %f1, %f2;
	mul.wide.s32 	%rd11, %r2, 4;
	add.s64 	%rd12, %rd1, %rd11;
	st.global.f32 	[%rd12], %f3;
	add.s32 	%r2, %r2, %r3;
	setp.lt.s32 	%p8, %r2, %r36;
	@%p8 bra 	$L__BB4_31;
$L__BB4_32:
	ret;

}
	// .globl	_Z10_mul_64_12iPdiiS_iiS_
.visible .entry _Z10_mul_64_12iPdiiS_iiS_(
	.param .u32 _Z10_mul_64_12iPdiiS_iiS__param_0,
	.param .u64 .ptr .align 1 _Z10_mul_64_12iPdiiS_iiS__param_1,
	.param .u32 _Z10_mul_64_12iPdiiS_iiS__param_2,
	.param .u32 _Z10_mul_64_12iPdiiS_iiS__param_3,
	.param .u64 .ptr .align 1 _Z10_mul_64_12iPdiiS_iiS__param_4,
	.param .u32 _Z10_mul_64_12iPdiiS_iiS__param_5,
	.param .u32 _Z10_mul_64_12iPdiiS_iiS__param_6,
	.param .u64 .ptr .align 1 _Z10_mul_64_12iPdiiS_iiS__param_7
)
{
	.reg .pred 	%p<33>;
	.reg .b32 	%r<84>;
	.reg .b64 	%rd<79>;
	.reg .b64 	%fd<49>;

	ld.param.u32 	%r36, [_Z10_mul_64_12iPdiiS_iiS__param_0];
	ld.param.u64 	%rd4, [_Z10_mul_64_12iPdiiS_iiS__param_1];
	ld.param.u32 	%r37, [_Z10_mul_64_12iPdiiS_iiS__param_2];
	ld.param.u32 	%r38, [_Z10_mul_64_12iPdiiS_iiS__param_3];
	ld.param.u64 	%rd5, [_Z10_mul_64_12iPdiiS_iiS__param_4];
	ld.param.u32 	%r39, [_Z10_mul_64_12iPdiiS_iiS__param_5];
	ld.param.u32 	%r40, [_Z10_mul_64_12iPdiiS_iiS__param_6];
	ld.param.u64 	%rd6, [_Z10_mul_64_12iPdiiS_iiS__param_7];
	cvta.to.global.u64 	%rd1, %rd6;
	cvta.to.global.u64 	%rd2, %rd5;
	cvta.to.global.u64 	%rd3, %rd4;
	mov.u32 	%r41, %tid.x;
	mov.u32 	%r42, %ctaid.x;
	mov.u32 	%r1, %ntid.x;
	mad.lo.s32 	%r2, %r42, %r1, %r41;
	setp.ge.s32 	%p1, %r2, %r36;
	@%p1 bra 	$L__BB5_32;
	setp.ne.s32 	%p2, %r38, %r36;
	mov.u32 	%r43, %nctaid.x;
	mul.lo.s32 	%r3, %r1, %r43;
	@%p2 bra 	$L__BB5_9;
	setp.ne.s32 	%p26, %r40, %r36;
	@%p26 bra 	$L__BB5_4;
$L__BB5_3:
	mul.wide.s32 	%rd75, %r2, 8;
	add.s64 	%rd76, %rd3, %rd75;
	ld.global.f64 	%fd46, [%rd76];
	add.s64 	%rd77, %rd2, %rd75;
	ld.global.f64 	%fd47, [%rd77];
	mul.f64 	%fd48, %fd46, %fd47;
	add.s64 	%rd78, %rd1, %rd75;
	st.global.f64 	[%rd78], %fd48;
	add.s32 	%r2, %r2, %r3;
	setp.lt.s32 	%p32, %r2, %r36;
	@%p32 bra 	$L__BB5_3;
	bra.uni 	$L__BB5_32;
$L__BB5_4:
	setp.ne.s32 	%p27, %r39, 1;
	@%p27 bra 	$L__BB5_6;
$L__BB5_5:
	mul.wide.s32 	%rd70, %r2, 8;
	add.s64 	%rd71, %rd3, %rd70;
	ld.global.f64 	%fd43, [%rd71];
	rem.s32 	%r67, %r2, %r40;
	mul.wide.s32 	%rd72, %r67, 8;
	add.s64 	%rd73, %rd2, %rd72;
	ld.global.f64 	%fd44, [%rd73];
	mul.f64 	%fd45, %fd43, %fd44;
	add.s64 	%rd74, %rd1, %rd70;
	st.global.f64 	[%rd74], %fd45;
	add.s32 	%r2, %r2, %r3;
	setp.lt.s32 	%p31, %r2, %r36;
	@%p31 bra 	$L__BB5_5;
	bra.uni 	$L__BB5_32;
$L__BB5_6:
	setp.eq.s32 	%p28, %r40, 1;
	@%p28 bra 	$L__BB5_7;
	bra.uni 	$L__BB5_8;
$L__BB5_7:
	mul.wide.s32 	%rd67, %r2, 8;
	add.s64 	%rd68, %rd3, %rd67;
	ld.global.f64 	%fd40, [%rd68];
	ld.global.f64 	%fd41, [%rd2];
	mul.f64 	%fd42, %fd40, %fd41;
	add.s64 	%rd69, %rd1, %rd67;
	st.global.f64 	[%rd69], %fd42;
	add.s32 	%r2, %r2, %r3;
	setp.lt.s32 	%p30, %r2, %r36;
	@%p30 bra 	$L__BB5_7;
	bra.uni 	$L__BB5_32;
$L__BB5_8:
	mul.wide.s32 	%rd62, %r2, 8;
	add.s64 	%rd63, %rd3, %rd62;
	ld.global.f64 	%fd37, [%rd63];
	div.s32 	%r65, %r2, %r39;
	rem.s32 	%r66, %r65, %r40;
	mul.wide.s32 	%rd64, %r66, 8;
	add.s64 	%rd65, %rd2, %rd64;
	ld.global.f64 	%fd38, [%rd65];
	mul.f64 	%fd39, %fd37, %fd38;
	add.s64 	%rd66, %rd1, %rd62;
	st.global.f64 	[%rd66], %fd39;
	add.s32 	%r2, %r2, %r3;
	setp.lt.s32 	%p29, %r2, %r36;
	@%p29 bra 	$L__BB5_8;
	bra.uni 	$L__BB5_32;
$L__BB5_9:
	setp.ne.s32 	%p3, %r40, %r36;
	@%p3 bra 	$L__BB5_15;
	setp.ne.s32 	%p21, %r37, 1;
	@%p21 bra 	$L__BB5_12;
$L__BB5_11:
	rem.s32 	%r64, %r2, %r38;
	mul.wide.s32 	%rd57, %r64, 8;
	add.s64 	%rd58, %rd3, %rd57;
	ld.global.f64 	%fd34, [%rd58];
	mul.wide.s32 	%rd59, %r2, 8;
	add.s64 	%rd60, %rd2, %rd59;
	ld.global.f64 	%fd35, [%rd60];
	mul.f64 	%fd36, %fd34, %fd35;
	add.s64 	%rd61, %rd1, %rd59;
	st.global.f64 	[%rd61], %fd36;
	add.s32 	%r2, %r2, %r3;
	setp.lt.s32 	%p25, %r2, %r36;
	@%p25 bra 	$L__BB5_11;
	bra.uni 	$L__BB5_32;
$L__BB5_12:
	setp.eq.s32 	%p22, %r38, 1;
	@%p22 bra 	$L__BB5_13;
	bra.uni 	$L__BB5_14;
$L__BB5_13:
	ld.global.f64 	%fd31, [%rd3];
	mul.wide.s32 	%rd54, %r2, 8;
	add.s64 	%rd55, %rd2, %rd54;
	ld.global.f64 	%fd32, [%rd55];
	mul.f64 	%fd33, %fd31, %fd32;
	add.s64 	%rd56, %rd1, %rd54;
	st.global.f64 	[%rd56], %fd33;
	add.s32 	%r2, %r2, %r3;
	setp.lt.s32 	%p24, %r2, %r36;
	@%p24 bra 	$L__BB5_13;
	bra.uni 	$L__BB5_32;
$L__BB5_14:
	div.s32 	%r62, %r2, %r37;
	rem.s32 	%r63, %r62, %r38;
	mul.wide.s32 	%rd49, %r63, 8;
	add.s64 	%rd50, %rd3, %rd49;
	ld.global.f64 	%fd28, [%rd50];
	mul.wide.s32 	%rd51, %r2, 8;
	add.s64 	%rd52, %rd2, %rd51;
	ld.global.f64 	%fd29, [%rd52];
	mul.f64 	%fd30, %fd28, %fd29;
	add.s64 	%rd53, %rd1, %rd51;
	st.global.f64 	[%rd53], %fd30;
	add.s32 	%r2, %r2, %r3;
	setp.lt.s32 	%p23, %r2, %r36;
	@%p23 bra 	$L__BB5_14;
	bra.uni 	$L__BB5_32;
$L__BB5_15:
	setp.ne.s32 	%p4, %r37, 1;
	@%p4 bra 	$L__BB5_21;
	setp.ne.s32 	%p16, %r39, 1;
	@%p16 bra 	$L__BB5_18;
$L__BB5_17:
	rem.s32 	%r60, %r2, %r38;
	mul.wide.s32 	%rd43, %r60, 8;
	add.s64 	%rd44, %rd3, %rd43;
	ld.global.f64 	%fd25, [%rd44];
	rem.s32 	%r61, %r2, %r40;
	mul.wide.s32 	%rd45, %r61, 8;
	add.s64 	%rd46, %rd2, %rd45;
	ld.global.f64 	%fd26, [%rd46];
	mul.f64 	%fd27, %fd25, %fd26;
	mul.wide.s32 	%rd47, %r2, 8;
	add.s64 	%rd48, %rd1, %rd47;
	st.global.f64 	[%rd48], %fd27;
	add.s32 	%r2, %r2, %r3;
	setp.lt.s32 	%p20, %r2, %r36;
	@%p20 bra 	$L__BB5_17;
	bra.uni 	$L__BB5_32;
$L__BB5_18:
	setp.eq.s32 	%p17, %r40, 1;
	@%p17 bra 	$L__BB5_19;
	bra.uni 	$L__BB5_20;
$L__BB5_19:
	rem.s32 	%r59, %r2, %r38;
	mul.wide.s32 	%rd39, %r59, 8;
	add.s64 	%rd40, %rd3, %rd39;
	ld.global.f64 	%fd22, [%rd40];
	ld.global.f64 	%fd23, [%rd2];
	mul.f64 	%fd24, %fd22, %fd23;
	mul.wide.s32 	%rd41, %r2, 8;
	add.s64 	%rd42, %rd1, %rd41;
	st.global.f64 	[%rd42], %fd24;
	add.s32 	%r2, %r2, %r3;
	setp.lt.s32 	%p19, %r2, %r36;
	@%p19 bra 	$L__BB5_19;
	bra.uni 	$L__BB5_32;
$L__BB5_20:
	rem.s32 	%r56, %r2, %r38;
	mul.wide.s32 	%rd33, %r56, 8;
	add.s64 	%rd34, %rd3, %rd33;
	ld.global.f64 	%fd19, [%rd34];
	div.s32 	%r57, %r2, %r39;
	rem.s32 	%r58, %r57, %r40;
	mul.wide.s32 	%rd35, %r58, 8;
	add.s64 	%rd36, %rd2, %rd35;
	ld.global.f64 	%fd20, [%rd36];
	mul.f64 	%fd21, %fd19, %fd20;
	mul.wide.s32 	%rd37, %r2, 8;
	add.s64 	%rd38, %rd1, %rd37;
	st.global.f64 	[%rd38], %fd21;
	add.s32 	%r2, %r2, %r3;
	setp.lt.s32 	%p18, %r2, %r36;
	@%p18 bra 	$L__BB5_20;
	bra.uni 	$L__BB5_32;
$L__BB5_21:
	setp.ne.s32 	%p5, %r39, 1;
	@%p5 bra 	$L__BB5_25;
	setp.eq.s32 	%p13, %r38, 1;
	@%p13 bra 	$L__BB5_23;
	bra.uni 	$L__BB5_24;
$L__BB5_23:
	ld.global.f64 	%fd16, [%rd3];
	rem.s32 	%r55, %r2, %r40;
	mul.wide.s32 	%rd29, %r55, 8;
	add.s64 	%rd30, %rd2, %rd29;
	ld.global.f64 	%fd17, [%rd30];
	mul.f64 	%fd18, %fd16, %fd17;
	mul.wide.s32 	%rd31, %r2, 8;
	add.s64 	%rd32, %rd1, %rd31;
	st.global.f64 	[%rd32], %fd18;
	add.s32 	%r2, %r2, %r3;
	setp.lt.s32 	%p15, %r2, %r36;
	@%p15 bra 	$L__BB5_23;
	bra.uni 	$L__BB5_32;
$L__BB5_24:
	div.s32 	%r52, %r2, %r37;
	rem.s32 	%r53, %r52, %r38;
	mul.wide.s32 	%rd23, %r53, 8;
	add.s64 	%rd24, %rd3, %rd23;
	ld.global.f64 	%fd13, [%rd24];
	rem.s32 	%r54, %r2, %r40;
	mul.wide.s32 	%rd25, %r54, 8;
	add.s64 	%rd26, %rd2, %rd25;
	ld.global.f64 	%fd14, [%rd26];
	mul.f64 	%fd15, %fd13, %fd14;
	mul.wide.s32 	%rd27, %r2, 8;
	add.s64 	%rd28, %rd1, %rd27;
	st.global.f64 	[%rd28], %fd15;
	add.s32 	%r2, %r2, %r3;
	setp.lt.s32 	%p14, %r2, %r36;
	@%p14 bra 	$L__BB5_24;
	bra.uni 	$L__BB5_32;
$L__BB5_25:
	setp.ne.s32 	%p6, %r38, 1;
	@%p6 bra 	$L__BB5_29;
	setp.eq.s32 	%p10, %r40, 1;
	@%p10 bra 	$L__BB5_27;
	bra.uni 	$L__BB5_28;
$L__BB5_27:
	ld.global.f64 	%fd10, [%rd3];
	ld.global.f64 	%fd11, [%rd2];
	mul.f64 	%fd12, %fd10, %fd11;
	mul.wide.s32 	%rd21, %r2, 8;
	add.s64 	%rd22, %rd1, %rd21;
	st.global.f64 	[%rd22], %fd12;
	add.s32 	%r2, %r2, %r3;
	setp.lt.s32 	%p12, %r2, %r36;
	@%p12 bra 	$L__BB5_27;
	bra.uni 	$L__BB5_32;
$L__BB5_28:
	ld.global.f64 	%fd7, [%rd3];
	div.s32 	%r50, %r2, %r39;
	rem.s32 	%r51, %r50, %r40;
	mul.wide.s32 	%rd17, %r51, 8;
	add.s64 	%rd18, %rd2, %rd17;
	ld.global.f64 	%fd8, [%rd18];
	mul.f64 	%fd9, %fd7, %fd8;
	mul.wide.s32 	%rd19, %r2, 8;
	add.s64 	%rd20, %rd1, %rd19;
	st.global.f64 	[%rd20], %fd9;
	add.s32 	%r2, %r2, %r3;
	setp.lt.s32 	%p11, %r2, %r36;
	@%p11 bra 	$L__BB5_28;
	bra.uni 	$L__BB5_32;
$L__BB5_29:
	setp.eq.s32 	%p7, %r40, 1;
	@%p7 bra 	$L__BB5_30;
	bra.uni 	$L__BB5_31;
$L__BB5_30:
	div.s32 	%r48, %r2, %r37;
	rem.s32 	%r49, %r48, %r38;
	mul.wide.s32 	%rd13, %r49, 8;
	add.s64 	%rd14, %rd3, %rd13;
	ld.global.f64 	%fd4, [%rd14];
	ld.global.f64 	%fd5, [%rd2];
	mul.f64 	%fd6, %fd4, %fd5;
	mul.wide.s32 	%rd15, %r2, 8;
	add.s64 	%rd16, %rd1, %rd15;
	st.global.f64 	[%rd16], %fd6;
	add.s32 	%r2, %r2, %r3;
	setp.lt.s32 	%p9, %r2, %r36;
	@%p9 bra 	$L__BB5_30;
	bra.uni 	$L__BB5_32;
$L__BB5_31:
	div.s32 	%r44, %r2, %r37;
	rem.s32 	%r45, %r44, %r38;
	mul.wide.s32 	%rd7, %r45, 8;
	add.s64 	%rd8, %rd3, %rd7;
	ld.global.f64 	%fd1, [%rd8];
	div.s32 	%r46, %r2, %r39;
	rem.s32 	%r47, %r46, %r40;
	mul.wide.s32 	%rd9, %r47, 8;
	add.s64 	%rd10, %rd2, %rd9;
	ld.global.f64 	%fd2, [%rd10];
	mul.f64 	%fd3, %fd1, %fd2;
	mul.wide.s32 	%rd11, %r2, 8;
	add.s64 	%rd12, %rd1, %rd11;
	st.global.f64 	[%rd12], %fd3;
	add.s32 	%r2, %r2, %r3;
	setp.lt.s32 	%p8, %r2, %r36;
	@%p8 bra 	$L__BB5_31;
$L__BB5_32:
	ret;

}
	// .globl	_Z10_div_32_12iPfiiS_iiS_
.visible .entry _Z10_div_32_12iPfiiS_iiS_(
	.param .u32 _Z10_div_32_12iPfiiS_iiS__param_0,
	.param .u64 .ptr .align 1 _Z10_div_32_12iPfiiS_iiS__param_1,
	.param .u32 _Z10_div_32_12iPfiiS_iiS__param_2,
	.param .u32 _Z10_div_32_12iPfiiS_iiS__param_3,
	.param .u64 .ptr .align 1 _Z10_div_32_12iPfiiS_iiS__param_4,
	.param .u32 _Z10_div_32_12iPfiiS_iiS__param_5,
	.param .u32 _Z10_div_32_12iPfiiS_iiS__param_6,
	.param .u64 .ptr .align 1 _Z10_div_32_12iPfiiS_iiS__param_7
)
{
	.reg .pred 	%p<33>;
	.reg .b32 	%r<84>;
	.reg .b32 	%f<49>;
	.reg .b64 	%rd<79>;

	ld.param.u32 	%r36, [_Z10_div_32_12iPfiiS_iiS__param_0];
	ld.param.u64 	%rd4, [_Z10_div_32_12iPfiiS_iiS__param_1];
	ld.param.u32 	%r37, [_Z10_div_32_12iPfiiS_iiS__param_2];
	ld.param.u32 	%r38, [_Z10_div_32_12iPfiiS_iiS__param_3];
	ld.param.u64 	%rd5, [_Z10_div_32_12iPfiiS_iiS__param_4];
	ld.param.u32 	%r39, [_Z10_div_32_12iPfiiS_iiS__param_5];
	ld.param.u32 	%r40, [_Z10_div_32_12iPfiiS_iiS__param_6];
	ld.param.u64 	%rd6, [_Z10_div_32_12iPfiiS_iiS__param_7];
	cvta.to.global.u64 	%rd1, %rd6;
	cvta.to.global.u64 	%rd2, %rd5;
	cvta.to.global.u64 	%rd3, %rd4;
	mov.u32 	%r41, %tid.x;
	mov.u32 	%r42, %ctaid.x;
	mov.u32 	%r1, %ntid.x;
	mad.lo.s32 	%r2, %r42, %r1, %r41;
	setp.ge.s32 	%p1, %r2, %r36;
	@%p1 bra 	$L__BB6_32;
	setp.ne.s32 	%p2, %r38, %r36;
	mov.u32 	%r43, %nctaid.x;
	mul.lo.s32 	%r3, %r1, %r43;
	@%p2 bra 	$L__BB6_9;
	setp.ne.s32 	%p26, %r40, %r36;
	@%p26 bra 	$L__BB6_4;
$L__BB6_3:
	mul.wide.s32 	%rd75, %r2, 4;
	add.s64 	%rd76, %rd3, %rd75;
	ld.global.f32 	%f46, [%rd76];
	add.s64 	%rd77, %rd2, %rd75;
	ld.global.f32 	%f47, [%rd77];
	div.rn.f32 	%f48, %f46, %f47;
	add.s64 	%rd78, %rd1, %rd75;
	st.global.f32 	[%rd78], %f48;
	add.s32 	%r2, %r2, %r3;
	setp.lt.s32 	%p32, %r2, %r36;
	@%p32 bra 	$L__BB6_3;
	bra.uni 	$L__BB6_32;
$L__BB6_4:
	setp.ne.s32 	%p27, %r39, 1;
	@%p27 bra 	$L__BB6_6;
$L__BB6_5:
	mul.wide.s32 	%rd70, %r2, 4;
	add.s64 	%rd71, %rd3, %rd70;
	ld.global.f32 	%f43, [%rd71];
	rem.s32 	%r67, %r2, %r40;
	mul.wide.s32 	%rd72, %r67, 4;
	add.s64 	%rd73, %rd2, %rd72;
	ld.global.f32 	%f44, [%rd73];
	div.rn.f32 	%f45, %f43, %f44;
	add.s64 	%rd74, %rd1, %rd70;
	st.global.f32 	[%rd74], %f45;
	add.s32 	%r2, %r2, %r3;
	setp.lt.s32 	%p31, %r2, %r36;
	@%p31 bra 	$L__BB6_5;
	bra.uni 	$L__BB6_32;
$L__BB6_6:
	setp.eq.s32 	%p28, %r40, 1;
	@%p28 bra 	$L__BB6_7;
	bra.uni 	$L__BB6_8;
$L__BB6_7:
	mul.wide.s32 	%rd67, %r2, 4;
	add.s64 	%rd68, %rd3, %rd67;
	ld.global.f32 	%f40, [%rd68];
	ld.global.f32 	%f41, [%rd2];
	div.rn.f32 	%f42, %f40, %f41;
	add.s64 	%rd69, %rd1, %rd67;
	st.global.f32 	[%rd69], %f42;
	add.s32 	%r2, %r2, %r3;
	setp.lt.s32 	%p30, %r2, %r36;
	@%p30 bra 	$L__BB6_7;
	bra.uni 	$L__BB6_32;
$L__BB6_8:
	mul.wide.s32 	%rd62, %r2, 4;
	add.s64 	%rd63, %rd3, %rd62;
	ld.global.f32 	%f37, [%rd63];
	div.s32 	%r65, %r2, %r39;
	rem.s32 	%r66, %r65, %r40;
	mul.wide.s32 	%rd64, %r66, 4;
	add.s64 	%rd65, %rd2, %rd64;
	ld.global.f32 	%f38, [%rd65];
	div.rn.f32 	%f39, %f37, %f38;
	add.s64 	%rd66, %rd1, %rd62;
	st.global.f32 	[%rd66], %f39;
	add.s32 	%r2, %r2, %r3;
	setp.lt.s32 	%p29, %r2, %r36;
	@%p29 bra 	$L__BB6_8;
	bra.uni 	$L__BB6_32;
$L__BB6_9:
	setp.ne.s32 	%p3, %r40, %r36;
	@%p3 bra 	$L__BB6_15;
	setp.ne.s32 	%p21, %r37, 1;
	@%p21 bra 	$L__BB6_12;
$L__BB6_11:
	rem.s32 	%r64, %r2, %r38;
	mul.wide.s32 	%rd57, %r64, 4;
	add.s64 	%rd58, %rd3, %rd57;
	ld.global.f32 	%f34, [%rd58];
	mul.wide.s32 	%rd59, %r2, 4;
	add.s64 	%rd60, %rd2, %rd59;
	ld.global.f32 	%f35, [%rd60];
	div.rn.f32 	%f36, %f34, %f35;
	add.s64 	%rd61, %rd1, %rd59;
	st.global.f32 	[%rd61], %f36;
	add.s32 	%r2, %r2, %r3;
	setp.lt.s32 	%p25, %r2, %r36;
	@%p25 bra 	$L__BB6_11;
	bra.uni 	$L__BB6_32;
$L__BB6_12:
	setp.eq.s32 	%p22, %r38, 1;
	@%p22 bra 	$L__BB6_13;
	bra.uni 	$L__BB6_14;
$L__BB6_13:
	ld.global.f32 	%f31, [%rd3];
	mul.wide.s32 	%rd54, %r2, 4;
	add.s64 	%rd55, %rd2, %rd54;
	ld.global.f32 	%f32, [%rd55];
	div.rn.f32 	%f33, %f31, %f32;
	add.s64 	%rd56, %rd1, %rd54;
	st.global.f32 	[%rd56], %f33;
	add.s32 	%r2, %r2, %r3;
	setp.lt.s32 	%p24, %r2, %r36;
	@%p24 bra 	$L__BB6_13;
	bra.uni 	$L__BB6_32;
$L__BB6_14:
	div.s32 	%r62, %r2, %r37;
	rem.s32 	%r63, %r62, %r38;
	mul.wide.s32 	%rd49, %r63, 4;
	add.s64 	%rd50, %rd3, %rd49;
	ld.global.f32 	%f28, [%rd50];
	mul.wide.s32 	%rd51, %r2, 4;
	add.s64 	%rd52, %rd2, %rd51;
	ld.global.f32 	%f29, [%rd52];
	div.rn.f32 	%f30, %f28, %f29;
	add.s64 	%rd53, %rd1, %rd51;
	st.global.f32 	[%rd53], %f30;
	add.s32 	%r2, %r2, %r3;
	setp.lt.s32 	%p23, %r2, %r36;
	@%p23 bra 	$L__BB6_14;
	bra.uni 	$L__BB6_32;
$L__BB6_15:
	setp.ne.s32 	%p4, %r37, 1;
	@%p4 bra 	$L__BB6_21;
	setp.ne.s32 	%p16, %r39, 1;
	@%p16 bra 	$L__BB6_18;
$L__BB6_17:
	rem.s32 	%r60, %r2, %r38;
	mul.wide.s32 	%rd43, %r60, 4;
	add.s64 	%rd44, %rd3, %rd43;
	ld.global.f32 	%f25, [%rd44];
	rem.s32 	%r61, %r2, %r40;
	mul.wide.s32 	%rd45, %r61, 4;
	add.s64 	%rd46, %rd2, %rd45;
	ld.global.f32 	%f26, [%rd46];
	div.rn.f32 	%f27, %f25, %f26;
	mul.wide.s32 	%rd47, %r2, 4;
	add.s64 	%rd48, %rd1, %rd47;
	st.global.f32 	[%rd48], %f27;
	add.s32 	%r2, %r2, %r3;
	setp.lt.s32 	%p20, %r2, %r36;
	@%p20 bra 	$L__BB6_17;
	bra.uni 	$L__BB6_32;
$L__BB6_18:
	setp.eq.s32 	%p17, %r40, 1;
	@%p17 bra 	$L__BB6_19;
	bra.uni 	$L__BB6_20;
$L__BB6_19:
	rem.s32 	%r59, %r2, %r38;
	mul.wide.s32 	%rd39, %r59, 4;
	add.s64 	%rd40, %rd3, %rd39;
	ld.global.f32 	%f22, [%rd40];
	ld.global.f32 	%f23, [%rd2];
	div.rn.f32 	%f24, %f22, %f23;
	mul.wide.s32 	%rd41, %r2, 4;
	add.s64 	%rd42, %rd1, %rd41;
	st.global.f32 	[%rd42], %f24;
	add.s32 	%r2, %r2, %r3;
	setp.lt.s32 	%p19, %r2, %r36;
	@%p19 bra 	$L__BB6_19;
	bra.uni 	$L__BB6_32;
$L__BB6_20:
	rem.s32 	%r56, %r2, %r38;
	mul.wide.s32 	%rd33, %r56, 4;
	add.s64 	%rd34, %rd3, %rd33;
	ld.global.f32 	%f19, [%rd34];
	div.s32 	%r57, %r2, %r39;
	rem.s32 	%r58, %r57, %r40;
	mul.wide.s32 	%rd35, %r58, 4;
	add.s64 	%rd36, %rd2, %rd35;
	ld.global.f32 	%f20, [%rd36];
	div.rn.f32 	%f21, %f19, %f20;
	mul.wide.s32 	%rd37, %r2, 4;
	add.s64 	%rd38, %rd1, %rd37;
	st.global.f32 	[%rd38], %f21;
	add.s32 	%r2, %r2, %r3;
	setp.lt.s32 	%p18, %r2, %r36;
	@%p18 bra 	$L__BB6_20;
	bra.uni 	$L__BB6_32;
$L__BB6_21:
	setp.ne.s32 	%p5, %r39, 1;
	@%p5 bra 	$L__BB6_25;
	setp.eq.s32 	%p13, %r38, 1;
	@%p13 bra 	$L__BB6_23;
	bra.uni 	$L__BB6_24;
$L__BB6_23:
	ld.global.f32 	%f16, [%rd3];
	rem.s32 	%r55, %r2, %r40;
	mul.wide.s32 	%rd29, %r55, 4;
	add.s64 	%rd30, %rd2, %rd29;
	ld.global.f32 	%f17, [%rd30];
	div.rn.f32 	%f18, %f16, %f17;
	mul.wide.s32 	%rd31, %r2, 4;
	add.s64 	%rd32, %rd1, %rd31;
	st.global.f32 	[%rd32], %f18;
	add.s32 	%r2, %r2, %r3;
	setp.lt.s32 	%p15, %r2, %r36;
	@%p15 bra 	$L__BB6_23;
	bra.uni 	$L__BB6_32;
$L__BB6_24:
	div.s32 	%r52, %r2, %r37;
	rem.s32 	%r53, %r52, %r38;
	mul.wide.s32 	%rd23, %r53, 4;
	add.s64 	%rd24, %rd3, %rd23;
	ld.global.f32 	%f13, [%rd24];
	rem.s32 	%r54, %r2, %r40;
	mul.wide.s32 	%rd25, %r54, 4;
	add.s64 	%rd26, %rd2, %rd25;
	ld.global.f32 	%f14, [%rd26];
	div.rn.f32 	%f15, %f13, %f14;
	mul.wide.s32 	%rd27, %r2, 4;
	add.s64 	%rd28, %rd1, %rd27;
	st.global.f32 	[%rd28], %f15;
	add.s32 	%r2, %r2, %r3;
	setp.lt.s32 	%p14, %r2, %r36;
	@%p14 bra 	$L__BB6_24;
	bra.uni 	$L__BB6_32;
$L__BB6_25:
	setp.ne.s32 	%p6, %r38, 1;
	@%p6 bra 	$L__BB6_29;
	setp.eq.s32 	%p10, %r40, 1;
	@%p10 bra 	$L__BB6_27;
	bra.uni 	$L__BB6_28;
$L__BB6_27:
	ld.global.f32 	%f10, [%rd3];
	ld.global.f32 	%f11, [%rd2];
	div.rn.f32 	%f12, %f10, %f11;
	mul.wide.s32 	%rd21, %r2, 4;
	add.s64 	%rd22, %rd1, %rd21;
	st.global.f32 	[%rd22], %f12;
	add.s32 	%r2, %r2, %r3;
	setp.lt.s32 	%p12, %r2, %r36;
	@%p12 bra 	$L__BB6_27;
	bra.uni 	$L__BB6_32;
$L__BB6_28:
	ld.global.f32 	%f7, [%rd3];
	div.s32 	%r50, %r2, %r39;
	rem.s32 	%r51, %r50, %r40;
	mul.wide.s32 	%rd17, %r51, 4;
	add.s64 	%rd18, %rd2, %rd17;
	ld.global.f32 	%f8, [%rd18];
	div.rn.f32 	%f9, %f7, %f8;
	mul.wide.s32 	%rd19, %r2, 4;
	add.s64 	%rd20, %rd1, %rd19;
	st.global.f32 	[%rd20], %f9;
	add.s32 	%r2, %r2, %r3;
	setp.lt.s32 	%p11, %r2, %r36;
	@%p11 bra 	$L__BB6_28;
	bra.uni 	$L__BB6_32;
$L__BB6_29:
	setp.eq.s32 	%p7, %r40, 1;
	@%p7 bra 	$L__BB6_30;
	bra.uni 	$L__BB6_31;
$L__BB6_30:
	div.s32 	%r48, %r2, %r37;
	rem.s32 	%r49, %r48, %r38;
	mul.wide.s32 	%rd13, %r49, 4;
	add.s64 	%rd14, %rd3, %rd13;
	ld.global.f32 	%f4, [%rd14];
	ld.global.f32 	%f5, [%rd2];
	div.rn.f32 	%f6, %f4, %f5;
	mul.wide.s32 	%rd15, %r2, 4;
	add.s64 	%rd16, %rd1, %rd15;
	st.global.f32 	[%rd16], %f6;
	add.s32 	%r2, %r2, %r3;
	setp.lt.s32 	%p9, %r2, %r36;
	@%p9 bra 	$L__BB6_30;
	bra.uni 	$L__BB6_32;
$L__BB6_31:
	div.s32 	%r44, %r2, %r37;
	rem.s32 	%r45, %r44, %r38;
	mul.wide.s32 	%rd7, %r45, 4;
	add.s64 	%rd8, %rd3, %rd7;
	ld.global.f32 	%f1, [%rd8];
	div.s32 	%r46, %r2, %r39;
	rem.s32 	%r47, %r46, %r40;
	mul.wide.s32 	%rd9, %r47, 4;
	add.s64 	%rd10, %rd2, %rd9;
	ld.global.f32 	%f2, [%rd10];
	div.rn.f32 	%f3, %f1, %f2;
	mul.wide.s32 	%rd11, %r2, 4;
	add.s64 	%rd12, %rd1, %rd11;
	st.global.f32 	[%rd12], %f3;
	add.s32 	%r2, %r2, %r3;
	setp.lt.s32 	%p8, %r2, %r36;
	@%p8 bra 	$L__BB6_31;
$L__BB6_32:
	ret;

}
	// .globl	_Z10_div_64_12iPdiiS_iiS_
.visible .entry _Z10_div_64_12iPdiiS_iiS_(
	.param .u32 _Z10_div_64_12iPdiiS_iiS__param_0,
	.param .u64 .ptr .align 1 _Z10_div_64_12iPdiiS_iiS__param_1,
	.param .u32 _Z10_div_64_12iPdiiS_iiS__param_2,
	.param .u32 _Z10_div_64_12iPdiiS_iiS__param_3,
	.param .u64 .ptr .align 1 _Z10_div_64_12iPdiiS_iiS__param_4,
	.param .u32 _Z10_div_64_12iPdiiS_iiS__param_5,
	.param .u32 _Z10_div_64_12iPdiiS_iiS__param_6,
	.param .u64 .ptr .align 1 _Z10_div_64_12iPdiiS_iiS__param_7
)
{
	.reg .pred 	%p<33>;
	.reg .b32 	%r<84>;
	.reg .b64 	%rd<79>;
	.reg .b64 	%fd<49>;

	ld.param.u32 	%r36, [_Z10_div_64_12iPdiiS_iiS__param_0];
	ld.param.u64 	%rd4, [_Z10_div_64_12iPdiiS_iiS__param_1];
	ld.param.u32 	%r37, [_Z10_div_64_12iPdiiS_iiS__param_2];
	ld.param.u32 	%r38, [_Z10_div_64_12iPdiiS_iiS__param_3];
	ld.param.u64 	%rd5, [_Z10_div_64_12iPdiiS_iiS__param_4];
	ld.param.u32 	%r39, [_Z10_div_64_12iPdiiS_iiS__param_5];
	ld.param.u32 	%r40, [_Z10_div_64_12iPdiiS_iiS__param_6];
	ld.param.u64 	%rd6, [_Z10_div_64_12iPdiiS_iiS__param_7];
	cvta.to.global.u64 	%rd1, %rd6;
	cvta.to.global.u64 	%rd2, %rd5;
	cvta.to.global.u64 	%rd3, %rd4;
	mov.u32 	%r41, %tid.x;
	mov.u32 	%r42, %ctaid.x;
	mov.u32 	%r1, %ntid.x;
	mad.lo.s32 	%r2, %r42, %r1, %r41;
	setp.ge.s32 	%p1, %r2, %r36;
	@%p1 bra 	$L__BB7_32;
	setp.ne.s32 	%p2, %r38, %r36;
	mov.u32 	%r43, %nctaid.x;
	mul.lo.s32 	%r3, %r1, %r43;
	@%p2 bra 	$L__BB7_9;
	setp.ne.s32 	%p26, %r40, %r36;
	@%p26 bra 	$L__BB7_4;
$L__BB7_3:
	mul.wide.s32 	%rd75, %r2, 8;
	add.s64 	%rd76, %rd3, %rd75;
	ld.global.f64 	%fd46, [%rd76];
	add.s64 	%rd77, %rd2, %rd75;
	ld.global.f64 	%fd47, [%rd77];
	div.rn.f64 	%fd48, %fd46, %fd47;
	add.s64 	%rd78, %rd1, %rd75;
	st.global.f64 	[%rd78], %fd48;
	add.s32 	%r2, %r2, %r3;
	setp.lt.s32 	%p32, %r2, %r36;
	@%p32 bra 	$L__BB7_3;
	bra.uni 	$L__BB7_32;
$L__BB7_4:
	setp.ne.s32 	%p27, %r39, 1;
	@%p27 bra 	$L__BB7_6;
$L__BB7_5:
	mul.wide.s32 	%rd70, %r2, 8;
	add.s64 	%rd71, %rd3, %rd70;
	ld.global.f64 	%fd43, [%rd71];
	rem.s32 	%r67, %r2, %r40;
	mul.wide.s32 	%rd72, %r67, 8;
	add.s64 	%rd73, %rd2, %rd72;
	ld.global.f64 	%fd44, [%rd73];
	div.rn.f64 	%fd45, %fd43, %fd44;
	add.s64 	%rd74, %rd1, %rd70;
	st.global.f64 	[%rd74], %fd45;
	add.s32 	%r2, %r2, %r3;
	setp.lt.s32 	%p31, %r2, %r36;
	@%p31 bra 	$L__BB7_5;
	bra.uni 	$L__BB7_32;
$L__BB7_6:
	setp.eq.s32 	%p28, %r40, 1;
	@%p28 bra 	$L__BB7_7;
	bra.uni 	$L__BB7_8;
$L__BB7_7:
	mul.wide.s32 	%rd67, %r2, 8;
	add.s64 	%rd68, %rd3, %rd67;
	ld.global.f64 	%fd40, [%rd68];
	ld.global.f64 	%fd41, [%rd2];
	div.rn.f64 	%fd42, %fd40, %fd41;
	add.s64 	%rd69, %rd1, %rd67;
	st.global.f64 	[%rd69], %fd42;
	add.s32 	%r2, %r2, %r3;
	setp.lt.s32 	%p30, %r2, %r36;
	@%p30 bra 	$L__BB7_7;
	bra.uni 	$L__BB7_32;
$L__BB7_8:
	mul.wide.s32 	%rd62, %r2, 8;
	add.s64 	%rd63, %rd3, %rd62;
	ld.global.f64 	%fd37, [%rd63];
	div.s32 	%r65, %r2, %r39;
	rem.s32 	%r66, %r65, %r40;
	mul.wide.s32 	%rd64, %r66, 8;
	add.s64 	%rd65, %rd2, %rd64;
	ld.global.f64 	%fd38, [%rd65];
	div.rn.f64 	%fd39, %fd37, %fd38;
	add.s64 	%rd66, %rd1, %rd62;
	st.global.f64 	[%rd66], %fd39;
	add.s32 	%r2, %r2, %r3;
	setp.lt.s32 	%p29, %r2, %r36;
	@%p29 bra 	$L__BB7_8;
	bra.uni 	$L__BB7_32;
$L__BB7_9:
	setp.ne.s32 	%p3, %r40, %r36;
	@%p3 bra 	$L__BB7_15;
	setp.ne.s32 	%p21, %r37, 1;
	@%p21 bra 	$L__BB7_12;
$L__BB7_11:
	rem.s32 	%r64, %r2, %r38;
	mul.wide.s32 	%rd57, %r64, 8;
	add.s64 	%rd58, %rd3, %rd57;
	ld.global.f64 	%fd34, [%rd58];
	mul.wide.s32 	%rd59, %r2, 8;
	add.s64 	%rd60, %rd2, %rd59;
	ld.global.f64 	%fd35, [%rd60];
	div.rn.f64 	%fd36, %fd34, %fd35;
	add.s64 	%rd61, %rd1, %rd59;
	st.global.f64 	[%rd61], %fd36;
	add.s32 	%r2, %r2, %r3;
	setp.lt.s32 	%p25, %r2, %r36;
	@%p25 bra 	$L__BB7_11;
	bra.uni 	$L__BB7_32;
$L__BB7_12:
	setp.eq.s32 	%p22, %r38, 1;
	@%p22 bra 	$L__BB7_13;
	bra.uni 	$L__BB7_14;
$L__BB7_13:
	ld.global.f64 	%fd31, [%rd3];
	mul.wide.s32 	%rd54, %r2, 8;
	add.s64 	%rd55, %rd2, %rd54;
	ld.global.f64 	%fd32, [%rd55];
	div.rn.f64 	%fd33, %fd31, %fd32;
	add.s64 	%rd56, %rd1, %rd54;
	st.global.f64 	[%rd56], %fd33;
	add.s32 	%r2, %r2, %r3;
	setp.lt.s32 	%p24, %r2, %r36;
	@%p24 bra 	$L__BB7_13;
	bra.uni 	$L__BB7_32;
$L__BB7_14:
	div.s32 	%r62, %r2, %r37;
	rem.s32 	%r63, %r62, %r38;
	mul.wide.s32 	%rd49, %r63, 8;
	add.s64 	%rd50, %rd3, %rd49;
	ld.global.f64 	%fd28, [%rd50];
	mul.wide.s32 	%rd51, %r2, 8;
	add.s64 	%rd52, %rd2, %rd51;
	ld.global.f64 	%fd29, [%rd52];
	div.rn.f64 	%fd30, %fd28, %fd29;
	add.s64 	%rd53, %rd1, %rd51;
	st.global.f64 	[%rd53], %fd30;
	add.s32 	%r2, %r2, %r3;
	setp.lt.s32 	%p23, %r2, %r36;
	@%p23 bra 	$L__BB7_14;
	bra.uni 	$L__BB7_32;
$L__BB7_15:
	setp.ne.s32 	%p4, %r37, 1;
	@%p4 bra 	$L__BB7_21;
	setp.ne.s32 	%p16, %r39, 1;
	@%p16 bra 	$L__BB7_18;
$L__BB7_17:
	rem.s32 	%r60, %r2, %r38;
	mul.wide.s32 	%rd43, %r60, 8;
	add.s64 	%rd44, %rd3, %rd43;
	ld.global.f64 	%fd25, [%rd44];
	rem.s32 	%r61, %r2, %r40;
	mul.wide.s32 	%rd45, %r61, 8;
	add.s64 	%rd46, %rd2, %rd45;
	ld.global.f64 	%fd26, [%rd46];
	div.rn.f64 	%fd27, %fd25, %fd26;
	mul.wide.s32 	%rd47, %r2, 8;
	add.s64 	%rd48, %rd1, %rd47;
	st.global.f64 	[%rd48], %fd27;
	add.s32 	%r2, %r2, %r3;
	setp.lt.s32 	%p20, %r2, %r36;
	@%p20 bra 	$L__BB7_17;
	bra.uni 	$L__BB7_32;
$L__BB7_18:
	setp.eq.s32 	%p17, %r40, 1;
	@%p17 bra 	$L__BB7_19;
	bra.uni 	$L__BB7_20;
$L__BB7_19:
	rem.s32 	%r59, %r2, %r38;
	mul.wide.s32 	%rd39, %r59, 8;
	add.s64 	%rd40, %rd3, %rd39;
	ld.global.f64 	%fd22, [%rd40];
	ld.global.f64 	%fd23, [%rd2];
	div.rn.f64 	%fd24, %fd22, %fd23;
	mul.wide.s32 	%rd41, %r2, 8;
	add.s64 	%rd42, %rd1, %rd41;
	st.global.f64 	[%rd42], %fd24;
	add.s32 	%r2, %r2, %r3;
	setp.lt.s32 	%p19, %r2, %r36;
	@%p19 bra 	$L__BB7_19;
	bra.uni 	$L__BB7_32;
$L__BB7_20:
	rem.s32 	%r56, %r2, %r38;
	mul.wide.s32 	%rd33, %r56, 8;
	add.s64 	%rd34, %rd3, %rd33;
	ld.global.f64 	%fd19, [%rd34];
	div.s32 	%r57, %r2, %r39;
	rem.s32 	%r58, %r57, %r40;
	mul.wide.s32 	%rd35, %r58, 8;
	add.s64 	%rd36, %rd2, %rd35;
	ld.global.f64 	%fd20, [%rd36];
	div.rn.f64 	%fd21, %fd19, %fd20;
	mul.wide.s32 	%rd37, %r2, 8;
	add.s64 	%rd38, %rd1, %rd37;
	st.global.f64 	[%rd38], %fd21;
	add.s32 	%r2, %r2, %r3;
	setp.lt.s32 	%p18, %r2, %r36;
	@%p18 bra 	$L__BB7_20;
	bra.uni 	$L__BB7_32;
$L__BB7_21:
	setp.ne.s32 	%p5, %r39, 1;
	@%p5 bra 	$L__BB7_25;
	setp.eq.s32 	%p13, %r38, 1;
	@%p13 bra 	$L__BB7_23;
	bra.uni 	$L__BB7_24;
$L__BB7_23:
	ld.global.f64 	%fd16, [%rd3];
	rem.s32 	%r55, %r2, %r40;
	mul.wide.s32 	%rd29, %r55, 8;
	add.s64 	%rd30, %rd2, %rd29;
	ld.global.f64 	%fd17, [%rd30];
	div.rn.f64 	%fd18, %fd16, %fd17;
	mul.wide.s32 	%rd31, %r2, 8;
	add.s64 	%rd32, %rd1, %rd31;
	st.global.f64 	[%rd32], %fd18;
	add.s32 	%r2, %r2, %r3;
	setp.lt.s32 	%p15, %r2, %r36;
	@%p15 bra 	$L__BB7_23;
	bra.uni 	$L__BB7_32;
$L__BB7_24:
	div.s32 	%r52, %r2, %r37;
	rem.s32 	%r53, %r52, %r38;
	mul.wide.s32 	%rd23, %r53, 8;
	add.s64 	%rd24, %rd3, %rd23;
	ld.global.f64 	%fd13, [%rd24];
	rem.s32 	%r54, %r2, %r40;
	mul.wide.s32 	%rd25, %r54, 8;
	add.s64 	%rd26, %rd2, %rd25;
	ld.global.f64 	%fd14, [%rd26];
	div.rn.f64 	%fd15, %fd13, %fd14;
	mul.wide.s32 	%rd27, %r2, 8;
	add.s64 	%rd28, %rd1, %rd27;
	st.global.f64 	[%rd28], %fd15;
	add.s32 	%r2, %r2, %r3;
	setp.lt.s32 	%p14, %r2, %r36;
	@%p14 bra 	$L__BB7_24;
	bra.uni 	$L__BB7_32;
$L__BB7_25:
	setp.ne.s32 	%p6, %r38, 1;
	@%p6 bra 	$L__BB7_29;
	setp.eq.s32 	%p10, %r40, 1;
	@%p10 bra 	$L__BB7_27;
	bra.uni 	$L__BB7_28;
$L__BB7_27:
	ld.global.f64 	%fd10, [%rd3];
	ld.global.f64 	%fd11, [%rd2];
	div.rn.f64 	%fd12, %fd10, %fd11;
	mul.wide.s32 	%rd21, %r2, 8;
	add.s64 	%rd22, %rd1, %rd21;
	st.global.f64 	[%rd22], %fd12;
	add.s32 	%r2, %r2, %r3;
	setp.lt.s32 	%p12, %r2, %r36;
	@%p12 bra 	$L__BB7_27;
	bra.uni 	$L__BB7_32;
$L__BB7_28:
	ld.global.f64 	%fd7, [%rd3];
	div.s32 	%r50, %r2, %r39;
	rem.s32 	%r51, %r50, %r40;
	mul.wide.s32 	%rd17, %r51, 8;
	add.s64 	%rd18, %rd2, %rd17;
	ld.global.f64 	%fd8, [%rd18];
	div.rn.f64 	%fd9, %fd7, %fd8;
	mul.wide.s32 	%rd19, %r2, 8;
	add.s64 	%rd20, %rd1, %rd19;
	st.global.f64 	[%rd20], %fd9;
	add.s32 	%r2, %r2, %r3;
	setp.lt.s32 	%p11, %r2, %r36;
	@%p11 bra 	$L__BB7_28;
	bra.uni 	$L__BB7_32;
$L__BB7_29:
	setp.eq.s32 	%p7, %r40, 1;
	@%p7 bra 	$L__BB7_30;
	bra.uni 	$L__BB7_31;
$L__BB7_30:
	div.s32 	%r48, %r2, %r37;
	rem.s32 	%r49, %r48, %r38;
	mul.wide.s32 	%rd13, %r49, 8;
	add.s64 	%rd14, %rd3, %rd13;
	ld.global.f64 	%fd4, [%rd14];
	ld.global.f64 	%fd5, [%rd2];
	div.rn.f64 	%fd6, %fd4, %fd5;
	mul.wide.s32 	%rd15, %r2, 8;
	add.s64 	%rd16, %rd1, %rd15;
	st.global.f64 	[%rd16], %fd6;
	add.s32 	%r2, %r2, %r3;
	setp.lt.s32 	%p9, %r2, %r36;
	@%p9 bra 	$L__BB7_30;
	bra.uni 	$L__BB7_32;
$L__BB7_31:
	div.s32 	%r44, %r2, %r37;
	rem.s32 	%r45, %r44, %r38;
	mul.wide.s32 	%rd7, %r45, 8;
	add.s64 	%rd8, %rd3, %rd7;
	ld.global.f64 	%fd1, [%rd8];
	div.s32 	%r46, %r2, %r39;
	rem.s32 	%r47, %r46, %r40;
	mul.wide.s32 	%rd9, %r47, 8;
	add.s64 	%rd10, %rd2, %rd9;
	ld.global.f64 	%fd2, [%rd10];
	div.rn.f64 	%fd3, %fd1, %fd2;
	mul.wide.s32 	%rd11, %r2, 8;
	add.s64 	%rd12, %rd1, %rd11;
	st.global.f64 	[%rd12], %fd3;
	add.s32 	%r2, %r2, %r3;
	setp.lt.s32 	%p8, %r2, %r36;
	@%p8 bra 	$L__BB7_31;
$L__BB7_32:
	ret;

}
	// .globl	_Z10_pow_32_12iPfiiS_iiS_
.visible .entry _Z10_pow_32_12iPfiiS_iiS_(
	.param .u32 _Z10_pow_32_12iPfiiS_iiS__param_0,
	.param .u64 .ptr .align 1 _Z10_pow_32_12iPfiiS_iiS__param_1,
	.param .u32 _Z10_pow_32_12iPfiiS_iiS__param_2,
	.param .u32 _Z10_pow_32_12iPfiiS_iiS__param_3,
	.param .u64 .ptr .align 1 _Z10_pow_32_12iPfiiS_iiS__param_4,
	.param .u32 _Z10_pow_32_12iPfiiS_iiS__param_5,
	.param .u32 _Z10_pow_32_12iPfiiS_iiS__param_6,
	.param .u64 .ptr .align 1 _Z10_pow_32_12iPfiiS_iiS__param_7
)
{
	.reg .pred 	%p<103>;
	.reg .b32 	%r<95>;
	.reg .b32 	%f<322>;
	.reg .b64 	%rd<41>;

	ld.param.u32 	%r12, [_Z10_pow_32_12iPfiiS_iiS__param_0];
	ld.param.u64 	%rd4, [_Z10_pow_32_12iPfiiS_iiS__param_1];
	ld.param.u32 	%r13, [_Z10_pow_32_12iPfiiS_iiS__param_2];
	ld.param.u32 	%r14, [_Z10_pow_32_12iPfiiS_iiS__param_3];
	ld.param.u64 	%rd5, [_Z10_pow_32_12iPfiiS_iiS__param_4];
	ld.param.u32 	%r15, [_Z10_pow_32_12iPfiiS_iiS__param_5];
	ld.param.u32 	%r16, [_Z10_pow_32_12iPfiiS_iiS__param_6];
	ld.param.u64 	%rd6, [_Z10_pow_32_12iPfiiS_iiS__param_7];
	cvta.to.global.u64 	%rd1, %rd6;
	cvta.to.global.u64 	%rd2, %rd5;
	cvta.to.global.u64 	%rd3, %rd4;
	mov.u32 	%r17, %tid.x;
	mov.u32 	%r18, %ctaid.x;
	mov.u32 	%r1, %ntid.x;
	mad.lo.s32 	%r94, %r18, %r1, %r17;
	setp.ge.s32 	%p1, %r94, %r12;
	@%p1 bra 	$L__BB8_65;
	setp.ne.s32 	%p2, %r14, %r12;
	mov.u32 	%r19, %nctaid.x;
	mul.lo.s32 	%r3, %r1, %r19;
	@%p2 bra 	$L__BB8_18;
$L__BB8_2:
	setp.eq.s32 	%p78, %r16, %r12;
	mul.wide.s32 	%rd31, %r94, 4;
	add.s64 	%rd32, %rd3, %rd31;
	ld.global.f32 	%f1, [%rd32];
	@%p78 bra 	$L__BB8_8;
	setp.eq.s32 	%p79, %r15, 1;
	@%p79 bra 	$L__BB8_7;
	setp.eq.s32 	%p80, %r16, 1;
	@%p80 bra 	$L__BB8_6;
	div.s32 	%r74, %r94, %r15;
	rem.s32 	%r75, %r74, %r16;
	mul.wide.s32 	%rd33, %r75, 4;
	add.s64 	%rd34, %rd2, %rd33;
	ld.global.f32 	%f313, [%rd34];
	bra.uni 	$L__BB8_9;
$L__BB8_6:
	ld.global.f32 	%f313, [%rd2];
	bra.uni 	$L__BB8_9;
$L__BB8_7:
	rem.s32 	%r76, %r94, %r16;
	mul.wide.s32 	%rd35, %r76, 4;
	add.s64 	%rd36, %rd2, %rd35;
	ld.global.f32 	%f313, [%rd36];
	bra.uni 	$L__BB8_9;
$L__BB8_8:
	add.s64 	%rd38, %rd2, %rd31;
	ld.global.f32 	%f313, [%rd38];
$L__BB8_9:
	mul.f32 	%f250, %f313, 0f3F000000;
	cvt.rzi.f32.f32 	%f251, %f250;
	add.f32 	%f252, %f251, %f251;
	sub.f32 	%f253, %f313, %f252;
	abs.f32 	%f7, %f253;
	abs.f32 	%f8, %f1;
	setp.lt.f32 	%p81, %f8, 0f00800000;
	mul.f32 	%f254, %f8, 0f4B800000;
	selp.f32 	%f255, %f254, %f8, %p81;
	selp.f32 	%f256, 0fC1C00000, 0f00000000, %p81;
	mov.b32 	%r77, %f255;
	add.s32 	%r78, %r77, -1060439283;
	and.b32  	%r79, %r78, -8388608;
	sub.s32 	%r80, %r77, %r79;
	mov.b32 	%f257, %r80;
	cvt.rn.f32.s32 	%f258, %r79;
	fma.rn.f32 	%f259, %f258, 0f34000000, %f256;
	add.f32 	%f260, %f257, 0fBF800000;
	add.f32 	%f261, %f257, 0f3F800000;
	rcp.approx.ftz.f32 	%f262, %f261;
	add.f32 	%f263, %f260, %f260;
	mul.f32 	%f264, %f263, %f262;
	mul.f32 	%f265, %f264, %f264;
	sub.f32 	%f266, %f260, %f264;
	add.f32 	%f267, %f266, %f266;
	neg.f32 	%f268, %f264;
	fma.rn.f32 	%f269, %f268, %f260, %f267;
	mul.rn.f32 	%f270, %f262, %f269;
	fma.rn.f32 	%f271, %f265, 0f3A2C32E4, 0f3B52E7DB;
	fma.rn.f32 	%f272, %f271, %f265, 0f3C93BB73;
	fma.rn.f32 	%f273, %f272, %f265, 0f3DF6384F;
	mul.rn.f32 	%f274, %f273, %f265;
	fma.rn.f32 	%f275, %f264, 0f3FB8AA3B, %f259;
	sub.f32 	%f276, %f259, %f275;
	fma.rn.f32 	%f277, %f264, 0f3FB8AA3B, %f276;
	fma.rn.f32 	%f278, %f270, 0f3FB8AA3B, %f277;
	fma.rn.f32 	%f279, %f264, 0f32A55E34, %f278;
	mul.f32 	%f280, %f274, 0f40400000;
	fma.rn.f32 	%f281, %f280, %f270, %f279;
	fma.rn.f32 	%f282, %f274, %f264, %f281;
	add.rn.f32 	%f283, %f275, %f282;
	neg.f32 	%f284, %f275;
	add.rn.f32 	%f285, %f283, %f284;
	neg.f32 	%f286, %f285;
	add.rn.f32 	%f287, %f282, %f286;
	mul.rn.f32 	%f288, %f283, %f313;
	neg.f32 	%f289, %f288;
	fma.rn.f32 	%f290, %f283, %f313, %f289;
	fma.rn.f32 	%f291, %f287, %f313, %f290;
	cvt.rni.f32.f32 	%f292, %f288;
	sub.f32 	%f293, %f288, %f292;
	add.f32 	%f294, %f293, %f291;
	fma.rn.f32 	%f295, %f294, 0f391FCB8E, 0f3AAF85ED;
	fma.rn.f32 	%f296, %f295, %f294, 0f3C1D9856;
	fma.rn.f32 	%f297, %f296, %f294, 0f3D6357BB;
	fma.rn.f32 	%f298, %f297, %f294, 0f3E75FDEC;
	fma.rn.f32 	%f299, %f298, %f294, 0f3F317218;
	fma.rn.f32 	%f300, %f299, %f294, 0f3F800000;
	cvt.rzi.s32.f32 	%r81, %f292;
	setp.gt.f32 	%p82, %f292, 0f00000000;
	selp.b32 	%r82, 0, -2097152000, %p82;
	add.s32 	%r83, %r82, 2130706432;
	mov.b32 	%f301, %r83;
	mul.f32 	%f302, %f300, %f301;
	shl.b32 	%r84, %r81, 23;
	sub.s32 	%r85, %r84, %r82;
	mov.b32 	%f303, %r85;
	mul.f32 	%f304, %f302, %f303;
	abs.f32 	%f305, %f288;
	setp.gt.f32 	%p83, %f305, 0f43180000;
	setp.lt.f32 	%p84, %f288, 0f00000000;
	selp.f32 	%f306, 0f00000000, 0f7F800000, %p84;
	selp.f32 	%f9, %f306, %f304, %p83;
	setp.eq.f32 	%p85, %f1, 0f3F800000;
	setp.eq.f32 	%p86, %f313, 0f00000000;
	or.pred  	%p87, %p85, %p86;
	mov.f32 	%f314, 0f3F800000;
	@%p87 bra 	$L__BB8_17;
	setp.nan.f32 	%p88, %f8, %f8;
	abs.f32 	%f307, %f313;
	setp.nan.f32 	%p89, %f307, %f307;
	or.pred  	%p90, %p88, %p89;
	@%p90 bra 	$L__BB8_16;
	setp.eq.f32 	%p91, %f1, 0f00000000;
	setp.eq.f32 	%p92, %f8, 0f7F800000;
	or.pred  	%p93, %p91, %p92;
	@%p93 bra 	$L__BB8_15;
	setp.eq.f32 	%p94, %f1, 0fBF800000;
	setp.eq.f32 	%p95, %f307, 0f7F800000;
	and.pred  	%p96, %p94, %p95;
	@%p96 bra 	$L__BB8_17;
	setp.geu.f32 	%p97, %f1, 0f00000000;
	mov.f32 	%f314, %f9;
	@%p97 bra 	$L__BB8_17;
	setp.neu.f32 	%p98, %f7, 0f3F800000;
	neg.f32 	%f309, %f9;
	selp.f32 	%f310, %f9, %f309, %p98;
	cvt.rmi.f32.f32 	%f311, %f313;
	setp.neu.f32 	%p99, %f313, %f311;
	selp.f32 	%f314, 0f7FFFFFFF, %f310, %p99;
	bra.uni 	$L__BB8_17;
$L__BB8_15:
	setp.neu.f32 	%p100, %f7, 0f3F800000;
	add.f32 	%f312, %f1, %f1;
	mov.b32 	%r86, %f312;
	setp.lt.f32 	%p101, %f313, 0f00000000;
	xor.b32  	%r87, %r86, 2139095040;
	selp.b32 	%r88, %r87, %r86, %p101;
	and.b32  	%r89, %r88, 2147483647;
	selp.b32 	%r90, %r89, %r88, %p100;
	mov.b32 	%f314, %r90;
	bra.uni 	$L__BB8_17;
$L__BB8_16:
	add.rn.f32 	%f314, %f1, %f313;
$L__BB8_17:
	add.s64 	%rd40, %rd1, %rd31;
	st.global.f32 	[%rd40], %f314;
	add.s32 	%r94, %r94, %r3;
	setp.lt.s32 	%p102, %r94, %r12;
	@%p102 bra 	$L__BB8_2;
	bra.uni 	$L__BB8_65;
$L__BB8_18:
	setp.ne.s32 	%p3, %r16, %r12;
	@%p3 bra 	$L__BB8_33;
$L__BB8_19:
	setp.eq.s32 	%p54, %r13, 1;
	@%p54 bra 	$L__BB8_23;
	setp.eq.s32 	%p55, %r14, 1;
	@%p55 bra 	$L__BB8_22;
	div.s32 	%r57, %r94, %r13;
	rem.s32 	%r58, %r57, %r14;
	mul.wide.s32 	%rd23, %r58, 4;
	add.s64 	%rd24, %rd3, %rd23;
	ld.global.f32 	%f315, [%rd24];
	bra.uni 	$L__BB8_24;
$L__BB8_22:
	ld.global.f32 	%f315, [%rd3];
	bra.uni 	$L__BB8_24;
$L__BB8_23:
	rem.s32 	%r59, %r94, %r14;
	mul.wide.s32 	%rd25, %r59, 4;
	add.s64 	%rd26, %rd3, %rd25;
	ld.global.f32 	%f315, [%rd26];
$L__BB8_24:
	mul.wide.s32 	%rd27, %r94, 4;
	add.s64 	%rd28, %rd2, %rd27;
	ld.global.f32 	%f185, [%rd28];
	mul.f32 	%f186, %f185, 0f3F000000;
	cvt.rzi.f32.f32 	%f187, %f186;
	add.f32 	%f188, %f187, %f187;
	sub.f32 	%f189, %f185, %f188;
	abs.f32 	%f20, %f189;
	abs.f32 	%f21, %f315;
	setp.lt.f32 	%p56, %f21, 0f00800000;
	mul.f32 	%f190, %f21, 0f4B800000;
	selp.f32 	%f191, %f190, %f21, %p56;
	selp.f32 	%f192, 0fC1C00000, 0f00000000, %p56;
	mov.b32 	%r60, %f191;
	add.s32 	%r61, %r60, -1060439283;
	and.b32  	%r62, %r61, -8388608;
	sub.s32 	%r63, %r60, %r62;
	mov.b32 	%f193, %r63;
	cvt.rn.f32.s32 	%f194, %r62;
	fma.rn.f32 	%f195, %f194, 0f34000000, %f192;
	add.f32 	%f196, %f193, 0fBF800000;
	add.f32 	%f197, %f193, 0f3F800000;
	rcp.approx.ftz.f32 	%f198, %f197;
	add.f32 	%f199, %f196, %f196;
	mul.f32 	%f200, %f199, %f198;
	mul.f32 	%f201, %f200, %f200;
	sub.f32 	%f202, %f196, %f200;
	add.f32 	%f203, %f202, %f202;
	neg.f32 	%f204, %f200;
	fma.rn.f32 	%f205, %f204, %f196, %f203;
	mul.rn.f32 	%f206, %f198, %f205;
	fma.rn.f32 	%f207, %f201, 0f3A2C32E4, 0f3B52E7DB;
	fma.rn.f32 	%f208, %f207, %f201, 0f3C93BB73;
	fma.rn.f32 	%f209, %f208, %f201, 0f3DF6384F;
	mul.rn.f32 	%f210, %f209, %f201;
	fma.rn.f32 	%f211, %f200, 0f3FB8AA3B, %f195;
	sub.f32 	%f212, %f195, %f211;
	fma.rn.f32 	%f213, %f200, 0f3FB8AA3B, %f212;
	fma.rn.f32 	%f214, %f206, 0f3FB8AA3B, %f213;
	fma.rn.f32 	%f215, %f200, 0f32A55E34, %f214;
	mul.f32 	%f216, %f210, 0f40400000;
	fma.rn.f32 	%f217, %f216, %f206, %f215;
	fma.rn.f32 	%f218, %f210, %f200, %f217;
	add.rn.f32 	%f219, %f211, %f218;
	neg.f32 	%f220, %f211;
	add.rn.f32 	%f221, %f219, %f220;
	neg.f32 	%f222, %f221;
	add.rn.f32 	%f223, %f218, %f222;
	mul.rn.f32 	%f224, %f219, %f185;
	neg.f32 	%f225, %f224;
	fma.rn.f32 	%f226, %f219, %f185, %f225;
	fma.rn.f32 	%f227, %f223, %f185, %f226;
	cvt.rni.f32.f32 	%f228, %f224;
	sub.f32 	%f229, %f224, %f228;
	add.f32 	%f230, %f229, %f227;
	fma.rn.f32 	%f231, %f230, 0f391FCB8E, 0f3AAF85ED;
	fma.rn.f32 	%f232, %f231, %f230, 0f3C1D9856;
	fma.rn.f32 	%f233, %f232, %f230, 0f3D6357BB;
	fma.rn.f32 	%f234, %f233, %f230, 0f3E75FDEC;
	fma.rn.f32 	%f235, %f234, %f230, 0f3F317218;
	fma.rn.f32 	%f236, %f235, %f230, 0f3F800000;
	cvt.rzi.s32.f32 	%r64, %f228;
	setp.gt.f32 	%p57, %f228, 0f00000000;
	selp.b32 	%r65, 0, -2097152000, %p57;
	add.s32 	%r66, %r65, 2130706432;
	mov.b32 	%f237, %r66;
	mul.f32 	%f238, %f236, %f237;
	shl.b32 	%r67, %r64, 23;
	sub.s32 	%r68, %r67, %r65;
	mov.b32 	%f239, %r68;
	mul.f32 	%f240, %f238, %f239;
	abs.f32 	%f241, %f224;
	setp.gt.f32 	%p58, %f241, 0f43180000;
	setp.lt.f32 	%p59, %f224, 0f00000000;
	selp.f32 	%f242, 0f00000000, 0f7F800000, %p59;
	selp.f32 	%f22, %f242, %f240, %p58;
	setp.eq.f32 	%p60, %f315, 0f3F800000;
	setp.eq.f32 	%p61, %f185, 0f00000000;
	or.pred  	%p62, %p60, %p61;
	mov.f32 	%f316, 0f3F800000;
	@%p62 bra 	$L__BB8_32;
	setp.nan.f32 	%p63, %f21, %f21;
	abs.f32 	%f243, %f185;
	setp.nan.f32 	%p64, %f243, %f243;
	or.pred  	%p65, %p63, %p64;
	@%p65 bra 	$L__BB8_31;
	setp.eq.f32 	%p66, %f315, 0f00000000;
	setp.eq.f32 	%p67, %f21, 0f7F800000;
	or.pred  	%p68, %p66, %p67;
	@%p68 bra 	$L__BB8_30;
	setp.eq.f32 	%p69, %f315, 0fBF800000;
	setp.eq.f32 	%p70, %f243, 0f7F800000;
	and.pred  	%p71, %p69, %p70;
	@%p71 bra 	$L__BB8_32;
	setp.geu.f32 	%p72, %f315, 0f00000000;
	mov.f32 	%f316, %f22;
	@%p72 bra 	$L__BB8_32;
	setp.neu.f32 	%p73, %f20, 0f3F800000;
	neg.f32 	%f245, %f22;
	selp.f32 	%f246, %f22, %f245, %p73;
	cvt.rmi.f32.f32 	%f247, %f185;
	setp.neu.f32 	%p74, %f185, %f247;
	selp.f32 	%f316, 0f7FFFFFFF, %f246, %p74;
	bra.uni 	$L__BB8_32;
$L__BB8_30:
	setp.neu.f32 	%p75, %f20, 0f3F800000;
	add.f32 	%f248, %f315, %f315;
	mov.b32 	%r69, %f248;
	setp.lt.f32 	%p76, %f185, 0f00000000;
	xor.b32  	%r70, %r69, 2139095040;
	selp.b32 	%r71, %r70, %r69, %p76;
	and.b32  	%r72, %r71, 2147483647;
	selp.b32 	%r73, %r72, %r71, %p75;
	mov.b32 	%f316, %r73;
	bra.uni 	$L__BB8_32;
$L__BB8_31:
	add.rn.f32 	%f316, %f315, %f185;
$L__BB8_32:
	add.s64 	%rd30, %rd1, %rd27;
	st.global.f32 	[%rd30], %f316;
	add.s32 	%r94, %r94, %r3;
	setp.lt.s32 	%p77, %r94, %r12;
	@%p77 bra 	$L__BB8_19;
	bra.uni 	$L__BB8_65;
$L__BB8_33:
	setp.eq.s32 	%p4, %r13, 1;
	@%p4 bra 	$L__BB8_34;
	bra.uni 	$L__BB8_48;
$L__BB8_34:
	setp.eq.s32 	%p30, %r15, 1;
	rem.s32 	%r39, %r94, %r14;
	mul.wide.s32 	%rd15, %r39, 4;
	add.s64 	%rd16, %rd3, %rd15;
	ld.global.f32 	%f28, [%rd16];
	@%p30 bra 	$L__BB8_38;
	setp.eq.s32 	%p31, %r16, 1;
	@%p31 bra 	$L__BB8_37;
	div.s32 	%r40, %r94, %r15;
	rem.s32 	%r41, %r40, %r16;
	mul.wide.s32 	%rd17, %r41, 4;
	add.s64 	%rd18, %rd2, %rd17;
	ld.global.f32 	%f317, [%rd18];
	bra.uni 	$L__BB8_39;
$L__BB8_37:
	ld.global.f32 	%f317, [%rd2];
	bra.uni 	$L__BB8_39;
$L__BB8_38:
	rem.s32 	%r42, %r94, %r16;
	mul.wide.s32 	%rd19, %r42, 4;
	add.s64 	%rd20, %rd2, %rd19;
	ld.global.f32 	%f317, [%rd20];
$L__BB8_39:
	mul.f32 	%f121, %f317, 0f3F000000;
	cvt.rzi.f32.f32 	%f122, %f121;
	add.f32 	%f123, %f122, %f122;
	sub.f32 	%f124, %f317, %f123;
	abs.f32 	%f33, %f124;
	abs.f32 	%f34, %f28;
	setp.lt.f32 	%p32, %f34, 0f00800000;
	mul.f32 	%f125, %f34, 0f4B800000;
	selp.f32 	%f126, %f125, %f34, %p32;
	selp.f32 	%f127, 0fC1C00000, 0f00000000, %p32;
	mov.b32 	%r43, %f126;
	add.s32 	%r44, %r43, -1060439283;
	and.b32  	%r45, %r44, -8388608;
	sub.s32 	%r46, %r43, %r45;
	mov.b32 	%f128, %r46;
	cvt.rn.f32.s32 	%f129, %r45;
	fma.rn.f32 	%f130, %f129, 0f34000000, %f127;
	add.f32 	%f131, %f128, 0fBF800000;
	add.f32 	%f132, %f128, 0f3F800000;
	rcp.approx.ftz.f32 	%f133, %f132;
	add.f32 	%f134, %f131, %f131;
	mul.f32 	%f135, %f134, %f133;
	mul.f32 	%f136, %f135, %f135;
	sub.f32 	%f137, %f131, %f135;
	add.f32 	%f138, %f137, %f137;
	neg.f32 	%f139, %f135;
	fma.rn.f32 	%f140, %f139, %f131, %f138;
	mul.rn.f32 	%f141, %f133, %f140;
	fma.rn.f32 	%f142, %f136, 0f3A2C32E4, 0f3B52E7DB;
	fma.rn.f32 	%f143, %f142, %f136, 0f3C93BB73;
	fma.rn.f32 	%f144, %f143, %f136, 0f3DF6384F;
	mul.rn.f32 	%f145, %f144, %f136;
	fma.rn.f32 	%f146, %f135, 0f3FB8AA3B, %f130;
	sub.f32 	%f147, %f130, %f146;
	fma.rn.f32 	%f148, %f135, 0f3FB8AA3B, %f147;
	fma.rn.f32 	%f149, %f141, 0f3FB8AA3B, %f148;
	fma.rn.f32 	%f150, %f135, 0f32A55E34, %f149;
	mul.f32 	%f151, %f145, 0f40400000;
	fma.rn.f32 	%f152, %f151, %f141, %f150;
	fma.rn.f32 	%f153, %f145, %f135, %f152;
	add.rn.f32 	%f154, %f146, %f153;
	neg.f32 	%f155, %f146;
	add.rn.f32 	%f156, %f154, %f155;
	neg.f32 	%f157, %f156;
	add.rn.f32 	%f158, %f153, %f157;
	mul.rn.f32 	%f159, %f154, %f317;
	neg.f32 	%f160, %f159;
	fma.rn.f32 	%f161, %f154, %f317, %f160;
	fma.rn.f32 	%f162, %f158, %f317, %f161;
	cvt.rni.f32.f32 	%f163, %f159;
	sub.f32 	%f164, %f159, %f163;
	add.f32 	%f165, %f164, %f162;
	fma.rn.f32 	%f166, %f165, 0f391FCB8E, 0f3AAF85ED;
	fma.rn.f32 	%f167, %f166, %f165, 0f3C1D9856;
	fma.rn.f32 	%f168, %f167, %f165, 0f3D6357BB;
	fma.rn.f32 	%f169, %f168, %f165, 0f3E75FDEC;
	fma.rn.f32 	%f170, %f169, %f165, 0f3F317218;
	fma.rn.f32 	%f171, %f170, %f165, 0f3F800000;
	cvt.rzi.s32.f32 	%r47, %f163;
	setp.gt.f32 	%p33, %f163, 0f00000000;
	selp.b32 	%r48, 0, -2097152000, %p33;
	add.s32 	%r49, %r48, 2130706432;
	mov.b32 	%f172, %r49;
	mul.f32 	%f173, %f171, %f172;
	shl.b32 	%r50, %r47, 23;
	sub.s32 	%r51, %r50, %r48;
	mov.b32 	%f174, %r51;
	mul.f32 	%f175, %f173, %f174;
	abs.f32 	%f176, %f159;
	setp.gt.f32 	%p34, %f176, 0f43180000;
	setp.lt.f32 	%p35, %f159, 0f00000000;
	selp.f32 	%f177, 0f00000000, 0f7F800000, %p35;
	selp.f32 	%f35, %f177, %f175, %p34;
	setp.eq.f32 	%p36, %f28, 0f3F800000;
	setp.eq.f32 	%p37, %f317, 0f00000000;
	or.pred  	%p38, %p36, %p37;
	mov.f32 	%f318, 0f3F800000;
	@%p38 bra 	$L__BB8_47;
	setp.nan.f32 	%p39, %f34, %f34;
	abs.f32 	%f178, %f317;
	setp.nan.f32 	%p40, %f178, %f178;
	or.pred  	%p41, %p39, %p40;
	@%p41 bra 	$L__BB8_46;
	setp.eq.f32 	%p42, %f28, 0f00000000;
	setp.eq.f32 	%p43, %f34, 0f7F800000;
	or.pred  	%p44, %p42, %p43;
	@%p44 bra 	$L__BB8_45;
	setp.eq.f32 	%p45, %f28, 0fBF800000;
	setp.eq.f32 	%p46, %f178, 0f7F800000;
	and.pred  	%p47, %p45, %p46;
	@%p47 bra 	$L__BB8_47;
	setp.geu.f32 	%p48, %f28, 0f00000000;
	mov.f32 	%f318, %f35;
	@%p48 bra 	$L__BB8_47;
	setp.neu.f32 	%p49, %f33, 0f3F800000;
	neg.f32 	%f180, %f35;
	selp.f32 	%f181, %f35, %f180, %p49;
	cvt.rmi.f32.f32 	%f182, %f317;
	setp.neu.f32 	%p50, %f317, %f182;
	selp.f32 	%f318, 0f7FFFFFFF, %f181, %p50;
	bra.uni 	$L__BB8_47;
$L__BB8_45:
	setp.neu.f32 	%p51, %f33, 0f3F800000;
	add.f32 	%f183, %f28, %f28;
	mov.b32 	%r52, %f183;
	setp.lt.f32 	%p52, %f317, 0f00000000;
	xor.b32  	%r53, %r52, 2139095040;
	selp.b32 	%r54, %r53, %r52, %p52;
	and.b32  	%r55, %r54, 2147483647;
	selp.b32 	%r56, %r55, %r54, %p51;
	mov.b32 	%f318, %r56;
	bra.uni 	$L__BB8_47;
$L__BB8_46:
	add.rn.f32 	%f318, %f28, %f317;
$L__BB8_47:
	mul.wide.s32 	%rd21, %r94, 4;
	add.s64 	%rd22, %rd1, %rd21;
	st.global.f32 	[%rd22], %f318;
	add.s32 	%r94, %r94, %r3;
	setp.lt.s32 	%p53, %r94, %r12;
	@%p53 bra 	$L__BB8_34;
	bra.uni 	$L__BB8_65;
$L__BB8_48:
	setp.ne.s32 	%p5, %r14, 1;
	@%p5 bra 	$L__BB8_50;
	ld.global.f32 	%f43, [%rd3];
	bra.uni 	$L__BB8_51;
$L__BB8_50:
	div.s32 	%r20, %r94, %r13;
	rem.s32 	%r21, %r20, %r14;
	mul.wide.s32 	%rd7, %r21, 4;
	add.s64 	%rd8, %rd3, %rd7;
	ld.global.f32 	%f43, [%rd8];
$L__BB8_51:
	setp.ne.s32 	%p6, %r15, 1;
	@%p6 bra 	$L__BB8_53;
	rem.s32 	%r24, %r94, %r16;
	mul.wide.s32 	%rd11, %r24, 4;
	add.s64 	%rd12, %rd2, %rd11;
	ld.global.f32 	%f320, [%rd12];
	bra.uni 	$L__BB8_56;
$L__BB8_53:
	setp.ne.s32 	%p7, %r16, 1;
	@%p7 bra 	$L__BB8_55;
	ld.global.f32 	%f320, [%rd2];
	bra.uni 	$L__BB8_56;
$L__BB8_55:
	div.s32 	%r22, %r94, %r15;
	rem.s32 	%r23, %r22, %r16;
	mul.wide.s32 	%rd9, %r23, 4;
	add.s64 	%rd10, %rd2, %rd9;
	ld.global.f32 	%f320, [%rd10];
$L__BB8_56:
	mul.f32 	%f57, %f320, 0f3F000000;
	cvt.rzi.f32.f32 	%f58, %f57;
	add.f32 	%f59, %f58, %f58;
	sub.f32 	%f60, %f320, %f59;
	abs.f32 	%f48, %f60;
	abs.f32 	%f49, %f43;
	setp.lt.f32 	%p8, %f49, 0f00800000;
	mul.f32 	%f61, %f49, 0f4B800000;
	selp.f32 	%f62, %f61, %f49, %p8;
	selp.f32 	%f63, 0fC1C00000, 0f00000000, %p8;
	mov.b32 	%r25, %f62;
	add.s32 	%r26, %r25, -1060439283;
	and.b32  	%r27, %r26, -8388608;
	sub.s32 	%r28, %r25, %r27;
	mov.b32 	%f64, %r28;
	cvt.rn.f32.s32 	%f65, %r27;
	fma.rn.f32 	%f66, %f65, 0f34000000, %f63;
	add.f32 	%f67, %f64, 0fBF800000;
	add.f32 	%f68, %f64, 0f3F800000;
	rcp.approx.ftz.f32 	%f69, %f68;
	add.f32 	%f70, %f67, %f67;
	mul.f32 	%f71, %f70, %f69;
	mul.f32 	%f72, %f71, %f71;
	sub.f32 	%f73, %f67, %f71;
	add.f32 	%f74, %f73, %f73;
	neg.f32 	%f75, %f71;
	fma.rn.f32 	%f76, %f75, %f67, %f74;
	mul.rn.f32 	%f77, %f69, %f76;
	fma.rn.f32 	%f78, %f72, 0f3A2C32E4, 0f3B52E7DB;
	fma.rn.f32 	%f79, %f78, %f72, 0f3C93BB73;
	fma.rn.f32 	%f80, %f79, %f72, 0f3DF6384F;
	mul.rn.f32 	%f81, %f80, %f72;
	fma.rn.f32 	%f82, %f71, 0f3FB8AA3B, %f66;
	sub.f32 	%f83, %f66, %f82;
	fma.rn.f32 	%f84, %f71, 0f3FB8AA3B, %f83;
	fma.rn.f32 	%f85, %f77, 0f3FB8AA3B, %f84;
	fma.rn.f32 	%f86, %f71, 0f32A55E34, %f85;
	mul.f32 	%f87, %f81, 0f40400000;
	fma.rn.f32 	%f88, %f87, %f77, %f86;
	fma.rn.f32 	%f89, %f81, %f71, %f88;
	add.rn.f32 	%f90, %f82, %f89;
	neg.f32 	%f91, %f82;
	add.rn.f32 	%f92, %f90, %f91;
	neg.f32 	%f93, %f92;
	add.rn.f32 	%f94, %f89, %f93;
	mul.rn.f32 	%f95, %f90, %f320;
	neg.f32 	%f96, %f95;
	fma.rn.f32 	%f97, %f90, %f320, %f96;
	fma.rn.f32 	%f98, %f94, %f320, %f97;
	cvt.rni.f32.f32 	%f99, %f95;
	sub.f32 	%f100, %f95, %f99;
	add.f32 	%f101, %f100, %f98;
	fma.rn.f32 	%f102, %f101, 0f391FCB8E, 0f3AAF85ED;
	fma.rn.f32 	%f103, %f102, %f101, 0f3C1D9856;
	fma.rn.f32 	%f104, %f103, %f101, 0f3D6357BB;
	fma.rn.f32 	%f105, %f104, %f101, 0f3E75FDEC;
	fma.rn.f32 	%f106, %f105, %f101, 0f3F317218;
	fma.rn.f32 	%f107, %f106, %f101, 0f3F800000;
	cvt.rzi.s32.f32 	%r29, %f99;
	setp.gt.f32 	%p9, %f99, 0f00000000;
	selp.b32 	%r30, 0, -2097152000, %p9;
	add.s32 	%r31, %r30, 2130706432;
	mov.b32 	%f108, %r31;
	mul.f32 	%f109, %f107, %f108;
	shl.b32 	%r32, %r29, 23;
	sub.s32 	%r33, %r32, %r30;
	mov.b32 	%f110, %r33;
	mul.f32 	%f111, %f109, %f110;
	abs.f32 	%f112, %f95;
	setp.gt.f32 	%p10, %f112, 0f43180000;
	setp.lt.f32 	%p11, %f95, 0f00000000;
	selp.f32 	%f113, 0f00000000, 0f7F800000, %p11;
	selp.f32 	%f50, %f113, %f111, %p10;
	setp.eq.f32 	%p12, %f43, 0f3F800000;
	setp.eq.f32 	%p13, %f320, 0f00000000;
	or.pred  	%p14, %p12, %p13;
	mov.f32 	%f321, 0f3F800000;
	@%p14 bra 	$L__BB8_64;
	setp.num.f32 	%p15, %f49, %f49;
	abs.f32 	%f114, %f320;
	setp.num.f32 	%p16, %f114, %f114;
	and.pred  	%p17, %p15, %p16;
	@%p17 bra 	$L__BB8_59;
	add.rn.f32 	%f321, %f43, %f320;
	bra.uni 	$L__BB8_64;
$L__BB8_59:
	setp.neu.f32 	%p18, %f43, 0f00000000;
	setp.neu.f32 	%p19, %f49, 0f7F800000;
	and.pred  	%p20, %p18, %p19;
	@%p20 bra 	$L__BB8_61;
	setp.neu.f32 	%p27, %f48, 0f3F800000;
	add.f32 	%f119, %f43, %f43;
	mov.b32 	%r34, %f119;
	setp.lt.f32 	%p28, %f320, 0f00000000;
	xor.b32  	%r35, %r34, 2139095040;
	selp.b32 	%r36, %r35, %r34, %p28;
	and.b32  	%r37, %r36, 2147483647;
	selp.b32 	%r38, %r37, %r36, %p27;
	mov.b32 	%f321, %r38;
	bra.uni 	$L__BB8_64;
$L__BB8_61:
	setp.eq.f32 	%p21, %f43, 0fBF800000;
	setp.eq.f32 	%p22, %f114, 0f7F800000;
	and.pred  	%p23, %p21, %p22;
	@%p23 bra 	$L__BB8_64;
	setp.geu.f32 	%p24, %f43, 0f00000000;
	mov.f32 	%f321, %f50;
	@%p24 bra 	$L__BB8_64;
	setp.neu.f32 	%p25, %f48, 0f3F800000;
	neg.f32 	%f116, %f50;
	selp.f32 	%f117, %f50, %f116, %p25;
	cvt.rmi.f32.f32 	%f118, %f320;
	setp.neu.f32 	%p26, %f320, %f118;
	selp.f32 	%f321, 0f7FFFFFFF, %f117, %p26;
$L__BB8_64:
	mul.wide.s32 	%rd13, %r94, 4;
	add.s64 	%rd14, %rd1, %rd13;
	st.global.f32 	[%rd14], %f321;
	add.s32 	%r94, %r94, %r3;
	setp.lt.s32 	%p29, %r94, %r12;
	@%p29 bra 	$L__BB8_48;
$L__BB8_65:
	ret;

}
	// .globl	_Z10_pow_64_12iPdiiS_iiS_
.visible .entry _Z10_pow_64_12iPdiiS_iiS_(
	.param .u32 _Z10_pow_64_12iPdiiS_iiS__param_0,
	.param .u64 .ptr .align 1 _Z10_pow_64_12iPdiiS_iiS__param_1,
	.param .u32 _Z10_pow_64_12iPdiiS_iiS__param_2,
	.param .u32 _Z10_pow_64_12iPdiiS_iiS__param_3,
	.param .u64 .ptr .align 1 _Z10_pow_64_12iPdiiS_iiS__param_4,
	.param .u32 _Z10_pow_64_12iPdiiS_iiS__param_5,
	.param .u32 _Z10_pow_64_12iPdiiS_iiS__param_6,
	.param .u64 .ptr .align 1 _Z10_pow_64_12iPdiiS_iiS__param_7
)
{
	.reg .pred 	%p<167>;
	.reg .b32 	%r<187>;
	.reg .b64 	%rd<61>;
	.reg .b64 	%fd<173>;

	ld.param.u32 	%r28, [_Z10_pow_64_12iPdiiS_iiS__param_0];
	ld.param.u64 	%rd10, [_Z10_pow_64_12iPdiiS_iiS__param_1];
	ld.param.u32 	%r29, [_Z10_pow_64_12iPdiiS_iiS__param_2];
	ld.param.u32 	%r30, [_Z10_pow_64_12iPdiiS_iiS__param_3];
	ld.param.u64 	%rd11, [_Z10_pow_64_12iPdiiS_iiS__param_4];
	ld.param.u32 	%r31, [_Z10_pow_64_12iPdiiS_iiS__param_5];
	ld.param.u32 	%r32, [_Z10_pow_64_12iPdiiS_iiS__param_6];
	ld.param.u64 	%rd12, [_Z10_pow_64_12iPdiiS_iiS__param_7];
	cvta.to.global.u64 	%rd1, %rd12;
	cvta.to.global.u64 	%rd2, %rd11;
	cvta.to.global.u64 	%rd3, %rd10;
	mov.u32 	%r33, %tid.x;
	mov.u32 	%r34, %ctaid.x;
	mov.u32 	%r1, %ntid.x;
	mad.lo.s32 	%r2, %r34, %r1, %r33;
	setp.ge.s32 	%p19, %r2, %r28;
	@%p19 bra 	$L__BB9_98;
	setp.ne.s32 	%p20, %r30, %r28;
	mov.u32 	%r35, %nctaid.x;
	mul.lo.s32 	%r3, %r1, %r35;
	@%p20 bra 	$L__BB9_20;
$L__BB9_2:
	setp.eq.s32 	%p137, %r32, %r28;
	mul.wide.s32 	%rd50, %r2, 8;
	add.s64 	%rd51, %rd3, %rd50;
	ld.global.f64 	%fd1, [%rd51];
	@%p137 bra 	$L__BB9_8;
	setp.eq.s32 	%p138, %r31, 1;
	@%p138 bra 	$L__BB9_7;
	setp.eq.s32 	%p139, %r32, 1;
	@%p139 bra 	$L__BB9_6;
	div.s32 	%r157, %r2, %r31;
	rem.s32 	%r158, %r157, %r32;
	mul.wide.s32 	%rd52, %r158, 8;
	add.s64 	%rd53, %rd2, %rd52;
	ld.global.f64 	%fd155, [%rd53];
	bra.uni 	$L__BB9_9;
$L__BB9_6:
	ld.global.f64 	%fd155, [%rd2];
	bra.uni 	$L__BB9_9;
$L__BB9_7:
	rem.s32 	%r159, %r2, %r32;
	mul.wide.s32 	%rd54, %r159, 8;
	add.s64 	%rd55, %rd2, %rd54;
	ld.global.f64 	%fd155, [%rd55];
	bra.uni 	$L__BB9_9;
$L__BB9_8:
	add.s64 	%rd57, %rd2, %rd50;
	ld.global.f64 	%fd155, [%rd57];
$L__BB9_9:
	{
	.reg .b32 %temp; 
	mov.b64 	{%temp, %r5}, %fd1;
	}
	{
	.reg .b32 %temp; 
	mov.b64 	{%temp, %r6}, %fd155;
	}
	shr.u32 	%r160, %r6, 20;
	and.b32  	%r161, %r160, 2047;
	add.s32 	%r162, %r161, -1012;
	mov.b64 	%rd58, %fd155;
	shl.b64 	%rd4, %rd58, %r162;
	setp.eq.s64 	%p161, %rd4, -9223372036854775808;
	abs.f64 	%fd7, %fd1;
	setp.eq.f64 	%p140, %fd1, 0d0000000000000000;
	@%p140 bra 	$L__BB9_11;
	{ // callseq 5, 0
	.param .b64 param0;
	st.param.f64 	[param0], %fd7;
	.param .b64 param1;
	st.param.f64 	[param1], %fd155;
	.param .b64 retval0;
	call.uni (retval0), 
	__internal_accurate_pow, 
	(
	param0, 
	param1
	);
	ld.param.f64 	%fd142, [retval0];
	} // callseq 5
	setp.lt.s32 	%p141, %r5, 0;
	cvt.rzi.f64.f64 	%fd144, %fd155;
	setp.neu.f64 	%p142, %fd155, %fd144;
	neg.f64 	%fd146, %fd142;
	selp.f64 	%fd147, %fd146, %fd142, %p161;
	selp.f64 	%fd148, %fd147, %fd142, %p141;
	selp.f64 	%fd149, 0dFFF8000000000000, %fd148, %p142;
	selp.f64 	%fd157, %fd149, %fd148, %p141;
	bra.uni 	$L__BB9_12;
$L__BB9_11:
	setp.eq.s64 	%p143, %rd4, -9223372036854775808;
	abs.f64 	%fd150, %fd155;
	setp.neu.f64 	%p144, %fd150, 0d3FE0000000000000;
	and.pred  	%p161, %p144, %p143;
	selp.b32 	%r163, %r5, 0, %p161;
	setp.lt.s32 	%p145, %r6, 0;
	or.b32  	%r164, %r163, 2146435072;
	selp.b32 	%r165, %r164, %r163, %p145;
	mov.b32 	%r166, 0;
	mov.b64 	%fd157, {%r166, %r165};
$L__BB9_12:
	add.f64 	%fd151, %fd1, %fd155;
	{
	.reg .b32 %temp; 
	mov.b64 	{%temp, %r167}, %fd151;
	}
	and.b32  	%r168, %r167, 2146435072;
	setp.ne.s32 	%p146, %r168, 2146435072;
	@%p146 bra 	$L__BB9_19;
	setp.nan.f64 	%p147, %fd1, %fd1;
	setp.nan.f64 	%p148, %fd155, %fd155;
	or.pred  	%p149, %p147, %p148;
	@%p149 bra 	$L__BB9_18;
	abs.f64 	%fd152, %fd155;
	setp.eq.f64 	%p150, %fd152, 0d7FF0000000000000;
	@%p150 bra 	$L__BB9_17;
	setp.neu.f64 	%p151, %fd7, 0d7FF0000000000000;
	@%p151 bra 	$L__BB9_19;
	setp.lt.s32 	%p152, %r5, 0;
	setp.lt.s32 	%p153, %r6, 0;
	selp.b32 	%r169, 0, 2146435072, %p153;
	and.b32  	%r170, %r6, 2147483647;
	setp.ne.s32 	%p154, %r170, 1071644672;
	or.b32  	%r171, %r169, -2147483648;
	selp.b32 	%r172, %r171, %r169, %p154;
	selp.b32 	%r173, %r172, %r169, %p161;
	selp.b32 	%r174, %r173, %r169, %p152;
	mov.b32 	%r175, 0;
	mov.b64 	%fd157, {%r175, %r174};
	bra.uni 	$L__BB9_19;
$L__BB9_17:
	setp.gt.f64 	%p155, %fd7, 0d3FF0000000000000;
	selp.b32 	%r176, 2146435072, 0, %p155;
	setp.lt.s32 	%p156, %r6, 0;
	xor.b32  	%r177, %r176, 2146435072;
	selp.b32 	%r178, %r177, %r176, %p156;
	setp.eq.f64 	%p157, %fd1, 0dBFF0000000000000;
	selp.b32 	%r179, 1072693248, %r178, %p157;
	mov.b32 	%r180, 0;
	mov.b64 	%fd157, {%r180, %r179};
	bra.uni 	$L__BB9_19;
$L__BB9_18:
	add.rn.f64 	%fd157, %fd1, %fd155;
$L__BB9_19:
	setp.eq.f64 	%p158, %fd1, 0d3FF0000000000000;
	setp.eq.f64 	%p159, %fd155, 0d0000000000000000;
	selp.f64 	%fd153, 0d3FF0000000000000, %fd157, %p159;
	selp.f64 	%fd154, 0d3FF0000000000000, %fd153, %p158;
	add.s64 	%rd60, %rd1, %rd50;
	st.global.f64 	[%rd60], %fd154;
	add.s32 	%r2, %r2, %r3;
	setp.lt.s32 	%p160, %r2, %r28;
	@%p160 bra 	$L__BB9_2;
	bra.uni 	$L__BB9_98;
$L__BB9_20:
	setp.ne.s32 	%p21, %r32, %r28;
	@%p21 bra 	$L__BB9_37;
$L__BB9_21:
	setp.eq.s32 	%p114, %r29, 1;
	@%p114 bra 	$L__BB9_25;
	setp.eq.s32 	%p115, %r30, 1;
	@%p115 bra 	$L__BB9_24;
	div.s32 	%r133, %r2, %r29;
	rem.s32 	%r134, %r133, %r30;
	mul.wide.s32 	%rd41, %r134, 8;
	add.s64 	%rd42, %rd3, %rd41;
	ld.global.f64 	%fd158, [%rd42];
	bra.uni 	$L__BB9_26;
$L__BB9_24:
	ld.global.f64 	%fd158, [%rd3];
	bra.uni 	$L__BB9_26;
$L__BB9_25:
	rem.s32 	%r135, %r2, %r30;
	mul.wide.s32 	%rd43, %r135, 8;
	add.s64 	%rd44, %rd3, %rd43;
	ld.global.f64 	%fd158, [%rd44];
$L__BB9_26:
	mul.wide.s32 	%rd45, %r2, 8;
	add.s64 	%rd46, %rd2, %rd45;
	ld.global.f64 	%fd19, [%rd46];
	{
	.reg .b32 %temp; 
	mov.b64 	{%temp, %r9}, %fd158;
	}
	{
	.reg .b32 %temp; 
	mov.b64 	{%temp, %r10}, %fd19;
	}
	shr.u32 	%r136, %r10, 20;
	and.b32  	%r137, %r136, 2047;
	add.s32 	%r138, %r137, -1012;
	mov.b64 	%rd47, %fd19;
	shl.b64 	%rd5, %rd47, %r138;
	setp.eq.s64 	%p162, %rd5, -9223372036854775808;
	abs.f64 	%fd20, %fd158;
	setp.eq.f64 	%p116, %fd158, 0d0000000000000000;
	@%p116 bra 	$L__BB9_28;
	{ // callseq 4, 0
	.param .b64 param0;
	st.param.f64 	[param0], %fd20;
	.param .b64 param1;
	st.param.f64 	[param1], %fd19;
	.param .b64 retval0;
	call.uni (retval0), 
	__internal_accurate_pow, 
	(
	param0, 
	param1
	);
	ld.param.f64 	%fd129, [retval0];
	} // callseq 4
	setp.lt.s32 	%p117, %r9, 0;
	cvt.rzi.f64.f64 	%fd131, %fd19;
	setp.neu.f64 	%p118, %fd19, %fd131;
	neg.f64 	%fd133, %fd129;
	selp.f64 	%fd134, %fd133, %fd129, %p162;
	selp.f64 	%fd135, %fd134, %fd129, %p117;
	selp.f64 	%fd136, 0dFFF8000000000000, %fd135, %p118;
	selp.f64 	%fd160, %fd136, %fd135, %p117;
	bra.uni 	$L__BB9_29;
$L__BB9_28:
	setp.eq.s64 	%p119, %rd5, -9223372036854775808;
	abs.f64 	%fd137, %fd19;
	setp.neu.f64 	%p120, %fd137, 0d3FE0000000000000;
	and.pred  	%p162, %p120, %p119;
	selp.b32 	%r139, %r9, 0, %p162;
	setp.lt.s32 	%p121, %r10, 0;
	or.b32  	%r140, %r139, 2146435072;
	selp.b32 	%r141, %r140, %r139, %p121;
	mov.b32 	%r142, 0;
	mov.b64 	%fd160, {%r142, %r141};
$L__BB9_29:
	add.f64 	%fd138, %fd158, %fd19;
	{
	.reg .b32 %temp; 
	mov.b64 	{%temp, %r143}, %fd138;
	}
	and.b32  	%r144, %r143, 2146435072;
	setp.ne.s32 	%p122, %r144, 2146435072;
	@%p122 bra 	$L__BB9_36;
	setp.nan.f64 	%p123, %fd158, %fd158;
	setp.nan.f64 	%p124, %fd19, %fd19;
	or.pred  	%p125, %p123, %p124;
	@%p125 bra 	$L__BB9_35;
	abs.f64 	%fd139, %fd19;
	setp.eq.f64 	%p126, %fd139, 0d7FF0000000000000;
	@%p126 bra 	$L__BB9_34;
	setp.neu.f64 	%p127, %fd20, 0d7FF0000000000000;
	@%p127 bra 	$L__BB9_36;
	setp.lt.s32 	%p128, %r9, 0;
	setp.lt.s32 	%p129, %r10, 0;
	selp.b32 	%r145, 0, 2146435072, %p129;
	and.b32  	%r146, %r10, 2147483647;
	setp.ne.s32 	%p130, %r146, 1071644672;
	or.b32  	%r147, %r145, -2147483648;
	selp.b32 	%r148, %r147, %r145, %p130;
	selp.b32 	%r149, %r148, %r145, %p162;
	selp.b32 	%r150, %r149, %r145, %p128;
	mov.b32 	%r151, 0;
	mov.b64 	%fd160, {%r151, %r150};
	bra.uni 	$L__BB9_36;
$L__BB9_34:
	setp.gt.f64 	%p131, %fd20, 0d3FF0000000000000;
	selp.b32 	%r152, 2146435072, 0, %p131;
	setp.lt.s32 	%p132, %r10, 0;
	xor.b32  	%r153, %r152, 2146435072;
	selp.b32 	%r154, %r153, %r152, %p132;
	setp.eq.f64 	%p133, %fd158, 0dBFF0000000000000;
	selp.b32 	%r155, 1072693248, %r154, %p133;
	mov.b32 	%r156, 0;
	mov.b64 	%fd160, {%r156, %r155};
	bra.uni 	$L__BB9_36;
$L__BB9_35:
	add.rn.f64 	%fd160, %fd158, %fd19;
$L__BB9_36:
	setp.eq.f64 	%p134, %fd158, 0d3FF0000000000000;
	setp.eq.f64 	%p135, %fd19, 0d0000000000000000;
	selp.f64 	%fd140, 0d3FF0000000000000, %fd160, %p135;
	selp.f64 	%fd141, 0d3FF0000000000000, %fd140, %p134;
	add.s64 	%rd49, %rd1, %rd45;
	st.global.f64 	[%rd49], %fd141;
	add.s32 	%r2, %r2, %r3;
	setp.lt.s32 	%p136, %r2, %r28;
	@%p136 bra 	$L__BB9_21;
	bra.uni 	$L__BB9_98;
$L__BB9_37:
	setp.ne.s32 	%p22, %r29, 1;
	@%p22 bra 	$L__BB9_54;
$L__BB9_38:
	setp.eq.s32 	%p91, %r31, 1;
	rem.s32 	%r108, %r2, %r30;
	mul.wide.s32 	%rd32, %r108, 8;
	add.s64 	%rd33, %rd3, %rd32;
	ld.global.f64 	%fd28, [%rd33];
	@%p91 bra 	$L__BB9_42;
	setp.eq.s32 	%p92, %r32, 1;
	@%p92 bra 	$L__BB9_41;
	div.s32 	%r109, %r2, %r31;
	rem.s32 	%r110, %r109, %r32;
	mul.wide.s32 	%rd34, %r110, 8;
	add.s64 	%rd35, %rd2, %rd34;
	ld.global.f64 	%fd161, [%rd35];
	bra.uni 	$L__BB9_43;
$L__BB9_41:
	ld.global.f64 	%fd161, [%rd2];
	bra.uni 	$L__BB9_43;
$L__BB9_42:
	rem.s32 	%r111, %r2, %r32;
	mul.wide.s32 	%rd36, %r111, 8;
	add.s64 	%rd37, %rd2, %rd36;
	ld.global.f64 	%fd161, [%rd37];
$L__BB9_43:
	{
	.reg .b32 %temp; 
	mov.b64 	{%temp, %r13}, %fd28;
	}
	{
	.reg .b32 %temp; 
	mov.b64 	{%temp, %r14}, %fd161;
	}
	shr.u32 	%r112, %r14, 20;
	and.b32  	%r113, %r112, 2047;
	add.s32 	%r114, %r113, -1012;
	mov.b64 	%rd38, %fd161;
	shl.b64 	%rd6, %rd38, %r114;
	setp.eq.s64 	%p163, %rd6, -9223372036854775808;
	abs.f64 	%fd33, %fd28;
	setp.eq.f64 	%p93, %fd28, 0d0000000000000000;
	@%p93 bra 	$L__BB9_45;
	{ // callseq 3, 0
	.param .b64 param0;
	st.param.f64 	[param0], %fd33;
	.param .b64 param1;
	st.param.f64 	[param1], %fd161;
	.param .b64 retval0;
	call.uni (retval0), 
	__internal_accurate_pow, 
	(
	param0, 
	param1
	);
	ld.param.f64 	%fd116, [retval0];
	} // callseq 3
	setp.lt.s32 	%p94, %r13, 0;
	cvt.rzi.f64.f64 	%fd118, %fd161;
	setp.neu.f64 	%p95, %fd161, %fd118;
	neg.f64 	%fd120, %fd116;
	selp.f64 	%fd121, %fd120, %fd116, %p163;
	selp.f64 	%fd122, %fd121, %fd116, %p94;
	selp.f64 	%fd123, 0dFFF8000000000000, %fd122, %p95;
	selp.f64 	%fd163, %fd123, %fd122, %p94;
	bra.uni 	$L__BB9_46;
$L__BB9_45:
	setp.eq.s64 	%p96, %rd6, -9223372036854775808;
	abs.f64 	%fd124, %fd161;
	setp.neu.f64 	%p97, %fd124, 0d3FE0000000000000;
	and.pred  	%p163, %p97, %p96;
	selp.b32 	%r115, %r13, 0, %p163;
	setp.lt.s32 	%p98, %r14, 0;
	or.b32  	%r116, %r115, 2146435072;
	selp.b32 	%r117, %r116, %r115, %p98;
	mov.b32 	%r118, 0;
	mov.b64 	%fd163, {%r118, %r117};
$L__BB9_46:
	add.f64 	%fd125, %fd28, %fd161;
	{
	.reg .b32 %temp; 
	mov.b64 	{%temp, %r119}, %fd125;
	}
	and.b32  	%r120, %r119, 2146435072;
	setp.ne.s32 	%p99, %r120, 2146435072;
	@%p99 bra 	$L__BB9_53;
	setp.nan.f64 	%p100, %fd28, %fd28;
	setp.nan.f64 	%p101, %fd161, %fd161;
	or.pred  	%p102, %p100, %p101;
	@%p102 bra 	$L__BB9_52;
	abs.f64 	%fd126, %fd161;
	setp.eq.f64 	%p103, %fd126, 0d7FF0000000000000;
	@%p103 bra 	$L__BB9_51;
	setp.neu.f64 	%p104, %fd33, 0d7FF0000000000000;
	@%p104 bra 	$L__BB9_53;
	setp.lt.s32 	%p105, %r13, 0;
	setp.lt.s32 	%p106, %r14, 0;
	selp.b32 	%r121, 0, 2146435072, %p106;
	and.b32  	%r122, %r14, 2147483647;
	setp.ne.s32 	%p107, %r122, 1071644672;
	or.b32  	%r123, %r121, -2147483648;
	selp.b32 	%r124, %r123, %r121, %p107;
	selp.b32 	%r125, %r124, %r121, %p163;
	selp.b32 	%r126, %r125, %r121, %p105;
	mov.b32 	%r127, 0;
	mov.b64 	%fd163, {%r127, %r126};
	bra.uni 	$L__BB9_53;
$L__BB9_51:
	setp.gt.f64 	%p108, %fd33, 0d3FF0000000000000;
	selp.b32 	%r128, 2146435072, 0, %p108;
	setp.lt.s32 	%p109, %r14, 0;
	xor.b32  	%r129, %r128, 2146435072;
	selp.b32 	%r130, %r129, %r128, %p109;
	setp.eq.f64 	%p110, %fd28, 0dBFF0000000000000;
	selp.b32 	%r131, 1072693248, %r130, %p110;
	mov.b32 	%r132, 0;
	mov.b64 	%fd163, {%r132, %r131};
	bra.uni 	$L__BB9_53;
$L__BB9_52:
	add.rn.f64 	%fd163, %fd28, %fd161;
$L__BB9_53:
	setp.eq.f64 	%p111, %fd28, 0d3FF0000000000000;
	setp.eq.f64 	%p112, %fd161, 0d0000000000000000;
	selp.f64 	%fd127, 0d3FF0000000000000, %fd163, %p112;
	selp.f64 	%fd128, 0d3FF0000000000000, %fd127, %p111;
	mul.wide.s32 	%rd39, %r2, 8;
	add.s64 	%rd40, %rd1, %rd39;
	st.global.f64 	[%rd40], %fd128;
	add.s32 	%r2, %r2, %r3;
	setp.lt.s32 	%p113, %r2, %r28;
	@%p113 bra 	$L__BB9_38;
	bra.uni 	$L__BB9_98;
$L__BB9_54:
	setp.ne.s32 	%p23, %r31, 1;
	@%p23 bra 	$L__BB9_69;
$L__BB9_55:
	setp.eq.s32 	%p69, %r30, 1;
	@%p69 bra 	$L__BB9_57;
	div.s32 	%r84, %r2, %r29;
	rem.s32 	%r85, %r84, %r30;
	mul.wide.s32 	%rd25, %r85, 8;
	add.s64 	%rd26, %rd3, %rd25;
	ld.global.f64 	%fd164, [%rd26];
	bra.uni 	$L__BB9_58;
$L__BB9_57:
	ld.global.f64 	%fd164, [%rd3];
$L__BB9_58:
	rem.s32 	%r86, %r2, %r32;
	mul.wide.s32 	%rd27, %r86, 8;
	add.s64 	%rd28, %rd2, %rd27;
	ld.global.f64 	%fd44, [%rd28];
	{
	.reg .b32 %temp; 
	mov.b64 	{%temp, %r17}, %fd164;
	}
	{
	.reg .b32 %temp; 
	mov.b64 	{%temp, %r18}, %fd44;
	}
	shr.u32 	%r87, %r18, 20;
	and.b32  	%r88, %r87, 2047;
	add.s32 	%r89, %r88, -1012;
	mov.b64 	%rd29, %fd44;
	shl.b64 	%rd7, %rd29, %r89;
	setp.eq.s64 	%p164, %rd7, -9223372036854775808;
	abs.f64 	%fd45, %fd164;
	setp.eq.f64 	%p70, %fd164, 0d0000000000000000;
	@%p70 bra 	$L__BB9_60;
	{ // callseq 2, 0
	.param .b64 param0;
	st.param.f64 	[param0], %fd45;
	.param .b64 param1;
	st.param.f64 	[param1], %fd44;
	.param .b64 retval0;
	call.uni (retval0), 
	__internal_accurate_pow, 
	(
	param0, 
	param1
	);
	ld.param.f64 	%fd103, [retval0];
	} // callseq 2
	setp.lt.s32 	%p71, %r17, 0;
	cvt.rzi.f64.f64 	%fd105, %fd44;
	setp.neu.f64 	%p72, %fd44, %fd105;
	neg.f64 	%fd107, %fd103;
	selp.f64 	%fd108, %fd107, %fd103, %p164;
	selp.f64 	%fd109, %fd108, %fd103, %p71;
	selp.f64 	%fd110, 0dFFF8000000000000, %fd109, %p72;
	selp.f64 	%fd166, %fd110, %fd109, %p71;
	bra.uni 	$L__BB9_61;
$L__BB9_60:
	setp.eq.s64 	%p73, %rd7, -9223372036854775808;
	abs.f64 	%fd111, %fd44;
	setp.neu.f64 	%p74, %fd111, 0d3FE0000000000000;
	and.pred  	%p164, %p74, %p73;
	selp.b32 	%r90, %r17, 0, %p164;
	setp.lt.s32 	%p75, %r18, 0;
	or.b32  	%r91, %r90, 2146435072;
	selp.b32 	%r92, %r91, %r90, %p75;
	mov.b32 	%r93, 0;
	mov.b64 	%fd166, {%r93, %r92};
$L__BB9_61:
	add.f64 	%fd112, %fd164, %fd44;
	{
	.reg .b32 %temp; 
	mov.b64 	{%temp, %r94}, %fd112;
	}
	and.b32  	%r95, %r94, 2146435072;
	setp.ne.s32 	%p76, %r95, 2146435072;
	@%p76 bra 	$L__BB9_68;
	setp.nan.f64 	%p77, %fd164, %fd164;
	setp.nan.f64 	%p78, %fd44, %fd44;
	or.pred  	%p79, %p77, %p78;
	@%p79 bra 	$L__BB9_67;
	abs.f64 	%fd113, %fd44;
	setp.eq.f64 	%p80, %fd113, 0d7FF0000000000000;
	@%p80 bra 	$L__BB9_66;
	setp.neu.f64 	%p81, %fd45, 0d7FF0000000000000;
	@%p81 bra 	$L__BB9_68;
	setp.lt.s32 	%p82, %r17, 0;
	setp.lt.s32 	%p83, %r18, 0;
	selp.b32 	%r96, 0, 2146435072, %p83;
	and.b32  	%r97, %r18, 2147483647;
	setp.ne.s32 	%p84, %r97, 1071644672;
	or.b32  	%r98, %r96, -2147483648;
	selp.b32 	%r99, %r98, %r96, %p84;
	selp.b32 	%r100, %r99, %r96, %p164;
	selp.b32 	%r101, %r100, %r96, %p82;
	mov.b32 	%r102, 0;
	mov.b64 	%fd166, {%r102, %r101};
	bra.uni 	$L__BB9_68;
$L__BB9_66:
	setp.gt.f64 	%p85, %fd45, 0d3FF0000000000000;
	selp.b32 	%r103, 2146435072, 0, %p85;
	setp.lt.s32 	%p86, %r18, 0;
	xor.b32  	%r104, %r103, 2146435072;
	selp.b32 	%r105, %r104, %r103, %p86;
	setp.eq.f64 	%p87, %fd164, 0dBFF0000000000000;
	selp.b32 	%r106, 1072693248, %r105, %p87;
	mov.b32 	%r107, 0;
	mov.b64 	%fd166, {%r107, %r106};
	bra.uni 	$L__BB9_68;
$L__BB9_67:
	add.rn.f64 	%fd166, %fd164, %fd44;
$L__BB9_68:
	setp.eq.f64 	%p88, %fd164, 0d3FF0000000000000;
	setp.eq.f64 	%p89, %fd44, 0d0000000000000000;
	selp.f64 	%fd114, 0d3FF0000000000000, %fd166, %p89;
	selp.f64 	%fd115, 0d3FF0000000000000, %fd114, %p88;
	mul.wide.s32 	%rd30, %r2, 8;
	add.s64 	%rd31, %rd1, %rd30;
	st.global.f64 	[%rd31], %fd115;
	add.s32 	%r2, %r2, %r3;
	setp.lt.s32 	%p90, %r2, %r28;
	@%p90 bra 	$L__BB9_55;
	bra.uni 	$L__BB9_98;
$L__BB9_69:
	setp.eq.s32 	%p24, %r30, 1;
	@%p24 bra 	$L__BB9_70;
	bra.uni 	$L__BB9_84;
$L__BB9_70:
	setp.eq.s32 	%p47, %r32, 1;
	ld.global.f64 	%fd53, [%rd3];
	@%p47 bra 	$L__BB9_72;
	div.s32 	%r61, %r2, %r31;
	rem.s32 	%r62, %r61, %r32;
	mul.wide.s32 	%rd20, %r62, 8;
	add.s64 	%rd21, %rd2, %rd20;
	ld.global.f64 	%fd167, [%rd21];
	bra.uni 	$L__BB9_73;
$L__BB9_72:
	ld.global.f64 	%fd167, [%rd2];
$L__BB9_73:
	{
	.reg .b32 %temp; 
	mov.b64 	{%temp, %r21}, %fd53;
	}
	{
	.reg .b32 %temp; 
	mov.b64 	{%temp, %r22}, %fd167;
	}
	shr.u32 	%r63, %r22, 20;
	and.b32  	%r64, %r63, 2047;
	add.s32 	%r65, %r64, -1012;
	mov.b64 	%rd22, %fd167;
	shl.b64 	%rd8, %rd22, %r65;
	setp.eq.s64 	%p165, %rd8, -9223372036854775808;
	abs.f64 	%fd57, %fd53;
	setp.eq.f64 	%p48, %fd53, 0d0000000000000000;
	@%p48 bra 	$L__BB9_75;
	{ // callseq 1, 0
	.param .b64 param0;
	st.param.f64 	[param0], %fd57;
	.param .b64 param1;
	st.param.f64 	[param1], %fd167;
	.param .b64 retval0;
	call.uni (retval0), 
	__internal_accurate_pow, 
	(
	param0, 
	param1
	);
	ld.param.f64 	%fd90, [retval0];
	} // callseq 1
	setp.lt.s32 	%p49, %r21, 0;
	cvt.rzi.f64.f64 	%fd92, %fd167;
	setp.neu.f64 	%p50, %fd167, %fd92;
	neg.f64 	%fd94, %fd90;
	selp.f64 	%fd95, %fd94, %fd90, %p165;
	selp.f64 	%fd96, %fd95, %fd90, %p49;
	selp.f64 	%fd97, 0dFFF8000000000000, %fd96, %p50;
	selp.f64 	%fd169, %fd97, %fd96, %p49;
	bra.uni 	$L__BB9_76;
$L__BB9_75:
	setp.eq.s64 	%p51, %rd8, -9223372036854775808;
	abs.f64 	%fd98, %fd167;
	setp.neu.f64 	%p52, %fd98, 0d3FE0000000000000;
	and.pred  	%p165, %p52, %p51;
	selp.b32 	%r66, %r21, 0, %p165;
	setp.lt.s32 	%p53, %r22, 0;
	or.b32  	%r67, %r66, 2146435072;
	selp.b32 	%r68, %r67, %r66, %p53;
	mov.b32 	%r69, 0;
	mov.b64 	%fd169, {%r69, %r68};
$L__BB9_76:
	add.f64 	%fd99, %fd53, %fd167;
	{
	.reg .b32 %temp; 
	mov.b64 	{%temp, %r70}, %fd99;
	}
	and.b32  	%r71, %r70, 2146435072;
	setp.ne.s32 	%p54, %r71, 2146435072;
	@%p54 bra 	$L__BB9_83;
	setp.nan.f64 	%p55, %fd53, %fd53;
	setp.nan.f64 	%p56, %fd167, %fd167;
	or.pred  	%p57, %p55, %p56;
	@%p57 bra 	$L__BB9_82;
	abs.f64 	%fd100, %fd167;
	setp.eq.f64 	%p58, %fd100, 0d7FF0000000000000;
	@%p58 bra 	$L__BB9_81;
	setp.neu.f64 	%p59, %fd57, 0d7FF0000000000000;
	@%p59 bra 	$L__BB9_83;
	setp.lt.s32 	%p60, %r21, 0;
	setp.lt.s32 	%p61, %r22, 0;
	selp.b32 	%r72, 0, 2146435072, %p61;
	and.b32  	%r73, %r22, 2147483647;
	setp.ne.s32 	%p62, %r73, 1071644672;
	or.b32  	%r74, %r72, -2147483648;
	selp.b32 	%r75, %r74, %r72, %p62;
	selp.b32 	%r76, %r75, %r72, %p165;
	selp.b32 	%r77, %r76, %r72, %p60;
	mov.b32 	%r78, 0;
	mov.b64 	%fd169, {%r78, %r77};
	bra.uni 	$L__BB9_83;
$L__BB9_81:
	setp.gt.f64 	%p63, %fd57, 0d3FF0000000000000;
	selp.b32 	%r79, 2146435072, 0, %p63;
	setp.lt.s32 	%p64, %r22, 0;
	xor.b32  	%r80, %r79, 2146435072;
	selp.b32 	%r81, %r80, %r79, %p64;
	setp.eq.f64 	%p65, %fd53, 0dBFF0000000000000;
	selp.b32 	%r82, 1072693248, %r81, %p65;
	mov.b32 	%r83, 0;
	mov.b64 	%fd169, {%r83, %r82};
	bra.uni 	$L__BB9_83;
$L__BB9_82:
	add.rn.f64 	%fd169, %fd53, %fd167;
$L__BB9_83:
	setp.eq.f64 	%p66, %fd53, 0d3FF0000000000000;
	setp.eq.f64 	%p67, %fd167, 0d0000000000000000;
	selp.f64 	%fd101, 0d3FF0000000000000, %fd169, %p67;
	selp.f64 	%fd102, 0d3FF0000000000000, %fd101, %p66;
	mul.wide.s32 	%rd23, %r2, 8;
	add.s64 	%rd24, %rd1, %rd23;
	st.global.f64 	[%rd24], %fd102;
	add.s32 	%r2, %r2, %r3;
	setp.lt.s32 	%p68, %r2, %r28;
	@%p68 bra 	$L__BB9_70;
	bra.uni 	$L__BB9_98;
$L__BB9_84:
	setp.ne.s32 	%p25, %r32, 1;
	div.s32 	%r36, %r2, %r29;
	rem.s32 	%r37, %r36, %r30;
	mul.wide.s32 	%rd13, %r37, 8;
	add.s64 	%rd14, %rd3, %rd13;
	ld.global.f64 	%fd65, [%rd14];
	@%p25 bra 	$L__BB9_86;
	ld.global.f64 	%fd170, [%rd2];
	bra.uni 	$L__BB9_87;
$L__BB9_86:
	div.s32 	%r38, %r2, %r31;
	rem.s32 	%r39, %r38, %r32;
	mul.wide.s32 	%rd15, %r39, 8;
	add.s64 	%rd16, %rd2, %rd15;
	ld.global.f64 	%fd170, [%rd16];
$L__BB9_87:
	{
	.reg .b32 %temp; 
	mov.b64 	{%temp, %r25}, %fd65;
	}
	{
	.reg .b32 %temp; 
	mov.b64 	{%temp, %r26}, %fd170;
	}
	shr.u32 	%r40, %r26, 20;
	and.b32  	%r41, %r40, 2047;
	add.s32 	%r42, %r41, -1012;
	mov.b64 	%rd17, %fd170;
	shl.b64 	%rd9, %rd17, %r42;
	setp.eq.s64 	%p18, %rd9, -9223372036854775808;
	abs.f64 	%fd69, %fd65;
	setp.neu.f64 	%p26, %fd65, 0d0000000000000000;
	@%p26 bra 	$L__BB9_89;
	setp.eq.s64 	%p29, %rd9, -9223372036854775808;
	abs.f64 	%fd85, %fd170;
	setp.neu.f64 	%p30, %fd85, 0d3FE0000000000000;
	and.pred  	%p18, %p30, %p29;
	selp.b32 	%r43, %r25, 0, %p18;
	setp.lt.s32 	%p31, %r26, 0;
	or.b32  	%r44, %r43, 2146435072;
	selp.b32 	%r45, %r44, %r43, %p31;
	mov.b32 	%r46, 0;
	mov.b64 	%fd172, {%r46, %r45};
	bra.uni 	$L__BB9_90;
$L__BB9_89:
	{ // callseq 0, 0
	.param .b64 param0;
	st.param.f64 	[param0], %fd69;
	.param .b64 param1;
	st.param.f64 	[param1], %fd170;
	.param .b64 retval0;
	call.uni (retval0), 
	__internal_accurate_pow, 
	(
	param0, 
	param1
	);
	ld.param.f64 	%fd77, [retval0];
	} // callseq 0
	setp.lt.s32 	%p27, %r25, 0;
	cvt.rzi.f64.f64 	%fd79, %fd170;
	setp.neu.f64 	%p28, %fd170, %fd79;
	neg.f64 	%fd81, %fd77;
	selp.f64 	%fd82, %fd81, %fd77, %p18;
	selp.f64 	%fd83, %fd82, %fd77, %p27;
	selp.f64 	%fd84, 0dFFF8000000000000, %fd83, %p28;
	selp.f64 	%fd172, %fd84, %fd83, %p27;
$L__BB9_90:
	add.f64 	%fd86, %fd65, %fd170;
	{
	.reg .b32 %temp; 
	mov.b64 	{%temp, %r47}, %fd86;
	}
	and.b32  	%r48, %r47, 2146435072;
	setp.ne.s32 	%p32, %r48, 2146435072;
	@%p32 bra 	$L__BB9_97;
	setp.num.f64 	%p33, %fd65, %fd65;
	setp.num.f64 	%p34, %fd170, %fd170;
	and.pred  	%p35, %p33, %p34;
	@%p35 bra 	$L__BB9_93;
	add.rn.f64 	%fd172, %fd65, %fd170;
	bra.uni 	$L__BB9_97;
$L__BB9_93:
	abs.f64 	%fd87, %fd170;
	setp.neu.f64 	%p36, %fd87, 0d7FF0000000000000;
	@%p36 bra 	$L__BB9_95;
	setp.gt.f64 	%p41, %fd69, 0d3FF0000000000000;
	selp.b32 	%r56, 2146435072, 0, %p41;
	setp.lt.s32 	%p42, %r26, 0;
	xor.b32  	%r57, %r56, 2146435072;
	selp.b32 	%r58, %r57, %r56, %p42;
	setp.eq.f64 	%p43, %fd65, 0dBFF0000000000000;
	selp.b32 	%r59, 1072693248, %r58, %p43;
	mov.b32 	%r60, 0;
	mov.b64 	%fd172, {%r60, %r59};
	bra.uni 	$L__BB9_97;
$L__BB9_95:
	setp.neu.f64 	%p37, %fd69, 0d7FF0000000000000;
	@%p37 bra 	$L__BB9_97;
	setp.lt.s32 	%p38, %r25, 0;
	setp.lt.s32 	%p39, %r26, 0;
	selp.b32 	%r49, 0, 2146435072, %p39;
	and.b32  	%r50, %r26, 2147483647;
	setp.ne.s32 	%p40, %r50, 1071644672;
	or.b32  	%r51, %r49, -2147483648;
	selp.b32 	%r52, %r51, %r49, %p40;
	selp.b32 	%r53, %r52, %r49, %p18;
	selp.b32 	%r54, %r53, %r49, %p38;
	mov.b32 	%r55, 0;
	mov.b64 	%fd172, {%r55, %r54};
$L__BB9_97:
	setp.eq.f64 	%p44, %fd65, 0d3FF0000000000000;
	setp.eq.f64 	%p45, %fd170, 0d0000000000000000;
	selp.f64 	%fd88, 0d3FF0000000000000, %fd172, %p45;
	selp.f64 	%fd89, 0d3FF0000000000000, %fd88, %p44;
	mul.wide.s32 	%rd18, %r2, 8;
	add.s64 	%rd19, %rd1, %rd18;
	st.global.f64 	[%rd19], %fd89;
	add.s32 	%r2, %r2, %r3;
	setp.lt.s32 	%p46, %r2, %r28;
	@%p46 bra 	$L__BB9_84;
$L__BB9_98:
	ret;

}
	// .globl	_Z10_max_32_12iPfiiS_iiS_
.visible .entry _Z10_max_32_12iPfiiS_iiS_(
	.param .u32 _Z10_max_32_12iPfiiS_iiS__param_0,
	.param .u64 .ptr .align 1 _Z10_max_32_12iPfiiS_iiS__param_1,
	.param .u32 _Z10_max_32_12iPfiiS_iiS__param_2,
	.param .u32 _Z10_max_32_12iPfiiS_iiS__param_3,
	.param .u64 .ptr .align 1 _Z10_max_32_12iPfiiS_iiS__param_4,
	.param .u32 _Z10_max_32_12iPfiiS_iiS__param_5,
	.param .u32 _Z10_max_32_12iPfiiS_iiS__param_6,
	.param .u64 .ptr .align 1 _Z10_max_32_12iPfiiS_iiS__param_7
)
{
	.reg .pred 	%p<49>;
	.reg .b32 	%r<84>;
	.reg .b32 	%f<49>;
	.reg .b64 	%rd<79>;

	ld.param.u32 	%r36, [_Z10_max_32_12iPfiiS_iiS__param_0];
	ld.param.u64 	%rd4, [_Z10_max_32_12iPfiiS_iiS__param_1];
	ld.param.u32 	%r37, [_Z10_max_32_12iPfiiS_iiS__param_2];
	ld.param.u32 	%r38, [_Z10_max_32_12iPfiiS_iiS__param_3];
	ld.param.u64 	%rd5, [_Z10_max_32_12iPfiiS_iiS__param_4];
	ld.param.u32 	%r39, [_Z10_max_32_12iPfiiS_iiS__param_5];
	ld.param.u32 	%r40, [_Z10_max_32_12iPfiiS_iiS__param_6];
	ld.param.u64 	%rd6, [_Z10_max_32_12iPfiiS_iiS__param_7];
	cvta.to.global.u64 	%rd1, %rd6;
	cvta.to.global.u64 	%rd2, %rd5;
	cvta.to.global.u64 	%rd3, %rd4;
	mov.u32 	%r41, %tid.x;
	mov.u32 	%r42, %ctaid.x;
	mov.u32 	%r1, %ntid.x;
	mad.lo.s32 	%r2, %r42, %r1, %r41;
	setp.ge.s32 	%p1, %r2, %r36;
	@%p1 bra 	$L__BB10_32;
	setp.ne.s32 	%p2, %r38, %r36;
	mov.u32 	%r43, %nctaid.x;
	mul.lo.s32 	%r3, %r1, %r43;
	@%p2 bra 	$L__BB10_9;
	setp.ne.s32 	%p38, %r40, %r36;
	@%p38 bra 	$L__BB10_4;
$L__BB10_3:
	mul.wide.s32 	%rd75, %r2, 4;
	add.s64 	%rd76, %rd3, %rd75;
	ld.global.f32 	%f46, [%rd76];
	add.s64 	%rd77, %rd2, %rd75;
	ld.global.f32 	%f47, [%rd77];
	setp.gt.f32 	%p47, %f46, %f47;
	selp.f32 	%f48, %f46, %f47, %p47;
	add.s64 	%rd78, %rd1, %rd75;
	st.global.f32 	[%rd78], %f48;
	add.s32 	%r2, %r2, %r3;
	setp.lt.s32 	%p48, %r2, %r36;
	@%p48 bra 	$L__BB10_3;
	bra.uni 	$L__BB10_32;
$L__BB10_4:
	setp.ne.s32 	%p39, %r39, 1;
	@%p39 bra 	$L__BB10_6;
$L__BB10_5:
	mul.wide.s32 	%rd70, %r2, 4;
	add.s64 	%rd71, %rd3, %rd70;
	ld.global.f32 	%f43, [%rd71];
	rem.s32 	%r67, %r2, %r40;
	mul.wide.s32 	%rd72, %r67, 4;
	add.s64 	%rd73, %rd2, %rd72;
	ld.global.f32 	%f44, [%rd73];
	setp.gt.f32 	%p45, %f43, %f44;
	selp.f32 	%f45, %f43, %f44, %p45;
	add.s64 	%rd74, %rd1, %rd70;
	st.global.f32 	[%rd74], %f45;
	add.s32 	%r2, %r2, %r3;
	setp.lt.s32 	%p46, %r2, %r36;
	@%p46 bra 	$L__BB10_5;
	bra.uni 	$L__BB10_32;
$L__BB10_6:
	setp.eq.s32 	%p40, %r40, 1;
	@%p40 bra 	$L__BB10_7;
	bra.uni 	$L__BB10_8;
$L__BB10_7:
	mul.wide.s32 	%rd67, %r2, 4;
	add.s64 	%rd68, %rd3, %rd67;
	ld.global.f32 	%f40, [%rd68];
	ld.global.f32 	%f41, [%rd2];
	setp.gt.f32 	%p43, %f40, %f41;
	selp.f32 	%f42, %f40, %f41, %p43;
	add.s64 	%rd69, %rd1, %rd67;
	st.global.f32 	[%rd69], %f42;
	add.s32 	%r2, %r2, %r3;
	setp.lt.s32 	%p44, %r2, %r36;
	@%p44 bra 	$L__BB10_7;
	bra.uni 	$L__BB10_32;
$L__BB10_8:
	mul.wide.s32 	%rd62, %r2, 4;
	add.s64 	%rd63, %rd3, %rd62;
	ld.global.f32 	%f37, [%rd63];
	div.s32 	%r65, %r2, %r39;
	rem.s32 	%r66, %r65, %r40;
	mul.wide.s32 	%rd64, %r66, 4;
	add.s64 	%rd65, %rd2, %rd64;
	ld.global.f32 	%f38, [%rd65];
	setp.gt.f32 	%p41, %f37, %f38;
	selp.f32 	%f39, %f37, %f38, %p41;
	add.s64 	%rd66, %rd1, %rd62;
	st.global.f32 	[%rd66], %f39;
	add.s32 	%r2, %r2, %r3;
	setp.lt.s32 	%p42, %r2, %r36;
	@%p42 bra 	$L__BB10_8;
	bra.uni 	$L__BB10_32;
$L__BB10_9:
	setp.ne.s32 	%p3, %r40, %r36;
	@%p3 bra 	$L__BB10_15;
	setp.ne.s32 	%p30, %r37, 1;
	@%p30 bra 	$L__BB10_12;
$L__BB10_11:
	rem.s32 	%r64, %r2, %r38;
	mul.wide.s32 	%rd57, %r64, 4;
	add.s64 	%rd58, %rd3, %rd57;
	ld.global.f32 	%f34, [%rd58];
	mul.wide.s32 	%rd59, %r2, 4;
	add.s64 	%rd60, %rd2, %rd59;
	ld.global.f32 	%f35, [%rd60];
	setp.gt.f32 	%p36, %f34, %f35;
	selp.f32 	%f36, %f34, %f35, %p36;
	add.s64 	%rd61, %rd1, %rd59;
	st.global.f32 	[%rd61], %f36;
	add.s32 	%r2, %r2, %r3;
	setp.lt.s32 	%p37, %r2, %r36;
	@%p37 bra 	$L__BB10_11;
	bra.uni 	$L__BB10_32;
$L__BB10_12:
	setp.eq.s32 	%p31, %r38, 1;
	@%p31 bra 	$L__BB10_13;
	bra.uni 	$L__BB10_14;
$L__BB10_13:
	ld.global.f32 	%f31, [%rd3];
	mul.wide.s32 	%rd54, %r2, 4;
	add.s64 	%rd55, %rd2, %rd54;
	ld.global.f32 	%f32, [%rd55];
	setp.gt.f32 	%p34, %f31, %f32;
	selp.f32 	%f33, %f31, %f32, %p34;
	add.s64 	%rd56, %rd1, %rd54;
	st.global.f32 	[%rd56], %f33;
	add.s32 	%r2, %r2, %r3;
	setp.lt.s32 	%p35, %r2, %r36;
	@%p35 bra 	$L__BB10_13;
	bra.uni 	$L__BB10_32;
$L__BB10_14:
	div.s32 	%r62, %r2, %r37;
	rem.s32 	%r63, %r62, %r38;
	mul.wide.s32 	%rd49, %r63, 4;
	add.s64 	%rd50, %rd3, %rd49;
	ld.global.f32 	%f28, [%rd50];
	mul.wide.s32 	%rd51, %r2, 4;
	add.s64 	%rd52, %rd2, %rd51;
	ld.global.f32 	%f29, [%rd52];
	setp.gt.f32 	%p32, %f28, %f29;
	selp.f32 	%f30, %f28, %f29, %p32;
	add.s64 	%rd53, %rd1, %rd51;
	st.global.f32 	[%rd53], %f30;
	add.s32 	%r2, %r2, %r3;
	setp.lt.s32 	%p33, %r2, %r36;
	@%p33 bra 	$L__BB10_14;
	bra.uni 	$L__BB10_32;
$L__BB10_15:
	setp.ne.s32 	%p4, %r37, 1;
	@%p4 bra 	$L__BB10_21;
	setp.ne.s32 	%p22, %r39, 1;
	@%p22 bra 	$L__BB10_18;
$L__BB10_17:
	rem.s32 	%r60, %r2, %r38;
	mul.wide.s32 	%rd43, %r60, 4;
	add.s64 	%rd44, %rd3, %rd43;
	ld.global.f32 	%f25, [%rd44];
	rem.s32 	%r61, %r2, %r40;
	mul.wide.s32 	%rd45, %r61, 4;
	add.s64 	%rd46, %rd2, %rd45;
	ld.global.f32 	%f26, [%rd46];
	setp.gt.f32 	%p28, %f25, %f26;
	selp.f32 	%f27, %f25, %f26, %p28;
	mul.wide.s32 	%rd47, %r2, 4;
	add.s64 	%rd48, %rd1, %rd47;
	st.global.f32 	[%rd48], %f27;
	add.s32 	%r2, %r2, %r3;
	setp.lt.s32 	%p29, %r2, %r36;
	@%p29 bra 	$L__BB10_17;
	bra.uni 	$L__BB10_32;
$L__BB10_18:
	setp.eq.s32 	%p23, %r40, 1;
	@%p23 bra 	$L__BB10_19;
	bra.uni 	$L__BB10_20;
$L__BB10_19:
	rem.s32 	%r59, %r2, %r38;
	mul.wide.s32 	%rd39, %r59, 4;
	add.s64 	%rd40, %rd3, %rd39;
	ld.global.f32 	%f22, [%rd40];
	ld.global.f32 	%f23, [%rd2];
	setp.gt.f32 	%p26, %f22, %f23;
	selp.f32 	%f24, %f22, %f23, %p26;
	mul.wide.s32 	%rd41, %r2, 4;
	add.s64 	%rd42, %rd1, %rd41;
	st.global.f32 	[%rd42], %f24;
	add.s32 	%r2, %r2, %r3;
	setp.lt.s32 	%p27, %r2, %r36;
	@%p27 bra 	$L__BB10_19;
	bra.uni 	$L__BB10_32;
$L__BB10_20:
	rem.s32 	%r56, %r2, %r38;
	mul.wide.s32 	%rd33, %r56, 4;
	add.s64 	%rd34, %rd3, %rd33;
	ld.global.f32 	%f19, [%rd34];
	div.s32 	%r57, %r2, %r39;
	rem.s32 	%r58, %r57, %r40;
	mul.wide.s32 	%rd35, %r58, 4;
	add.s64 	%rd36, %rd2, %rd35;
	ld.global.f32 	%f20, [%rd36];
	setp.gt.f32 	%p24, %f19, %f20;
	selp.f32 	%f21, %f19, %f20, %p24;
	mul.wide.s32 	%rd37, %r2, 4;
	add.s64 	%rd38, %rd1, %rd37;
	st.global.f32 	[%rd38], %f21;
	add.s32 	%r2, %r2, %r3;
	setp.lt.s32 	%p25, %r2, %r36;
	@%p25 bra 	$L__BB10_20;
	bra.uni 	$L__BB10_32;
$L__BB10_21:
	setp.ne.s32 	%p5, %r39, 1;
	@%p5 bra 	$L__BB10_25;
	setp.eq.s32 	%p17, %r38, 1;
	@%p17 bra 	$L__BB10_23;
	bra.uni 	$L__BB10_24;
$L__BB10_23:
	ld.global.f32 	%f16, [%rd3];
	rem.s32 	%r55, %r2, %r40;
	mul.wide.s32 	%rd29, %r55, 4;
	add.s64 	%rd30, %rd2, %rd29;
	ld.global.f32 	%f17, [%rd30];
	setp.gt.f32 	%p20, %f16, %f17;
	selp.f32 	%f18, %f16, %f17, %p20;
	mul.wide.s32 	%rd31, %r2, 4;
	add.s64 	%rd32, %rd1, %rd31;
	st.global.f32 	[%rd32], %f18;
	add.s32 	%r2, %r2, %r3;
	setp.lt.s32 	%p21, %r2, %r36;
	@%p21 bra 	$L__BB10_23;
	bra.uni 	$L__BB10_32;
$L__BB10_24:
	div.s32 	%r52, %r2, %r37;
	rem.s32 	%r53, %r52, %r38;
	mul.wide.s32 	%rd23, %r53, 4;
	add.s64 	%rd24, %rd3, %rd23;
	ld.global.f32 	%f13, [%rd24];
	rem.s32 	%r54, %r2, %r40;
	mul.wide.s32 	%rd25, %r54, 4;
	add.s64 	%rd26, %rd2, %rd25;
	ld.global.f32 	%f14, [%rd26];
	setp.gt.f32 	%p18, %f13, %f14;
	selp.f32 	%f15, %f13, %f14, %p18;
	mul.wide.s32 	%rd27, %r2, 4;
	add.s64 	%rd28, %rd1, %rd27;
	st.global.f32 	[%rd28], %f15;
	add.s32 	%r2, %r2, %r3;
	setp.lt.s32 	%p19, %r2, %r36;
	@%p19 bra 	$L__BB10_24;
	bra.uni 	$L__BB10_32;
$L__BB10_25:
	setp.ne.s32 	%p6, %r38, 1;
	@%p6 bra 	$L__BB10_29;
	setp.eq.s32 	%p12, %r40, 1;
	@%p12 bra 	$L__BB10_27;
	bra.uni 	$L__BB10_28;
$L__BB10_27:
	ld.global.f32 	%f10, [%rd3];
	ld.global.f32 	%f11, [%rd2];
	setp.gt.f32 	%p15, %f10, %f11;
	selp.f32 	%f12, %f10, %f11, %p15;
	mul.wide.s32 	%rd21, %r2, 4;
	add.s64 	%rd22, %rd1, %rd21;
	st.global.f32 	[%rd22], %f12;
	add.s32 	%r2, %r2, %r3;
	setp.lt.s32 	%p16, %r2, %r36;
	@%p16 bra 	$L__BB10_27;
	bra.uni 	$L__BB10_32;
$L__BB10_28:
	ld.global.f32 	%f7, [%rd3];
	div.s32 	%r50, %r2, %r39;
	rem.s32 	%r51, %r50, %r40;
	mul.wide.s32 	%rd17, %r51, 4;
	add.s64 	%rd18, %rd2, %rd17;
	ld.global.f32 	%f8, [%rd18];
	setp.gt.f32 	%p13, %f7, %f8;
	selp.f32 	%f9, %f7, %f8, %p13;
	mul.wide.s32 	%rd19, %r2, 4;
	add.s64 	%rd20, %rd1, %rd19;
	st.global.f32 	[%rd20], %f9;
	add.s32 	%r2, %r2, %r3;
	setp.lt.s32 	%p14, %r2, %r36;
	@%p14 bra 	$L__BB10_28;
	bra.uni 	$L__BB10_32;
$L__BB10_29:
	setp.eq.s32 	%p7, %r40, 1;
	@%p7 bra 	$L__BB10_30;
	bra.uni 	$L__BB10_31;
$L__BB10_30:
	div.s32 	%r48, %r2, %r37;
	rem.s32 	%r49, %r48, %r38;
	mul.wide.s32 	%rd13, %r49, 4;
	add.s64 	%rd14, %rd3, %rd13;
	ld.global.f32 	%f4, [%rd14];
	ld.global.f32 	%f5, [%rd2];
	setp.gt.f32 	%p10, %f4, %f5;
	selp.f32 	%f6, %f4, %f5, %p10;
	mul.wide.s32 	%rd15, %r2, 4;
	add.s64 	%rd16, %rd1, %rd15;
	st.global.f32 	[%rd16], %f6;
	add.s32 	%r2, %r2, %r3;
	setp.lt.s32 	%p11, %r2, %r36;
	@%p11 bra 	$L__BB10_30;
	bra.uni 	$L__BB10_32;
$L__BB10_31:
	div.s32 	%r44, %r2, %r37;
	rem.s32 	%r45, %r44, %r38;
	mul.wide.s32 	%rd7, %r45, 4;
	add.s64 	%rd8, %rd3, %rd7;
	ld.global.f32 	%f1, [%rd8];
	div.s32 	%r46, %r2, %r39;
	rem.s32 	%r47, %r46, %r40;
	mul.wide.s32 	%rd9, %r47, 4;
	add.s64 	%rd10, %rd2, %rd9;
	ld.global.f32 	%f2, [%rd10];
	setp.gt.f32 	%p8, %f1, %f2;
	selp.f32 	%f3, %f1, %f2, %p8;
	mul.wide.s32 	%rd11, %r2, 4;
	add.s64 	%rd12, %rd1, %rd11;
	st.global.f32 	[%rd12], %f3;
	add.s32 	%r2, %r2, %r3;
	setp.lt.s32 	%p9, %r2, %r36;
	@%p9 bra 	$L__BB10_31;
$L__BB10_32:
	ret;

}
	// .globl	_Z10_max_64_12iPdiiS_iiS_
.visible .entry _Z10_max_64_12iPdiiS_iiS_(
	.param .u32 _Z10_max_64_12iPdiiS_iiS__param_0,
	.param .u64 .ptr .align 1 _Z10_max_64_12iPdiiS_iiS__param_1,
	.param .u32 _Z10_max_64_12iPdiiS_iiS__param_2,
	.param .u32 _Z10_max_64_12iPdiiS_iiS__param_3,
	.param .u64 .ptr .align 1 _Z10_max_64_12iPdiiS_iiS__param_4,
	.param .u32 _Z10_max_64_12iPdiiS_iiS__param_5,
	.param .u32 _Z10_max_64_12iPdiiS_iiS__param_6,
	.param .u64 .ptr .align 1 _Z10_max_64_12iPdiiS_iiS__param_7
)
{
	.reg .pred 	%p<49>;
	.reg .b32 	%r<84>;
	.reg .b64 	%rd<79>;
	.reg .b64 	%fd<49>;

	ld.param.u32 	%r36, [_Z10_max_64_12iPdiiS_iiS__param_0];
	ld.param.u64 	%rd4, [_Z10_max_64_12iPdiiS_iiS__param_1];
	ld.param.u32 	%r37, [_Z10_max_64_12iPdiiS_iiS__param_2];
	ld.param.u32 	%r38, [_Z10_max_64_12iPdiiS_iiS__param_3];
	ld.param.u64 	%rd5, [_Z10_max_64_12iPdiiS_iiS__param_4];
	ld.param.u32 	%r39, [_Z10_max_64_12iPdiiS_iiS__param_5];
	ld.param.u32 	%r40, [_Z10_max_64_12iPdiiS_iiS__param_6];
	ld.param.u64 	%rd6, [_Z10_max_64_12iPdiiS_iiS__param_7];
	cvta.to.global.u64 	%rd1, %rd6;
	cvta.to.global.u64 	%rd2, %rd5;
	cvta.to.global.u64 	%rd3, %rd4;
	mov.u32 	%r41, %tid.x;
	mov.u32 	%r42, %ctaid.x;
	mov.u32 	%r1, %ntid.x;
	mad.lo.s32 	%r2, %r42, %r1, %r41;
	setp.ge.s32 	%p1, %r2, %r36;
	@%p1 bra 	$L__BB11_32;
	setp.ne.s32 	%p2, %r38, %r36;
	mov.u32 	%r43, %nctaid.x;
	mul.lo.s32 	%r3, %r1, %r43;
	@%p2 bra 	$L__BB11_9;
	setp.ne.s32 	%p38, %r40, %r36;
	@%p38 bra 	$L__BB11_4;
$L__BB11_3:
	mul.wide.s32 	%rd75, %r2, 8;
	add.s64 	%rd76, %rd3, %rd75;
	ld.global.f64 	%fd46, [%rd76];
	add.s64 	%rd77, %rd2, %rd75;
	ld.global.f64 	%fd47, [%rd77];
	setp.gt.f64 	%p47, %fd46, %fd47;
	selp.f64 	%fd48, %fd46, %fd47, %p47;
	add.s64 	%rd78, %rd1, %rd75;
	st.global.f64 	[%rd78], %fd48;
	add.s32 	%r2, %r2, %r3;
	setp.lt.s32 	%p48, %r2, %r36;
	@%p48 bra 	$L__BB11_3;
	bra.uni 	$L__BB11_32;
$L__BB11_4:
	setp.ne.s32 	%p39, %r39, 1;
	@%p39 bra 	$L__BB11_6;
$L__BB11_5:
	mul.wide.s32 	%rd70, %r2, 8;
	add.s64 	%rd71, %rd3, %rd70;
	ld.global.f64 	%fd43, [%rd71];
	rem.s32 	%r67, %r2, %r40;
	mul.wide.s32 	%rd72, %r67, 8;
	add.s64 	%rd73, %rd2, %rd72;
	ld.global.f64 	%fd44, [%rd73];
	setp.gt.f64 	%p45, %fd43, %fd44;
	selp.f64 	%fd45, %fd43, %fd44, %p45;
	add.s64 	%rd74, %rd1, %rd70;
	st.global.f64 	[%rd74], %fd45;
	add.s32 	%r2, %r2, %r3;
	setp.lt.s32 	%p46, %r2, %r36;
	@%p46 bra 	$L__BB11_5;
	bra.uni 	$L__BB11_32;
$L__BB11_6:
	setp.eq.s32 	%p40, %r40, 1;
	@%p40 bra 	$L__BB11_7;
	bra.uni 	$L__BB11_8;
$L__BB11_7:
	mul.wide.s32 	%rd67, %r2, 8;
	add.s64 	%rd68, %rd3, %rd67;
	ld.global.f64 	%fd40, [%rd68];
	ld.global.f64 	%fd41, [%rd2];
	setp.gt.f64 	%p43, %fd40, %fd41;
	selp.f64 	%fd42, %fd40, %fd41, %p43;
	add.s64 	%rd69, %rd1, %rd67;
	st.global.f64 	[%rd69], %fd42;
	add.s32 	%r2, %r2, %r3;
	setp.lt.s32 	%p44, %r2, %r36;
	@%p44 bra 	$L__BB11_7;
	bra.uni 	$L__BB11_32;
$L__BB11_8:
	mul.wide.s32 	%rd62, %r2, 8;
	add.s64 	%rd63, %rd3, %rd62;
	ld.global.f64 	%fd37, [%rd63];
	div.s32 	%r65, %r2, %r39;
	rem.s32 	%r66, %r65, %r40;
	mul.wide.s32 	%rd64, %r66, 8;
	add.s64 	%rd65, %rd2, %rd64;
	ld.global.f64 	%fd38, [%rd65];
	setp.gt.f64 	%p41, %fd37, %fd38;
	selp.f64 	%fd39, %fd37, %fd38, %p41;
	add.s64 	%rd66, %rd1, %rd62;
	st.global.f64 	[%rd66], %fd39;
	add.s32 	%r2, %r2, %r3;
	setp.lt.s32 	%p42, %r2, %r36;
	@%p42 bra 	$L__BB11_8;
	bra.uni 	$L__BB11_32;
$L__BB11_9:
	setp.ne.s32 	%p3, %r40, %r36;
	@%p3 bra 	$L__BB11_15;
	setp.ne.s32 	%p30, %r37, 1;
	@%p30 bra 	$L__BB11_12;
$L__BB11_11:
	rem.s32 	%r64, %r2, %r38;
	mul.wide.s32 	%rd57, %r64, 8;
	add.s64 	%rd58, %rd3, %rd57;
	ld.global.f64 	%fd34, [%rd58];
	mul.wide.s32 	%rd59, %r2, 8;
	add.s64 	%rd60, %rd2, %rd59;
	ld.global.f64 	%fd35, [%rd60];
	setp.gt.f64 	%p36, %fd34, %fd35;
	selp.f64 	%fd36, %fd34, %fd35, %p36;
	add.s64 	%rd61, %rd1, %rd59;
	st.global.f64 	[%rd61], %fd36;
	add.s32 	%r2, %r2, %r3;
	setp.lt.s32 	%p37, %r2, %r36;
	@%p37 bra 	$L__BB11_11;
	bra.uni 	$L__BB11_32;
$L__BB11_12:
	setp.eq.s32 	%p31, %r38, 1;
	@%p31 bra 	$L__BB11_13;
	bra.uni 	$L__BB11_14;
$L__BB11_13:
	ld.global.f64 	%fd31, [%rd3];
	mul.wide.s32 	%rd54, %r2, 8;
	add.s64 	%rd55, %rd2, %rd54;
	ld.global.f64 	%fd32, [%rd55];
	setp.gt.f64 	%p34, %fd31, %fd32;
	selp.f64 	%fd33, %fd31, %fd32, %p34;
	add.s64 	%rd56, %rd1, %rd54;
	st.global.f64 	[%rd56], %fd33;
	add.s32 	%r2, %r2, %r3;
	setp.lt.s32 	%p35, %r2, %r36;
	@%p35 bra 	$L__BB11_13;
	bra.uni 	$L__BB11_32;
$L__BB11_14:
	div.s32 	%r62, %r2, %r37;
	rem.s32 	%r63, %r62, %r38;
	mul.wide.s32 	%rd49, %r63, 8;
	add.s64 	%rd50, %rd3, %rd49;
	ld.global.f64 	%fd28, [%rd50];
	mul.wide.s32 	%rd51, %r2, 8;
	add.s64 	%rd52, %rd2, %rd51;
	ld.global.f64 	%fd29, [%rd52];
	setp.gt.f64 	%p32, %fd28, %fd29;
	selp.f64 	%fd30, %fd28, %fd29, %p32;
	add.s64 	%rd53, %rd1, %rd51;
	st.global.f64 	[%rd53], %fd30;
	add.s32 	%r2, %r2, %r3;
	setp.lt.s32 	%p33, %r2, %r36;
	@%p33 bra 	$L__BB11_14;
	bra.uni 	$L__BB11_32;
$L__BB11_15:
	setp.ne.s32 	%p4, %r37, 1;
	@%p4 bra 	$L__BB11_21;
	setp.ne.s32 	%p22, %r39, 1;
	@%p22 bra 	$L__BB11_18;
$L__BB11_17:
	rem.s32 	%r60, %r2, %r38;
	mul.wide.s32 	%rd43, %r60, 8;
	add.s64 	%rd44, %rd3, %rd43;
	ld.global.f64 	%fd25, [%rd44];
	rem.s32 	%r61, %r2, %r40;
	mul.wide.s32 	%rd45, %r61, 8;
	add.s64 	%rd46, %rd2, %rd45;
	ld.global.f64 	%fd26, [%rd46];
	setp.gt.f64 	%p28, %fd25, %fd26;
	selp.f64 	%fd27, %fd25, %fd26, %p28;
	mul.wide.s32 	%rd47, %r2, 8;
	add.s64 	%rd48, %rd1, %rd47;
	st.global.f64 	[%rd48], %fd27;
	add.s32 	%r2, %r2, %r3;
	setp.lt.s32 	%p29, %r2, %r36;
	@%p29 bra 	$L__BB11_17;
	bra.uni 	$L__BB11_32;
$L__BB11_18:
	setp.eq.s32 	%p23, %r40, 1;
	@%p23 bra 	$L__BB11_19;
	bra.uni 	$L__BB11_20;
$L__BB11_19:
	rem.s32 	%r59, %r2, %r38;
	mul.wide.s32 	%rd39, %r59, 8;
	add.s64 	%rd40, %rd3, %rd39;
	ld.global.f64 	%fd22, [%rd40];
	ld.global.f64 	%fd23, [%rd2];
	setp.gt.f64 	%p26, %fd22, %fd23;
	selp.f64 	%fd24, %fd22, %fd23, %p26;
	mul.wide.s32 	%rd41, %r2, 8;
	add.s64 	%rd42, %rd1, %rd41;
	st.global.f64 	[%rd42], %fd24;
	add.s32 	%r2, %r2, %r3;
	setp.lt.s32 	%p27, %r2, %r36;
	@%p27 bra 	$L__BB11_19;
	bra.uni 	$L__BB11_32;
$L__BB11_20:
	rem.s32 	%r56, %r2, %r38;
	mul.wide.s32 	%rd33, %r56, 8;
	add.s64 	%rd34, %rd3, %rd33;
	ld.global.f64 	%fd19, [%rd34];
	div.s32 	%r57, %r2, %r39;
	rem.s32 	%r58, %r57, %r40;
	mul.wide.s32 	%rd35, %r58, 8;
	add.s64 	%rd36, %rd2, %rd35;
	ld.global.f64 	%fd20, [%rd36];
	setp.gt.f64 	%p24, %fd19, %fd20;
	selp.f64 	%fd21, %fd19, %fd20, %p24;
	mul.wide.s32 	%rd37, %r2, 8;
	add.s64 	%rd38, %rd1, %rd37;
	st.global.f64 	[%rd38], %fd21;
	add.s32 	%r2, %r2, %r3;
	setp.lt.s32 	%p25, %r2, %r36;
	@%p25 bra 	$L__BB11_20;
	bra.uni 	$L__BB11_32;
$L__BB11_21:
	setp.ne.s32 	%p5, %r39, 1;
	@%p5 bra 	$L__BB11_25;
	setp.eq.s32 	%p17, %r38, 1;
	@%p17 bra 	$L__BB11_23;
	bra.uni 	$L__BB11_24;
$L__BB11_23:
	ld.global.f64 	%fd16, [%rd3];
	rem.s32 	%r55, %r2, %r40;
	mul.wide.s32 	%rd29, %r55, 8;
	add.s64 	%rd30, %rd2, %rd29;
	ld.global.f64 	%fd17, [%rd30];
	setp.gt.f64 	%p20, %fd16, %fd17;
	selp.f64 	%fd18, %fd16, %fd17, %p20;
	mul.wide.s32 	%rd31, %r2, 8;
	add.s64 	%rd32, %rd1, %rd31;
	st.global.f64 	[%rd32], %fd18;
	add.s32 	%r2, %r2, %r3;
	setp.lt.s32 	%p21, %r2, %r36;
	@%p21 bra 	$L__BB11_23;
	bra.uni 	$L__BB11_32;
$L__BB11_24:
	div.s32 	%r52, %r2, %r37;
	rem.s32 	%r53, %r52, %r38;
	mul.wide.s32 	%rd23, %r53, 8;
	add.s64 	%rd24, %rd3, %rd23;
	ld.global.f64 	%fd13, [%rd24];
	rem.s32 	%r54, %r2, %r40;
	mul.wide.s32 	%rd25, %r54, 8;
	add.s64 	%rd26, %rd2, %rd25;
	ld.global.f64 	%fd14, [%rd26];
	setp.gt.f64 	%p18, %fd13, %fd14;
	selp.f64 	%fd15, %fd13, %fd14, %p18;
	mul.wide.s32 	%rd27, %r2, 8;
	add.s64 	%rd28, %rd1, %rd27;
	st.global.f64 	[%rd28], %fd15;
	add.s32 	%r2, %r2, %r3;
	setp.lt.s32 	%p19, %r2, %r36;
	@%p19 bra 	$L__BB11_24;
	bra.uni 	$L__BB11_32;
$L__BB11_25:
	setp.ne.s32 	%p6, %r38, 1;
	@%p6 bra 	$L__BB11_29;
	setp.eq.s32 	%p12, %r40, 1;
	@%p12 bra 	$L__BB11_27;
	bra.uni 	$L__BB11_28;
$L__BB11_27:
	ld.global.f64 	%fd10, [%rd3];
	ld.global.f64 	%fd11, [%rd2];
	setp.gt.f64 	%p15, %fd10, %fd11;
	selp.f64 	%fd12, %fd10, %fd11, %p15;
	mul.wide.s32 	%rd21, %r2, 8;
	add.s64 	%rd22, %rd1, %rd21;
	st.global.f64 	[%rd22], %fd12;
	add.s32 	%r2, %r2, %r3;
	setp.lt.s32 	%p16, %r2, %r36;
	@%p16 bra 	$L__BB11_27;
	bra.uni 	$L__BB11_32;
$L__BB11_28:
	ld.global.f64 	%fd7, [%rd3];
	div.s32 	%r50, %r2, %r39;
	rem.s32 	%r51, %r50, %r40;
	mul.wide.s32 	%rd17, %r51, 8;
	add.s64 	%rd18, %rd2, %rd17;
	ld.global.f64 	%fd8, [%rd18];
	setp.gt.f64 	%p13, %fd7, %fd8;
	selp.f64 	%fd9, %fd7, %fd8, %p13;
	mul.wide.s32 	%rd19, %r2, 8;
	add.s64 	%rd20, %rd1, %rd19;
	st.global.f64 	[%rd20], %fd9;
	add.s32 	%r2, %r2, %r3;
	setp.lt.s32 	%p14, %r2, %r36;
	@%p14 bra 	$L__BB11_28;
	bra.uni 	$L__BB11_32;
$L__BB11_29:
	setp.eq.s32 	%p7, %r40, 1;
	@%p7 bra 	$L__BB11_30;
	bra.uni 	$L__BB11_31;
$L__BB11_30:
	div.s32 	%r48, %r2, %r37;
	rem.s32 	%r49, %r48, %r38;
	mul.wide.s32 	%rd13, %r49, 8;
	add.s64 	%rd14, %rd3, %rd13;
	ld.global.f64 	%fd4, [%rd14];
	ld.global.f64 	%fd5, [%rd2];
	setp.gt.f64 	%p10, %fd4, %fd5;
	selp.f64 	%fd6, %fd4, %fd5, %p10;
	mul.wide.s32 	%rd15, %r2, 8;
	add.s64 	%rd16, %rd1, %rd15;
	st.global.f64 	[%rd16], %fd6;
	add.s32 	%r2, %r2, %r3;
	setp.lt.s32 	%p11, %r2, %r36;
	@%p11 bra 	$L__BB11_30;
	bra.uni 	$L__BB11_32;
$L__BB11_31:
	div.s32 	%r44, %r2, %r37;
	rem.s32 	%r45, %r44, %r38;
	mul.wide.s32 	%rd7, %r45, 8;
	add.s64 	%rd8, %rd3, %rd7;
	ld.global.f64 	%fd1, [%rd8];
	div.s32 	%r46, %r2, %r39;
	rem.s32 	%r47, %r46, %r40;
	mul.wide.s32 	%rd9, %r47, 8;
	add.s64 	%rd10, %rd2, %rd9;
	ld.global.f64 	%fd2, [%rd10];
	setp.gt.f64 	%p8, %fd1, %fd2;
	selp.f64 	%fd3, %fd1, %fd2, %p8;
	mul.wide.s32 	%rd11, %r2, 8;
	add.s64 	%rd12, %rd1, %rd11;
	st.global.f64 	[%rd12], %fd3;
	add.s32 	%r2, %r2, %r3;
	setp.lt.s32 	%p9, %r2, %r36;
	@%p9 bra 	$L__BB11_31;
$L__BB11_32:
	ret;

}
	// .globl	_Z10_min_32_12iPfiiS_iiS_
.visible .entry _Z10_min_32_12iPfiiS_iiS_(
	.param .u32 _Z10_min_32_12iPfiiS_iiS__param_0,
	.param .u64 .ptr .align 1 _Z10_min_32_12iPfiiS_iiS__param_1,
	.param .u32 _Z10_min_32_12iPfiiS_iiS__param_2,
	.param .u32 _Z10_min_32_12iPfiiS_iiS__param_3,
	.param .u64 .ptr .align 1 _Z10_min_32_12iPfiiS_iiS__param_4,
	.param .u32 _Z10_min_32_12iPfiiS_iiS__param_5,
	.param .u32 _Z10_min_32_12iPfiiS_iiS__param_6,
	.param .u64 .ptr .align 1 _Z10_min_32_12iPfiiS_iiS__param_7
)
{
	.reg .pred 	%p<49>;
	.reg .b32 	%r<84>;
	.reg .b32 	%f<49>;
	.reg .b64 	%rd<79>;

	ld.param.u32 	%r36, [_Z10_min_32_12iPfiiS_iiS__param_0];
	ld.param.u64 	%rd4, [_Z10_min_32_12iPfiiS_iiS__param_1];
	ld.param.u32 	%r37, [_Z10_min_32_12iPfiiS_iiS__param_2];
	ld.param.u32 	%r38, [_Z10_min_32_12iPfiiS_iiS__param_3];
	ld.param.u64 	%rd5, [_Z10_min_32_12iPfiiS_iiS__param_4];
	ld.param.u32 	%r39, [_Z10_min_32_12iPfiiS_iiS__param_5];
	ld.param.u32 	%r40, [_Z10_min_32_12iPfiiS_iiS__param_6];
	ld.param.u64 	%rd6, [_Z10_min_32_12iPfiiS_iiS__param_7];
	cvta.to.global.u64 	%rd1, %rd6;
	cvta.to.global.u64 	%rd2, %rd5;
	cvta.to.global.u64 	%rd3, %rd4;
	mov.u32 	%r41, %tid.x;
	mov.u32 	%r42, %ctaid.x;
	mov.u32 	%r1, %ntid.x;
	mad.lo.s32 	%r2, %r42, %r1, %r41;
	setp.ge.s32 	%p1, %r2, %r36;
	@%p1 bra 	$L__BB12_32;
	setp.ne.s32 	%p2, %r38, %r36;
	mov.u32 	%r43, %nctaid.x;
	mul.lo.s32 	%r3, %r1, %r43;
	@%p2 bra 	$L__BB12_9;
	setp.ne.s32 	%p38, %r40, %r36;
	@%p38 bra 	$L__BB12_4;
$L__BB12_3:
	mul.wide.s32 	%rd75, %r2, 4;
	add.s64 	%rd76, %rd3, %rd75;
	ld.global.f32 	%f46, [%rd76];
	add.s64 	%rd77, %rd2, %rd75;
	ld.global.f32 	%f47, [%rd77];
	setp.lt.f32 	%p47, %f46, %f47;
	selp.f32 	%f48, %f46, %f47, %p47;
	add.s64 	%rd78, %rd1, %rd75;
	st.global.f32 	[%rd78], %f48;
	add.s32 	%r2, %r2, %r3;
	setp.lt.s32 	%p48, %r2, %r36;
	@%p48 bra 	$L__BB12_3;
	bra.uni 	$L__BB12_32;
$L__BB12_4:
	setp.ne.s32 	%p39, %r39, 1;
	@%p39 bra 	$L__BB12_6;
$L__BB12_5:
	mul.wide.s32 	%rd70, %r2, 4;
	add.s64 	%rd71, %rd3, %rd70;
	ld.global.f32 	%f43, [%rd71];
	rem.s32 	%r67, %r2, %r40;
	mul.wide.s32 	%rd72, %r67, 4;
	add.s64 	%rd73, %rd2, %rd72;
	ld.global.f32 	%f44, [%rd73];
	setp.lt.f32 	%p45, %f43, %f44;
	selp.f32 	%f45, %f43, %f44, %p45;
	add.s64 	%rd74, %rd1, %rd70;
	st.global.f32 	[%rd74], %f45;
	add.s32 	%r2, %r2, %r3;
	setp.lt.s32 	%p46, %r2, %r36;
	@%p46 bra 	$L__BB12_5;
	bra.uni 	$L__BB12_32;
$L__BB12_6:
	setp.eq.s32 	%p40, %r40, 1;
	@%p40 bra 	$L__BB12_7;
	bra.uni 	$L__BB12_8;
$L__BB12_7:
	mul.wide.s32 	%rd67, %r2, 4;
	add.s64 	%rd68, %rd3, %rd67;
	ld.global.f32 	%f40, [%rd68];
	ld.global.f32 	%f41, [%rd2];
	setp.lt.f32 	%p43, %f40, %f41;
	selp.f32 	%f42, %f40, %f41, %p43;
	add.s64 	%rd69, %rd1, %rd67;
	st.global.f32 	[%rd69], %f42;
	add.s32 	%r2, %r2, %r3;
	setp.lt.s32 	%p44, %r2, %r36;
	@%p44 bra 	$L__BB12_7;
	bra.uni 	$L__BB12_32;
$L__BB12_8:
	mul.wide.s32 	%rd62, %r2, 4;
	add.s64 	%rd63, %rd3, %rd62;
	ld.global.f32 	%f37, [%rd63];
	div.s32 	%r65, %r2, %r39;
	rem.s32 	%r66, %r65, %r40;
	mul.wide.s32 	%rd64, %r66, 4;
	add.s64 	%rd65, %rd2, %rd64;
	ld.global.f32 	%f38, [%rd65];
	setp.lt.f32 	%p41, %f37, %f38;
	selp.f32 	%f39, %f37, %f38, %p41;
	add.s64 	%rd66, %rd1, %rd62;
	st.global.f32 	[%rd66], %f39;
	add.s32 	%r2, %r2, %r3;
	setp.lt.s32 	%p42, %r2, %r36;
	@%p42 bra 	$L__BB12_8;
	bra.uni 	$L__BB12_32;
$L__BB12_9:
	setp.ne.s32 	%p3, %r40, %r36;
	@%p3 bra 	$L__BB12_15;
	setp.ne.s32 	%p30, %r37, 1;
	@%p30 bra 	$L__BB12_12;
$L__BB12_11:
	rem.s32 	%r64, %r2, %r38;
	mul.wide.s32 	%rd57, %r64, 4;
	add.s64 	%rd58, %rd3, %rd57;
	ld.global.f32 	%f34, [%rd58];
	mul.wide.s32 	%rd59, %r2, 4;
	add.s64 	%rd60, %rd2, %rd59;
	ld.global.f32 	%f35, [%rd60];
	setp.lt.f32 	%p36, %f34, %f35;
	selp.f32 	%f36, %f34, %f35, %p36;
	add.s64 	%rd61, %rd1, %rd59;
	st.global.f32 	[%rd61], %f36;
	add.s32 	%r2, %r2, %r3;
	setp.lt.s32 	%p37, %r2, %r36;
	@%p37 bra 	$L__BB12_11;
	bra.uni 	$L__BB12_32;
$L__BB12_12:
	setp.eq.s32 	%p31, %r38, 1;
	@%p31 bra 	$L__BB12_13;
	bra.uni 	$L__BB12_14;
$L__BB12_13:
	ld.global.f32 	%f31, [%rd3];
	mul.wide.s32 	%rd54, %r2, 4;
	add.s64 	%rd55, %rd2, %rd54;
	ld.global.f32 	%f32, [%rd55];
	setp.lt.f32 	%p34, %f31, %f32;
	selp.f32 	%f33, %f31, %f32, %p34;
	add.s64 	%rd56, %rd1, %rd54;
	st.global.f32 	[%rd56], %f33;
	add.s32 	%r2, %r2, %r3;
	setp.lt.s32 	%p35, %r2, %r36;
	@%p35 bra 	$L__BB12_13;
	bra.uni 	$L__BB12_32;
$L__BB12_14:
	div.s32 	%r62, %r2, %r37;
	rem.s32 	%r63, %r62, %r38;
	mul.wide.s32 	%rd49, %r63, 4;
	add.s64 	%rd50, %rd3, %rd49;
	ld.global.f32 	%f28, [%rd50];
	mul.wide.s32 	%rd51, %r2, 4;
	add.s64 	%rd52, %rd2, %rd51;
	ld.global.f32 	%f29, [%rd52];
	setp.lt.f32 	%p32, %f28, %f29;
	selp.f32 	%f30, %f28, %f29, %p32;
	add.s64 	%rd53, %rd1, %rd51;
	st.global.f32 	[%rd53], %f30;
	add.s32 	%r2, %r2, %r3;
	setp.lt.s32 	%p33, %r2, %r36;
	@%p33 bra 	$L__BB12_14;
	bra.uni 	$L__BB12_32;
$L__BB12_15:
	setp.ne.s32 	%p4, %r37, 1;
	@%p4 bra 	$L__BB12_21;
	setp.ne.s32 	%p22, %r39, 1;
	@%p22 bra 	$L__BB12_18;
$L__BB12_17:
	rem.s32 	%r60, %r2, %r38;
	mul.wide.s32 	%rd43, %r60, 4;
	add.s64 	%rd44, %rd3, %rd43;
	ld.global.f32 	%f25, [%rd44];
	rem.s32 	%r61, %r2, %r40;
	mul.wide.s32 	%rd45, %r61, 4;
	add.s64 	%rd46, %rd2, %rd45;
	ld.global.f32 	%f26, [%rd46];
	setp.lt.f32 	%p28, %f25, %f26;
	selp.f32 	%f27, %f25, %f26, %p28;
	mul.wide.s32 	%rd47, %r2, 4;
	add.s64 	%rd48, %rd1, %rd47;
	st.global.f32 	[%rd48], %f27;
	add.s32 	%r2, %r2, %r3;
	setp.lt.s32 	%p29, %r2, %r36;
	@%p29 bra 	$L__BB12_17;
	bra.uni 	$L__BB12_32;
$L__BB12_18:
	setp.eq.s32 	%p23, %r40, 1;
	@%p23 bra 	$L__BB12_19;
	bra.uni 	$L__BB12_20;
$L__BB12_19:
	rem.s32 	%r59, %r2, %r38;
	mul.wide.s32 	%rd39, %r59, 4;
	add.s64 	%rd40, %rd3, %rd39;
	ld.global.f32 	%f22, [%rd40];
	ld.global.f32 	%f23, [%rd2];
	setp.lt.f32 	%p26, %f22, %f23;
	selp.f32 	%f24, %f22, %f23, %p26;
	mul.wide.s32 	%rd41, %r2, 4;
	add.s64 	%rd42, %rd1, %rd41;
	st.global.f32 	[%rd42], %f24;
	add.s32 	%r2, %r2, %r3;
	setp.lt.s32 	%p27, %r2, %r36;
	@%p27 bra 	$L__BB12_19;
	bra.uni 	$L__BB12_32;
$L__BB12_20:
	rem.s32 	%r56, %r2, %r38;
	mul.wide.s32 	%rd33, %r56, 4;
	add.s64 	%rd34, %rd3, %rd33;
	ld.global.f32 	%f19, [%rd34];
	div.s32 	%r57, %r2, %r39;
	rem.s32 	%r58, %r57, %r40;
	mul.wide.s32 	%rd35, %r58, 4;
	add.s64 	%rd36, %rd2, %rd35;
	ld.global.f32 	%f20, [%rd36];
	setp.lt.f32 	%p24, %f19, %f20;
	selp.f32 	%f21, %f19, %f20, %p24;
	mul.wide.s32 	%rd37, %r2, 4;
	add.s64 	%rd38, %rd1, %rd37;
	st.global.f32 	[%rd38], %f21;
	add.s32 	%r2, %r2, %r3;
	setp.lt.s32 	%p25, %r2, %r36;
	@%p25 bra 	$L__BB12_20;
	bra.uni 	$L__BB12_32;
$L__BB12_21:
	setp.ne.s32 	%p5, %r39, 1;
	@%p5 bra 	$L__BB12_25;
	setp.eq.s32 	%p17, %r38, 1;
	@%p17 bra 	$L__BB12_23;
	bra.uni 	$L__BB12_24;
$L__BB12_23:
	ld.global.f32 	%f16, [%rd3];
	rem.s32 	%r55, %r2, %r40;
	mul.wide.s32 	%rd29, %r55, 4;
	add.s64 	%rd30, %rd2, %rd29;
	ld.global.f32 	%f17, [%rd30];
	setp.lt.f32 	%p20, %f16, %f17;
	selp.f32 	%f18, %f16, %f17, %p20;
	mul.wide.s32 	%rd31, %r2, 4;
	add.s64 	%rd32, %rd1, %rd31;
	st.global.f32 	[%rd32], %f18;
	add.s32 	%r2, %r2, %r3;
	setp.lt.s32 	%p21, %r2, %r36;
	@%p21 bra 	$L__BB12_23;
	bra.uni 	$L__BB12_32;
$L__BB12_24:
	div.s32 	%r52, %r2, %r37;
	rem.s32 	%r53, %r52, %r38;
	mul.wide.s32 	%rd23, %r53, 4;
	add.s64 	%rd24, %rd3, %rd23;
	ld.global.f32 	%f13, [%rd24];
	rem.s32 	%r54, %r2, %r40;
	mul.wide.s32 	%rd25, %r54, 4;
	add.s64 	%rd26, %rd2, %rd25;
	ld.global.f32 	%f14, [%rd26];
	setp.lt.f32 	%p18, %f13, %f14;
	selp.f32 	%f15, %f13, %f14, %p18;
	mul.wide.s32 	%rd27, %r2, 4;
	add.s64 	%rd28, %rd1, %rd27;
	st.global.f32 	[%rd28], %f15;
	add.s32 	%r2, %r2, %r3;
	setp.lt.s32 	%p19, %r2, %r36;
	@%p19 bra 	$L__BB12_24;
	bra.uni 	$L__BB12_32;
$L__BB12_25:
	setp.ne.s32 	%p6, %r38, 1;
	@%p6 bra 	$L__BB12_29;
	setp.eq.s32 	%p12, %r40, 1;
	@%p12 bra 	$L__BB12_27;
	bra.uni 	$L__BB12_28;
$L__BB12_27:
	ld.global.f32 	%f10, [%rd3];
	ld.global.f32 	%f11, [%rd2];
	setp.lt.f32 	%p15, %f10, %f11;
	selp.f32 	%f12, %f10, %f11, %p15;
	mul.wide.s32 	%rd21, %r2, 4;
	add.s64 	%rd22, %rd1, %rd21;
	st.global.f32 	[%rd22], %f12;
	add.s32 	%r2, %r2, %r3;
	setp.lt.s32 	%p16, %r2, %r36;
	@%p16 bra 	$L__BB12_27;
	bra.uni 	$L__BB12_32;
$L__BB12_28:
	ld.global.f32 	%f7, [%rd3];
	div.s32 	%r50, %r2, %r39;
	rem.s32 	%r51, %r50, %r40;
	mul.wide.s32 	%rd17, %r51, 4;
	add.s64 	%rd18, %rd2, %rd17;
	ld.global.f32 	%f8, [%rd18];
	setp.lt.f32 	%p13, %f7, %f8;
	selp.f32 	%f9, %f7, %f8, %p13;
	mul.wide.s32 	%rd19, %r2, 4;
	add.s64 	%rd20, %rd1, %rd19;
	st.global.f32 	[%rd20], %f9;
	add.s32 	%r2, %r2, %r3;
	setp.lt.s32 	%p14, %r2, %r36;
	@%p14 bra 	$L__BB12_28;
	bra.uni 	$L__BB12_32;
$L__BB12_29:
	setp.eq.s32 	%p7, %r40, 1;
	@%p7 bra 	$L__BB12_30;
	bra.uni 	$L__BB12_31;
$L__BB12_30:
	div.s32 	%r48, %r2, %r37;
	rem.s32 	%r49, %r48, %r38;
	mul.wide.s32 	%rd13, %r49, 4;
	add.s64 	%rd14, %rd3, %rd13;
	ld.global.f32 	%f4, [%rd14];
	ld.global.f32 	%f5, [%rd2];
	setp.lt.f32 	%p10, %f4, %f5;
	selp.f32 	%f6, %f4, %f5, %p10;
	mul.wide.s32 	%rd15, %r2, 4;
	add.s64 	%rd16, %rd1, %rd15;
	st.global.f32 	[%rd16], %f6;
	add.s32 	%r2, %r2, %r3;
	setp.lt.s32 	%p11, %r2, %r36;
	@%p11 bra 	$L__BB12_30;
	bra.uni 	$L__BB12_32;
$L__BB12_31:
	div.s32 	%r44, %r2, %r37;
	rem.s32 	%r45, %r44, %r38;
	mul.wide.s32 	%rd7, %r45, 4;
	add.s64 	%rd8, %rd3, %rd7;
	ld.global.f32 	%f1, [%rd8];
	div.s32 	%r46, %r2, %r39;
	rem.s32 	%r47, %r46, %r40;
	mul.wide.s32 	%rd9, %r47, 4;
	add.s64 	%rd10, %rd2, %rd9;
	ld.global.f32 	%f2, [%rd10];
	setp.lt.f32 	%p8, %f1, %f2;
	selp.f32 	%f3, %f1, %f2, %p8;
	mul.wide.s32 	%rd11, %r2, 4;
	add.s64 	%rd12, %rd1, %rd11;
	st.global.f32 	[%rd12], %f3;
	add.s32 	%r2, %r2, %r3;
	setp.lt.s32 	%p9, %r2, %r36;
	@%p9 bra 	$L__BB12_31;
$L__BB12_32:
	ret;

}
	// .globl	_Z10_min_64_12iPdiiS_iiS_
.visible .entry _Z10_min_64_12iPdiiS_iiS_(
	.param .u32 _Z10_min_64_12iPdiiS_iiS__param_0,
	.param .u64 .ptr .align 1 _Z10_min_64_12iPdiiS_iiS__param_1,
	.param .u32 _Z10_min_64_12iPdiiS_iiS__param_2,
	.param .u32 _Z10_min_64_12iPdiiS_iiS__param_3,
	.param .u64 .ptr .align 1 _Z10_min_64_12iPdiiS_iiS__param_4,
	.param .u32 _Z10_min_64_12iPdiiS_iiS__param_5,
	.param .u32 _Z10_min_64_12iPdiiS_iiS__param_6,
	.param .u64 .ptr .align 1 _Z10_min_64_12iPdiiS_iiS__param_7
)
{
	.reg .pred 	%p<49>;
	.reg .b32 	%r<84>;
	.reg .b64 	%rd<79>;
	.reg .b64 	%fd<49>;

	ld.param.u32 	%r36, [_Z10_min_64_12iPdiiS_iiS__param_0];
	ld.param.u64 	%rd4, [_Z10_min_64_12iPdiiS_iiS__param_1];
	ld.param.u32 	%r37, [_Z10_min_64_12iPdiiS_iiS__param_2];
	ld.param.u32 	%r38, [_Z10_min_64_12iPdiiS_iiS__param_3];
	ld.param.u64 	%rd5, [_Z10_min_64_12iPdiiS_iiS__param_4];
	ld.param.u32 	%r39, [_Z10_min_64_12iPdiiS_iiS__param_5];
	ld.param.u32 	%r40, [_Z10_min_64_12iPdiiS_iiS__param_6];
	ld.param.u64 	%rd6, [_Z10_min_64_12iPdiiS_iiS__param_7];
	cvta.to.global.u64 	%rd1, %rd6;
	cvta.to.global.u64 	%rd2, %rd5;
	cvta.to.global.u64 	%rd3, %rd4;
	mov.u32 	%r41, %tid.x;
	mov.u32 	%r42, %ctaid.x;
	mov.u32 	%r1, %ntid.x;
	mad.lo.s32 	%r2, %r42, %r1, %r41;
	setp.ge.s32 	%p1, %r2, %r36;
	@%p1 bra 	$L__BB13_32;
	setp.ne.s32 	%p2, %r38, %r36;
	mov.u32 	%r43, %nctaid.x;
	mul.lo.s32 	%r3, %r1, %r43;
	@%p2 bra 	$L__BB13_9;
	setp.ne.s32 	%p38, %r40, %r36;
	@%p38 bra 	$L__BB13_4;
$L__BB13_3:
	mul.wide.s32 	%rd75, %r2, 8;
	add.s64 	%rd76, %rd3, %rd75;
	ld.global.f64 	%fd46, [%rd76];
	add.s64 	%rd77, %rd2, %rd75;
	ld.global.f64 	%fd47, [%rd77];
	setp.lt.f64 	%p47, %fd46, %fd47;
	selp.f64 	%fd48, %fd46, %fd47, %p47;
	add.s64 	%rd78, %rd1, %rd75;
	st.global.f64 	[%rd78], %fd48;
	add.s32 	%r2, %r2, %r3;
	setp.lt.s32 	%p48, %r2, %r36;
	@%p48 bra 	$L__BB13_3;
	bra.uni 	$L__BB13_32;
$L__BB13_4:
	setp.ne.s32 	%p39, %r39, 1;
	@%p39 bra 	$L__BB13_6;
$L__BB13_5:
	mul.wide.s32 	%rd70, %r2, 8;
	add.s64 	%rd71, %rd3, %rd70;
	ld.global.f64 	%fd43, [%rd71];
	rem.s32 	%r67, %r2, %r40;
	mul.wide.s32 	%rd72, %r67, 8;
	add.s64 	%rd73, %rd2, %rd72;
	ld.global.f64 	%fd44, [%rd73];
	setp.lt.f64 	%p45, %fd43, %fd44;
	selp.f64 	%fd45, %fd43, %fd44, %p45;
	add.s64 	%rd74, %rd1, %rd70;
	st.global.f64 	[%rd74], %fd45;
	add.s32 	%r2, %r2, %r3;
	setp.lt.s32 	%p46, %r2, %r36;
	@%p46 bra 	$L__BB13_5;
	bra.uni 	$L__BB13_32;
$L__BB13_6:
	setp.eq.s32 	%p40, %r40, 1;
	@%p40 bra 	$L__BB13_7;
	bra.uni 	$L__BB13_8;
$L__BB13_7:
	mul.wide.s32 	%rd67, %r2, 8;
	add.s64 	%rd68, %rd3, %rd67;
	ld.global.f64 	%fd40, [%rd68];
	ld.global.f64 	%fd41, [%rd2];
	setp.lt.f64 	%p43, %fd40, %fd41;
	selp.f64 	%fd42, %fd40, %fd41, %p43;
	add.s64 	%rd69, %rd1, %rd67;
	st.global.f64 	[%rd69], %fd42;
	add.s32 	%r2, %r2, %r3;
	setp.lt.s32 	%p44, %r2, %r36;
	@%p44 bra 	$L__BB13_7;
	bra.uni 	$L__BB13_32;
$L__BB13_8:
	mul.wide.s32 	%rd62, %r2, 8;
	add.s64 	%rd63, %rd3, %rd62;
	ld.global.f64 	%fd37, [%rd63];
	div.s32 	%r65, %r2, %r39;
	rem.s32 	%r66, %r65, %r40;
	mul.wide.s32 	%rd64, %r66, 8;
	add.s64 	%rd65, %rd2, %rd64;
	ld.global.f64 	%fd38, [%rd65];
	setp.lt.f64 	%p41, %fd37, %fd38;
	selp.f64 	%fd39, %fd37, %fd38, %p41;
	add.s64 	%rd66, %rd1, %rd62;
	st.global.f64 	[%rd66], %fd39;
	add.s32 	%r2, %r2, %r3;
	setp.lt.s32 	%p42, %r2, %r36;
	@%p42 bra 	$L__BB13_8;
	bra.uni 	$L__BB13_32;
$L__BB13_9:
	setp.ne.s32 	%p3, %r40, %r36;
	@%p3 bra 	$L__BB13_15;
	setp.ne.s32 	%p30, %r37, 1;
	@%p30 bra 	$L__BB13_12;
$L__BB13_11:
	rem.s32 	%r64, %r2, %r38;
	mul.wide.s32 	%rd57, %r64, 8;
	add.s64 	%rd58, %rd3, %rd57;
	ld.global.f64 	%fd34, [%rd58];
	mul.wide.s32 	%rd59, %r2, 8;
	add.s64 	%rd60, %rd2, %rd59;
	ld.global.f64 	%fd35, [%rd60];
	setp.lt.f64 	%p36, %fd34, %fd35;
	selp.f64 	%fd36, %fd34, %fd35, %p36;
	add.s64 	%rd61, %rd1, %rd59;
	st.global.f64 	[%rd61], %fd36;
	add.s32 	%r2, %r2, %r3;
	setp.lt.s32 	%p37, %r2, %r36;
	@%p37 bra 	$L__BB13_11;
	bra.uni 	$L__BB13_32;
$L__BB13_12:
	setp.eq.s32 	%p31, %r38, 1;
	@%p31 bra 	$L__BB13_13;
	bra.uni 	$L__BB13_14;
$L__BB13_13:
	ld.global.f64 	%fd31, [%rd3];
	mul.wide.s32 	%rd54, %r2, 8;
	add.s64 	%rd55, %rd2, %rd54;
	ld.global.f64 	%fd32, [%rd55];
	setp.lt.f64 	%p34, %fd31, %fd32;
	selp.f64 	%fd33, %fd31, %fd32, %p34;
	add.s64 	%rd56, %rd1, %rd54;
	st.global.f64 	[%rd56], %fd33;
	add.s32 	%r2, %r2, %r3;
	setp.lt.s32 	%p35, %r2, %r36;
	@%p35 bra 	$L__BB13_13;
	bra.uni 	$L__BB13_32;
$L__BB13_14:
	div.s32 	%r62, %r2, %r37;
	rem.s32 	%r63, %r62, %r38;
	mul.wide.s32 	%rd49, %r63, 8;
	add.s64 	%rd50, %rd3, %rd49;
	ld.global.f64 	%fd28, [%rd50];
	mul.wide.s32 	%rd51, %r2, 8;
	add.s64 	%rd52, %rd2, %rd51;
	ld.global.f64 	%fd29, [%rd52];
	setp.lt.f64 	%p32, %fd28, %fd29;
	selp.f64 	%fd30, %fd28, %fd29, %p32;
	add.s64 	%rd53, %rd1, %rd51;
	st.global.f64 	[%rd53], %fd30;
	add.s32 	%r2, %r2, %r3;
	setp.lt.s32 	%p33, %r2, %r36;
	@%p33 bra 	$L__BB13_14;
	bra.uni 	$L__BB13_32;
$L__BB13_15:
	setp.ne.s32 	%p4, %r37, 1;
	@%p4 bra 	$L__BB13_21;
	setp.ne.s32 	%p22, %r39, 1;
	@%p22 bra 	$L__BB13_18;
$L__BB13_17:
	rem.s32 	%r60, %r2, %r38;
	mul.wide.s32 	%rd43, %r60, 8;
	add.s64 	%rd44, %rd3, %rd43;
	ld.global.f64 	%fd25, [%rd44];
	rem.s32 	%r61, %r2, %r40;
	mul.wide.s32 	%rd45, %r61, 8;
	add.s64 	%rd46, %rd2, %rd45;
	ld.global.f64 	%fd26, [%rd46];
	setp.lt.f64 	%p28, %fd25, %fd26;
	selp.f64 	%fd27, %fd25, %fd26, %p28;
	mul.wide.s32 	%rd47, %r2, 8;
	add.s64 	%rd48, %rd1, %rd47;
	st.global.f64 	[%rd48], %fd27;
	add.s32 	%r2, %r2, %r3;
	setp.lt.s32 	%p29, %r2, %r36;
	@%p29 bra 	$L__BB13_17;
	bra.uni 	$L__BB13_32;
$L__BB13_18:
	setp.eq.s32 	%p23, %r40, 1;
	@%p23 bra 	$L__BB13_19;
	bra.uni 	$L__BB13_20;
$L__BB13_19:
	rem.s32 	%r59, %r2, %r38;
	mul.wide.s32 	%rd39, %r59, 8;
	add.s64 	%rd40, %rd3, %rd39;
	ld.global.f64 	%fd22, [%rd40];
	ld.global.f64 	%fd23, [%rd2];
	setp.lt.f64 	%p26, %fd22, %fd23;
	selp.f64 	%fd24, %fd22, %fd23, %p26;
	mul.wide.s32 	%rd41, %r2, 8;
	add.s64 	%rd42, %rd1, %rd41;
	st.global.f64 	[%rd42], %fd24;
	add.s32 	%r2, %r2, %r3;
	setp.lt.s32 	%p27, %r2, %r36;
	@%p27 bra 	$L__BB13_19;
	bra.uni 	$L__BB13_32;
$L__BB13_20:
	rem.s32 	%r56, %r2, %r38;
	mul.wide.s32 	%rd33, %r56, 8;
	add.s64 	%rd34, %rd3, %rd33;
	ld.global.f64 	%fd19, [%rd34];
	div.s32 	%r57, %r2, %r39;
	rem.s32 	%r58, %r57, %r40;
	mul.wide.s32 	%rd35, %r58, 8;
	add.s64 	%rd36, %rd2, %rd35;
	ld.global.f64 	%fd20, [%rd36];
	setp.lt.f64 	%p24, %fd19, %fd20;
	selp.f64 	%fd21, %fd19, %fd20, %p24;
	mul.wide.s32 	%rd37, %r2, 8;
	add.s64 	%rd38, %rd1, %rd37;
	st.global.f64 	[%rd38], %fd21;
	add.s32 	%r2, %r2, %r3;
	setp.lt.s32 	%p25, %r2, %r36;
	@%p25 bra 	$L__BB13_20;
	bra.uni 	$L__BB13_32;
$L__BB13_21:
	setp.ne.s32 	%p5, %r39, 1;
	@%p5 bra 	$L__BB13_25;
	setp.eq.s32 	%p17, %r38, 1;
	@%p17 bra 	$L__BB13_23;
	bra.uni 	$L__BB13_24;
$L__BB13_23:
	ld.global.f64 	%fd16, [%rd3];
	rem.s32 	%r55, %r2, %r40;
	mul.wide.s32 	%rd29, %r55, 8;
	add.s64 	%rd30, %rd2, %rd29;
	ld.global.f64 	%fd17, [%rd30];
	setp.lt.f64 	%p20, %fd16, %fd17;
	selp.f64 	%fd18, %fd16, %fd17, %p20;
	mul.wide.s32 	%rd31, %r2, 8;
	add.s64 	%rd32, %rd1, %rd31;
	st.global.f64 	[%rd32], %fd18;
	add.s32 	%r2, %r2, %r3;
	setp.lt.s32 	%p21, %r2, %r36;
	@%p21 bra 	$L__BB13_23;
	bra.uni 	$L__BB13_32;
$L__BB13_24:
	div.s32 	%r52, %r2, %r37;
	rem.s32 	%r53, %r52, %r38;
	mul.wide.s32 	%rd23, %r53, 8;
	add.s64 	%rd24, %rd3, %rd23;
	ld.global.f64 	%fd13, [%rd24];
	rem.s32 	%r54, %r2, %r40;
	mul.wide.s32 	%rd25, %r54, 8;
	add.s64 	%rd26, %rd2, %rd25;
	ld.global.f64 	%fd14, [%rd26];
	setp.lt.f64 	%p18, %fd13, %fd14;
	selp.f64 	%fd15, %fd13, %fd14, %p18;
	mul.wide.s32 	%rd27, %r2, 8;
	add.s64 	%rd28, %rd1, %rd27;
	st.global.f64 	[%rd28], %fd15;
	add.s32 	%r2, %r2, %r3;
	setp.lt.s32 	%p19, %r2, %r36;
	@%p19 bra 	$L__BB13_24;
	bra.uni 	$L__BB13_32;
$L__BB13_25:
	setp.ne.s32 	%p6, %r38, 1;
	@%p6 bra 	$L__BB13_29;
	setp.eq.s32 	%p12, %r40, 1;
	@%p12 bra 	$L__BB13_27;
	bra.uni 	$L__BB13_28;
$L__BB13_27:
	ld.global.f64 	%fd10, [%rd3];
	ld.global.f64 	%fd11, [%rd2];
	setp.lt.f64 	%p15, %fd10, %fd11;
	selp.f64 	%fd12, %fd10, %fd11, %p15;
	mul.wide.s32 	%rd21, %r2, 8;
	add.s64 	%rd22, %rd1, %rd21;
	st.global.f64 	[%rd22], %fd12;
	add.s32 	%r2, %r2, %r3;
	setp.lt.s32 	%p16, %r2, %r36;
	@%p16 bra 	$L__BB13_27;
	bra.uni 	$L__BB13_32;
$L__BB13_28:
	ld.global.f64 	%fd7, [%rd3];
	div.s32 	%r50, %r2, %r39;
	rem.s32 	%r51, %r50, %r40;
	mul.wide.s32 	%rd17, %r51, 8;
	add.s64 	%rd18, %rd2, %rd17;
	ld.global.f64 	%fd8, [%rd18];
	setp.lt.f64 	%p13, %fd7, %fd8;
	selp.f64 	%fd9, %fd7, %fd8, %p13;
	mul.wide.s32 	%rd19, %r2, 8;
	add.s64 	%rd20, %rd1, %rd19;
	st.global.f64 	[%rd20], %fd9;
	add.s32 	%r2, %r2, %r3;
	setp.lt.s32 	%p14, %r2, %r36;
	@%p14 bra 	$L__BB13_28;
	bra.uni 	$L__BB13_32;
$L__BB13_29:
	setp.eq.s32 	%p7, %r40, 1;
	@%p7 bra 	$L__BB13_30;
	bra.uni 	$L__BB13_31;
$L__BB13_30:
	div.s32 	%r48, %r2, %r37;
	rem.s32 	%r49, %r48, %r38;
	mul.wide.s32 	%rd13, %r49, 8;
	add.s64 	%rd14, %rd3, %rd13;
	ld.global.f64 	%fd4, [%rd14];
	ld.global.f64 	%fd5, [%rd2];
	setp.lt.f64 	%p10, %fd4, %fd5;
	selp.f64 	%fd6, %fd4, %fd5, %p10;
	mul.wide.s32 	%rd15, %r2, 8;
	add.s64 	%rd16, %rd1, %rd15;
	st.global.f64 	[%rd16], %fd6;
	add.s32 	%r2, %r2, %r3;
	setp.lt.s32 	%p11, %r2, %r36;
	@%p11 bra 	$L__BB13_30;
	bra.uni 	$L__BB13_32;
$L__BB13_31:
	div.s32 	%r44, %r2, %r37;
	rem.s32 	%r45, %r44, %r38;
	mul.wide.s32 	%rd7, %r45, 8;
	add.s64 	%rd8, %rd3, %rd7;
	ld.global.f64 	%fd1, [%rd8];
	div.s32 	%r46, %r2, %r39;
	rem.s32 	%r47, %r46, %r40;
	mul.wide.s32 	%rd9, %r47, 8;
	add.s64 	%rd10, %rd2, %rd9;
	ld.global.f64 	%fd2, [%rd10];
	setp.lt.f64 	%p8, %fd1, %fd2;
	selp.f64 	%fd3, %fd1, %fd2, %p8;
	mul.wide.s32 	%rd11, %r2, 8;
	add.s64 	%rd12, %rd1, %rd11;
	st.global.f64 	[%rd12], %fd3;
	add.s32 	%r2, %r2, %r3;
	setp.lt.s32 	%p9, %r2, %r36;
	@%p9 bra 	$L__BB13_31;
$L__BB13_32:
	ret;

}
	// .globl	_Z9_eq_32_12iPfiiS_iiS_
.visible .entry _Z9_eq_32_12iPfiiS_iiS_(
	.param .u32 _Z9_eq_32_12iPfiiS_iiS__param_0,
	.param .u64 .ptr .align 1 _Z9_eq_32_12iPfiiS_iiS__param_1,
	.param .u32 _Z9_eq_32_12iPfiiS_iiS__param_2,
	.param .u32 _Z9_eq_32_12iPfiiS_iiS__param_3,
	.param .u64 .ptr .align 1 _Z9_eq_32_12iPfiiS_iiS__param_4,
	.param .u32 _Z9_eq_32_12iPfiiS_iiS__param_5,
	.param .u32 _Z9_eq_32_12iPfiiS_iiS__param_6,
	.param .u64 .ptr .align 1 _Z9_eq_32_12iPfiiS_iiS__param_7
)
{
	.reg .pred 	%p<49>;
	.reg .b32 	%r<84>;
	.reg .b32 	%f<49>;
	.reg .b64 	%rd<79>;

	ld.param.u32 	%r36, [_Z9_eq_32_12iPfiiS_iiS__param_0];
	ld.param.u64 	%rd4, [_Z9_eq_32_12iPfiiS_iiS__param_1];
	ld.param.u32 	%r37, [_Z9_eq_32_12iPfiiS_iiS__param_2];
	ld.param.u32 	%r38, [_Z9_eq_32_12iPfiiS_iiS__param_3];
	ld.param.u64 	%rd5, [_Z9_eq_32_12iPfiiS_iiS__param_4];
	ld.param.u32 	%r39, [_Z9_eq_32_12iPfiiS_iiS__param_5];
	ld.param.u32 	%r40, [_Z9_eq_32_12iPfiiS_iiS__param_6];
	ld.param.u64 	%rd6, [_Z9_eq_32_12iPfiiS_iiS__param_7];
	cvta.to.global.u64 	%rd1, %rd6;
	cvta.to.global.u64 	%rd2, %rd5;
	cvta.to.global.u64 	%rd3, %rd4;
	mov.u32 	%r41, %tid.x;
	mov.u32 	%r42, %ctaid.x;
	mov.u32 	%r1, %ntid.x;
	mad.lo.s32 	%r2, %r42, %r1, %r41;
	setp.ge.s32 	%p1, %r2, %r36;
	@%p1 bra 	$L__BB14_32;
	setp.ne.s32 	%p2, %r38, %r36;
	mov.u32 	%r43, %nctaid.x;
	mul.lo.s32 	%r3, %r1, %r43;
	@%p2 bra 	$L__BB14_9;
	setp.ne.s32 	%p38, %r40, %r36;
	@%p38 bra 	$L__BB14_4;
$L__BB14_3:
	mul.wide.s32 	%rd75, %r2, 4;
	add.s64 	%rd76, %rd3, %rd75;
	ld.global.f32 	%f46, [%rd76];
	add.s64 	%rd77, %rd2, %rd75;
	ld.global.f32 	%f47, [%rd77];
	setp.eq.f32 	%p47, %f46, %f47;
	selp.f32 	%f48, 0f3F800000, 0f00000000, %p47;
	add.s64 	%rd78, %rd1, %rd75;
	st.global.f32 	[%rd78], %f48;
	add.s32 	%r2, %r2, %r3;
	setp.lt.s32 	%p48, %r2, %r36;
	@%p48 bra 	$L__BB14_3;
	bra.uni 	$L__BB14_32;
$L__BB14_4:
	setp.ne.s32 	%p39, %r39, 1;
	@%p39 bra 	$L__BB14_6;
$L__BB14_5:
	mul.wide.s32 	%rd70, %r2, 4;
	add.s64 	%rd71, %rd3, %rd70;
	ld.global.f32 	%f43, [%rd71];
	rem.s32 	%r67, %r2, %r40;
	mul.wide.s32 	%rd72, %r67, 4;
	add.s64 	%rd73, %rd2, %rd72;
	ld.global.f32 	%f44, [%rd73];
	setp.eq.f32 	%p45, %f43, %f44;
	selp.f32 	%f45, 0f3F800000, 0f00000000, %p45;
	add.s64 	%rd74, %rd1, %rd70;
	st.global.f32 	[%rd74], %f45;
	add.s32 	%r2, %r2, %r3;
	setp.lt.s32 	%p46, %r2, %r36;
	@%p46 bra 	$L__BB14_5;
	bra.uni 	$L__BB14_32;
$L__BB14_6:
	setp.eq.s32 	%p40, %r40, 1;
	@%p40 bra 	$L__BB14_7;
	bra.uni 	$L__BB14_8;
$L__BB14_7:
	mul.wide.s32 	%rd67, %r2, 4;
	add.s64 	%rd68, %rd3, %rd67;
	ld.global.f32 	%f40, [%rd68];
	ld.global.f32 	%f41, [%rd2];
	setp.eq.f32 	%p43, %f40, %f41;
	selp.f32 	%f42, 0f3F800000, 0f00000000, %p43;
	add.s64 	%rd69, %rd1, %rd67;
	st.global.f32 	[%rd69], %f42;
	add.s32 	%r2, %r2, %r3;
	setp.lt.s32 	%p44, %r2, %r36;
	@%p44 bra 	$L__BB14_7;
	bra.uni 	$L__BB14_32;
$L__BB14_8:
	mul.wide.s32 	%rd62, %r2, 4;
	add.s64 	%rd63, %rd3, %rd62;
	ld.global.f32 	%f37, [%rd63];
	div.s32 	%r65, %r2, %r39;
	rem.s32 	%r66, %r65, %r40;
	mul.wide.s32 	%rd64, %r66, 4;
	add.s64 	%rd65, %rd2, %rd64;
	ld.global.f32 	%f38, [%rd65];
	setp.eq.f32 	%p41, %f37, %f38;
	selp.f32 	%f39, 0f3F800000, 0f00000000, %p41;
	add.s64 	%rd66, %rd1, %rd62;
	st.global.f32 	[%rd66], %f39;
	add.s32 	%r2, %r2, %r3;
	setp.lt.s32 	%p42, %r2, %r36;
	@%p42 bra 	$L__BB14_8;
	bra.uni 	$L__BB14_32;
$L__BB14_9:
	setp.ne.s32 	%p3, %r40, %r36;
	@%p3 bra 	$L__BB14_15;
	setp.ne.s32 	%p30, %r37, 1;
	@%p30 bra 	$L__BB14_12;
$L__BB14_11:
	rem.s32 	%r64, %r2, %r38;
	mul.wide.s32 	%rd57, %r64, 4;
	add.s64 	%rd58, %rd3, %rd57;
	ld.global.f32 	%f34, [%rd58];
	mul.wide.s32 	%rd59, %r2, 4;
	add.s64 	%rd60, %rd2, %rd59;
	ld.global.f32 	%f35, [%rd60];
	setp.eq.f32 	%p36, %f34, %f35;
	selp.f32 	%f36, 0f3F800000, 0f00000000, %p36;
	add.s64 	%rd61, %rd1, %rd59;
	st.global.f32 	[%rd61], %f36;
	add.s32 	%r2, %r2, %r3;
	setp.lt.s32 	%p37, %r2, %r36;
	@%p37 bra 	$L__BB14_11;
	bra.uni 	$L__BB14_32;
$L__BB14_12:
	setp.eq.s32 	%p31, %r38, 1;
	@%p31 bra 	$L__BB14_13;
	bra.uni 	$L__BB14_14;
$L__BB14_13:
	ld.global.f32 	%f31, [%rd3];
	mul.wide.s32 	%rd54, %r2, 4;
	add.s64 	%rd55, %rd2, %rd54;
	ld.global.f32 	%f32, [%rd55];
	setp.eq.f32 	%p34, %f31, %f32;
	selp.f32 	%f33, 0f3F800000, 0f00000000, %p34;
	add.s64 	%rd56, %rd1, %rd54;
	st.global.f32 	[%rd56], %f33;
	add.s32 	%r2, %r2, %r3;
	setp.lt.s32 	%p35, %r2, %r36;
	@%p35 bra 	$L__BB14_13;
	bra.uni 	$L__BB14_32;
$L__BB14_14:
	div.s32 	%r62, %r2, %r37;
	rem.s32 	%r63, %r62, %r38;
	mul.wide.s32 	%rd49, %r63, 4;
	add.s64 	%rd50, %rd3, %rd49;
	ld.global.f32 	%f28, [%rd50];
	mul.wide.s32 	%rd51, %r2, 4;
	add.s64 	%rd52, %rd2, %rd51;
	ld.global.f32 	%f29, [%rd52];
	setp.eq.f32 	%p32, %f28, %f29;
	selp.f32 	%f30, 0f3F800000, 0f00000000, %p32;
	add.s64 	%rd53, %rd1, %rd51;
	st.global.f32 	[%rd53], %f30;
	add.s32 	%r2, %r2, %r3;
	setp.lt.s32 	%p33, %r2, %r36;
	@%p33 bra 	$L__BB14_14;
	bra.uni 	$L__BB14_32;
$L__BB14_15:
	setp.ne.s32 	%p4, %r37, 1;
	@%p4 bra 	$L__BB14_21;
	setp.ne.s32 	%p22, %r39, 1;
	@%p22 bra 	$L__BB14_18;
$L__BB14_17:
	rem.s32 	%r60, %r2, %r38;
	mul.wide.s32 	%rd43, %r60, 4;
	add.s64 	%rd44, %rd3, %rd43;
	ld.global.f32 	%f25, [%rd44];
	rem.s32 	%r61, %r2, %r40;
	mul.wide.s32 	%rd45, %r61, 4;
	add.s64 	%rd46, %rd2, %rd45;
	ld.global.f32 	%f26, [%rd46];
	setp.eq.f32 	%p28, %f25, %f26;
	selp.f32 	%f27, 0f3F800000, 0f00000000, %p28;
	mul.wide.s32 	%rd47, %r2, 4;
	add.s64 	%rd48, %rd1, %rd47;
	st.global.f32 	[%rd48], %f27;
	add.s32 	%r2, %r2, %r3;
	setp.lt.s32 	%p29, %r2, %r36;
	@%p29 bra 	$L__BB14_17;
	bra.uni 	$L__BB14_32;
$L__BB14_18:
	setp.eq.s32 	%p23, %r40, 1;
	@%p23 bra 	$L__BB14_19;
	bra.uni 	$L__BB14_20;
$L__BB14_19:
	rem.s32 	%r59, %r2, %r38;
	mul.wide.s32 	%rd39, %r59, 4;
	add.s64 	%rd40, %rd3, %rd39;
	ld.global.f32 	%f22, [%rd40];
	ld.global.f32 	%f23, [%rd2];
	setp.eq.f32 	%p26, %f22, %f23;
	selp.f32 	%f24, 0f3F800000, 0f00000000, %p26;
	mul.wide.s32 	%rd41, %r2, 4;
	add.s64 	%rd42, %rd1, %rd41;
	st.global.f32 	[%rd42], %f24;
	add.s32 	%r2, %r2, %r3;
	setp.lt.s32 	%p27, %r2, %r36;
	@%p27 bra 	$L__BB14_19;
	bra.uni 	$L__BB14_32;
$L__BB14_20:
	rem.s32 	%r56, %r2, %r38;
	mul.wide.s32 	%rd33, %r56, 4;
	add.s64 	%rd34, %rd3, %rd33;
	ld.global.f32 	%f19, [%rd34];
	div.s32 	%r57, %r2, %r39;
	rem.s32 	%r58, %r57, %r40;
	mul.wide.s32 	%rd35, %r58, 4;
	add.s64 	%rd36, %rd2, %rd35;
	ld.global.f32 	%f20, [%rd36];
	setp.eq.f32 	%p24, %f19, %f20;
	selp.f32 	%f21, 0f3F800000, 0f00000000, %p24;
	mul.wide.s32 	%rd37, %r2, 4;
	add.s64 	%rd38, %rd1, %rd37;
	st.global.f32 	[%rd38], %f21;
	add.s32 	%r2, %r2, %r3;
	setp.lt.s32 	%p25, %r2, %r36;
	@%p25 bra 	$L__BB14_20;
	bra.uni 	$L__BB14_32;
$L__BB14_21:
	setp.ne.s32 	%p5, %r39, 1;
	@%p5 bra 	$L__BB14_25;
	setp.eq.s32 	%p17, %r38, 1;
	@%p17 bra 	$L__BB14_23;
	bra.uni 	$L__BB14_24;
$L__BB14_23:
	ld.global.f32 	%f16, [%rd3];
	rem.s32 	%r55, %r2, %r40;
	mul.wide.s32 	%rd29, %r55, 4;
	add.s64 	%rd30, %rd2, %rd29;
	ld.global.f32 	%f17, [%rd30];
	setp.eq.f32 	%p20, %f16, %f17;
	selp.f32 	%f18, 0f3F800000, 0f00000000, %p20;
	mul.wide.s32 	%rd31, %r2, 4;
	add.s64 	%rd32, %rd1, %rd31;
	st.global.f32 	[%rd32], %f18;
	add.s32 	%r2, %r2, %r3;
	setp.lt.s32 	%p21, %r2, %r36;
	@%p21 bra 	$L__BB14_23;
	bra.uni 	$L__BB14_32;
$L__BB14_24:
	div.s32 	%r52, %r2, %r37;
	rem.s32 	%r53, %r52, %r38;
	mul.wide.s32 	%rd23, %r53, 4;
	add.s64 	%rd24, %rd3, %rd23;
	ld.global.f32 	%f13, [%rd24];
	rem.s32 	%r54, %r2, %r40;
	mul.wide.s32 	%rd25, %r54, 4;
	add.s64 	%rd26, %rd2, %rd25;
	ld.global.f32 	%f14, [%rd26];
	setp.eq.f32 	%p18, %f13, %f14;
	selp.f32 	%f15, 0f3F800000, 0f00000000, %p18;
	mul.wide.s32 	%rd27, %r2, 4;
	add.s64 	%rd28, %rd1, %rd27;
	st.global.f32 	[%rd28], %f15;
	add.s32 	%r2, %r2, %r3;
	setp.lt.s32 	%p19, %r2, %r36;
	@%p19 bra 	$L__BB14_24;
	bra.uni 	$L__BB14_32;
$L__BB14_25:
	setp.ne.s32 	%p6, %r38, 1;
	@%p6 bra 	$L__BB14_29;
	setp.eq.s32 	%p12, %r40, 1;
	@%p12 bra 	$L__BB14_27;
	bra.uni 	$L__BB14_28;
$L__BB14_27:
	ld.global.f32 	%f10, [%rd3];
	ld.global.f32 	%f11, [%rd2];
	setp.eq.f32 	%p15, %f10, %f11;
	selp.f32 	%f12, 0f3F800000, 0f00000000, %p15;
	mul.wide.s32 	%rd21, %r2, 4;
	add.s64 	%rd22, %rd1, %rd21;
	st.global.f32 	[%rd22], %f12;
	add.s32 	%r2, %r2, %r3;
	setp.lt.s32 	%p16, %r2, %r36;
	@%p16 bra 	$L__BB14_27;
	bra.uni 	$L__BB14_32;
$L__BB14_28:
	ld.global.f32 	%f7, [%rd3];
	div.s32 	%r50, %r2, %r39;
	rem.s32 	%r51, %r50, %r40;
	mul.wide.s32 	%rd17, %r51, 4;
	add.s64 	%rd18, %rd2, %rd17;
	ld.global.f32 	%f8, [%rd18];
	setp.eq.f32 	%p13, %f7, %f8;
	selp.f32 	%f9, 0f3F800000, 0f00000000, %p13;
	mul.wide.s32 	%rd19, %r2, 4;
	add.s64 	%rd20, %rd1, %rd19;
	st.global.f32 	[%rd20], %f9;
	add.s32 	%r2, %r2, %r3;
	setp.lt.s32 	%p14, %r2, %r36;
	@%p14 bra 	$L__BB14_28;
	bra.uni 	$L__BB14_32;
$L__BB14_29:
	setp.eq.s32 	%p7, %r40, 1;
	@%p7 bra 	$L__BB14_30;
	bra.uni 	$L__BB14_31;
$L__BB14_30:
	div.s32 	%r48, %r2, %r37;
	rem.s32 	%r49, %r48, %r38;
	mul.wide.s32 	%rd13, %r49, 4;
	add.s64 	%rd14, %rd3, %rd13;
	ld.global.f32 	%f4, [%rd14];
	ld.global.f32 	%f5, [%rd2];
	setp.eq.f32 	%p10, %f4, %f5;
	selp.f32 	%f6, 0f3F800000, 0f00000000, %p10;
	mul.wide.s32 	%rd15, %r2, 4;
	add.s64 	%rd16, %rd1, %rd15;
	st.global.f32 	[%rd16], %f6;
	add.s32 	%r2, %r2, %r3;
	setp.lt.s32 	%p11, %r2, %r36;
	@%p11 bra 	$L__BB14_30;
	bra.uni 	$L__BB14_32;
$L__BB14_31:
	div.s32 	%r44, %r2, %r37;
	rem.s32 	%r45, %r44, %r38;
	mul.wide.s32 	%rd7, %r45, 4;
	add.s64 	%rd8, %rd3, %rd7;
	ld.global.f32 	%f1, [%rd8];
	div.s32 	%r46, %r2, %r39;
	rem.s32 	%r47, %r46, %r40;
	mul.wide.s32 	%rd9, %r47, 4;
	add.s64 	%rd10, %rd2, %rd9;
	ld.global.f32 	%f2, [%rd10];
	setp.eq.f32 	%p8, %f1, %f2;
	selp.f32 	%f3, 0f3F800000, 0f00000000, %p8;
	mul.wide.s32 	%rd11, %r2, 4;
	add.s64 	%rd12, %rd1, %rd11;
	st.global.f32 	[%rd12], %f3;
	add.s32 	%r2, %r2, %r3;
	setp.lt.s32 	%p9, %r2, %r36;
	@%p9 bra 	$L__BB14_31;
$L__BB14_32:
	ret;

}
	// .globl	_Z9_eq_64_12iPdiiS_iiS_
.visible .entry _Z9_eq_64_12iPdiiS_iiS_(
	.param .u32 _Z9_eq_64_12iPdiiS_iiS__param_0,
	.param .u64 .ptr .align 1 _Z9_eq_64_12iPdiiS_iiS__param_1,
	.param .u32 _Z9_eq_64_12iPdiiS_iiS__param_2,
	.param .u32 _Z9_eq_64_12iPdiiS_iiS__param_3,
	.param .u64 .ptr .align 1 _Z9_eq_64_12iPdiiS_iiS__param_4,
	.param .u32 _Z9_eq_64_12iPdiiS_iiS__param_5,
	.param .u32 _Z9_eq_64_12iPdiiS_iiS__param_6,
	.param .u64 .ptr .align 1 _Z9_eq_64_12iPdiiS_iiS__param_7
)
{
	.reg .pred 	%p<49>;
	.reg .b32 	%r<84>;
	.reg .b64 	%rd<79>;
	.reg .b64 	%fd<49>;

	ld.param.u32 	%r36, [_Z9_eq_64_12iPdiiS_iiS__param_0];
	ld.param.u64 	%rd4, [_Z9_eq_64_12iPdiiS_iiS__param_1];
	ld.param.u32 	%r37, [_Z9_eq_64_12iPdiiS_iiS__param_2];
	ld.param.u32 	%r38, [_Z9_eq_64_12iPdiiS_iiS__param_3];
	ld.param.u64 	%rd5, [_Z9_eq_64_12iPdiiS_iiS__param_4];
	ld.param.u32 	%r39, [_Z9_eq_64_12iPdiiS_iiS__param_5];
	ld.param.u32 	%r40, [_Z9_eq_64_12iPdiiS_iiS__param_6];
	ld.param.u64 	%rd6, [_Z9_eq_64_12iPdiiS_iiS__param_7];
	cvta.to.global.u64 	%rd1, %rd6;
	cvta.to.global.u64 	%rd2, %rd5;
	cvta.to.global.u64 	%rd3, %rd4;
	mov.u32 	%r41, %tid.x;
	mov.u32 	%r42, %ctaid.x;
	mov.u32 	%r1, %ntid.x;
	mad.lo.s32 	%r2, %r42, %r1, %r41;
	setp.ge.s32 	%p1, %r2, %r36;
	@%p1 bra 	$L__BB15_32;
	setp.ne.s32 	%p2, %r38, %r36;
	mov.u32 	%r43, %nctaid.x;
	mul.lo.s32 	%r3, %r1, %r43;
	@%p2 bra 	$L__BB15_9;
	setp.ne.s32 	%p38, %r40, %r36;
	@%p38 bra 	$L__BB15_4;
$L__BB15_3:
	mul.wide.s32 	%rd75, %r2, 8;
	add.s64 	%rd76, %rd3, %rd75;
	ld.global.f64 	%fd46, [%rd76];
	add.s64 	%rd77, %rd2, %rd75;
	ld.global.f64 	%fd47, [%rd77];
	setp.eq.f64 	%p47, %fd46, %fd47;
	selp.f64 	%fd48, 0d3FF0000000000000, 0d0000000000000000, %p47;
	add.s64 	%rd78, %rd1, %rd75;
	st.global.f64 	[%rd78], %fd48;
	add.s32 	%r2, %r2, %r3;
	setp.lt.s32 	%p48, %r2, %r36;
	@%p48 bra 	$L__BB15_3;
	bra.uni 	$L__BB15_32;
$L__BB15_4:
	setp.ne.s32 	%p39, %r39, 1;
	@%p39 bra 	$L__BB15_6;
$L__BB15_5:
	mul.wide.s32 	%rd70, %r2, 8;
	add.s64 	%rd71, %rd3, %rd70;
	ld.global.f64 	%fd43, [%rd71];
	rem.s32 	%r67, %r2, %r40;
	mul.wide.s32 	%rd72, %r67, 8;
	add.s64 	%rd73, %rd2, %rd72;
	ld.global.f64 	%fd44, [%rd73];
	setp.eq.f64 	%p45, %fd43, %fd44;
	selp.f64 	%fd45, 0d3FF0000000000000, 0d0000000000000000, %p45;
	add.s64 	%rd74, %rd1, %rd70;
	st.global.f64 	[%rd74], %fd45;
	add.s32 	%r2, %r2, %r3;
	setp.lt.s32 	%p46, %r2, %r36;
	@%p46 bra 	$L__BB15_5;
	bra.uni 	$L__BB15_32;
$L__BB15_6:
	setp.eq.s32 	%p40, %r40, 1;
	@%p40 bra 	$L__BB15_7;
	bra.uni 	$L__BB15_8;
$L__BB15_7:
	mul.wide.s32 	%rd67, %r2, 8;
	add.s64 	%rd68, %rd3, %rd67;
	ld.global.f64 	%fd40, [%rd68];
	ld.global.f64 	%fd41, [%rd2];
	setp.eq.f64 	%p43, %fd40, %fd41;
	selp.f64 	%fd42, 0d3FF0000000000000, 0d0000000000000000, %p43;
	add.s64 	%rd69, %rd1, %rd67;
	st.global.f64 	[%rd69], %fd42;
	add.s32 	%r2, %r2, %r3;
	setp.lt.s32 	%p44, %r2, %r36;
	@%p44 bra 	$L__BB15_7;
	bra.uni 	$L__BB15_32;
$L__BB15_8:
	mul.wide.s32 	%rd62, %r2, 8;
	add.s64 	%rd63, %rd3, %rd62;
	ld.global.f64 	%fd37, [%rd63];
	div.s32 	%r65, %r2, %r39;
	rem.s32 	%r66, %r65, %r40;
	mul.wide.s32 	%rd64, %r66, 8;
	add.s64 	%rd65, %rd2, %rd64;
	ld.global.f64 	%fd38, [%rd65];
	setp.eq.f64 	%p41, %fd37, %fd38;
	selp.f64 	%fd39, 0d3FF0000000000000, 0d0000000000000000, %p41;
	add.s64 	%rd66, %rd1, %rd62;
	st.global.f64 	[%rd66], %fd39;
	add.s32 	%r2, %r2, %r3;
	setp.lt.s32 	%p42, %r2, %r36;
	@%p42 bra 	$L__BB15_8;
	bra.uni 	$L__BB15_32;
$L__BB15_9:
	setp.ne.s32 	%p3, %r40, %r36;
	@%p3 bra 	$L__BB15_15;
	setp.ne.s32 	%p30, %r37, 1;
	@%p30 bra 	$L__BB15_12;
$L__BB15_11:
	rem.s32 	%r64, %r2, %r38;
	mul.wide.s32 	%rd57, %r64, 8;
	add.s64 	%rd58, %rd3, %rd57;
	ld.global.f64 	%fd34, [%rd58];
	mul.wide.s32 	%rd59, %r2, 8;
	add.s64 	%rd60, %rd2, %rd59;
	ld.global.f64 	%fd35, [%rd60];
	setp.eq.f64 	%p36, %fd34, %fd35;
	selp.f64 	%fd36, 0d3FF0000000000000, 0d0000000000000000, %p36;
	add.s64 	%rd61, %rd1, %rd59;
	st.global.f64 	[%rd61], %fd36;
	add.s32 	%r2, %r2, %r3;
	setp.lt.s32 	%p37, %r2, %r36;
	@%p37 bra 	$L__BB15_11;
	bra.uni 	$L__BB15_32;
$L__BB15_12:
	setp.eq.s32 	%p31, %r38, 1;
	@%p31 bra 	$L__BB15_13;
	bra.uni 	$L__BB15_14;
$L__BB15_13:
	ld.global.f64 	%fd31, [%rd3];
	mul.wide.s32 	%rd54, %r2, 8;
	add.s64 	%rd55, %rd2, %rd54;
	ld.global.f64 	%fd32, [%rd55];
	setp.eq.f64 	%p34, %fd31, %fd32;
	selp.f64 	%fd33, 0d3FF0000000000000, 0d0000000000000000, %p34;
	add.s64 	%rd56, %rd1, %rd54;
	st.global.f64 	[%rd56], %fd33;
	add.s32 	%r2, %r2, %r3;
	setp.lt.s32 	%p35, %r2, %r36;
	@%p35 bra 	$L__BB15_13;
	bra.uni 	$L__BB15_32;
$L__BB15_14:
	div.s32 	%r62, %r2, %r37;
	rem.s32 	%r63, %r62, %r38;
	mul.wide.s32 	%rd49, %r63, 8;
	add.s64 	%rd50, %rd3, %rd49;
	ld.global.f64 	%fd28, [%rd50];
	mul.wide.s32 	%rd51, %r2, 8;
	add.s64 	%rd52, %rd2, %rd51;
	ld.global.f64 	%fd29, [%rd52];
	setp.eq.f64 	%p32, %fd28, %fd29;
	selp.f64 	%fd30, 0d3FF0000000000000, 0d0000000000000000, %p32;
	add.s64 	%rd53, %rd1, %rd51;
	st.global.f64 	[%rd53], %fd30;
	add.s32 	%r2, %r2, %r3;
	setp.lt.s32 	%p33, %r2, %r36;
	@%p33 bra 	$L__BB15_14;
	bra.uni 	$L__BB15_32;
$L__BB15_15:
	setp.ne.s32 	%p4, %r37, 1;
	@%p4 bra 	$L__BB15_21;
	setp.ne.s32 	%p22, %r39, 1;
	@%p22 bra 	$L__BB15_18;
$L__BB15_17:
	rem.s32 	%r60, %r2, %r38;
	mul.wide.s32 	%rd43, %r60, 8;
	add.s64 	%rd44, %rd3, %rd43;
	ld.global.f64 	%fd25, [%rd44];
	rem.s32 	%r61, %r2, %r40;
	mul.wide.s32 	%rd45, %r61, 8;
	add.s64 	%rd46, %rd2, %rd45;
	ld.global.f64 	%fd26, [%rd46];
	setp.eq.f64 	%p28, %fd25, %fd26;
	selp.f64 	%fd27, 0d3FF0000000000000, 0d0000000000000000, %p28;
	mul.wide.s32 	%rd47, %r2, 8;
	add.s64 	%rd48, %rd1, %rd47;
	st.global.f64 	[%rd48], %fd27;
	add.s32 	%r2, %r2, %r3;
	setp.lt.s32 	%p29, %r2, %r36;
	@%p29 bra 	$L__BB15_17;
	bra.uni 	$L__BB15_32;
$L__BB15_18:
	setp.eq.s32 	%p23, %r40, 1;
	@%p23 bra 	$L__BB15_19;
	bra.uni 	$L__BB15_20;
$L__BB15_19:
	rem.s32 	%r59, %r2, %r38;
	mul.wide.s32 	%rd39, %r59, 8;
	add.s64 	%rd40, %rd3, %rd39;
	ld.global.f64 	%fd22, [%rd40];
	ld.global.f64 	%fd23, [%rd2];
	setp.eq.f64 	%p26, %fd22, %fd23;
	selp.f64 	%fd24, 0d3FF0000000000000, 0d0000000000000000, %p26;
	mul.wide.s32 	%rd41, %r2, 8;
	add.s64 	%rd42, %rd1, %rd41;
	st.global.f64 	[%rd42], %fd24;
	add.s32 	%r2, %r2, %r3;
	setp.lt.s32 	%p27, %r2, %r36;
	@%p27 bra 	$L__BB15_19;
	bra.uni 	$L__BB15_32;
$L__BB15_20:
	rem.s32 	%r56, %r2, %r38;
	mul.wide.s32 	%rd33, %r56, 8;
	add.s64 	%rd34, %rd3, %rd33;
	ld.global.f64 	%fd19, [%rd34];
	div.s32 	%r57, %r2, %r39;
	rem.s32 	%r58, %r57, %r40;
	mul.wide.s32 	%rd35, %r58, 8;
	add.s64 	%rd36, %rd2, %rd35;
	ld.global.f64 	%fd20, [%rd36];
	setp.eq.f64 	%p24, %fd19, %fd20;
	selp.f64 	%fd21, 0d3FF0000000000000, 0d0000000000000000, %p24;
	mul.wide.s32 	%rd37, %r2, 8;
	add.s64 	%rd38, %rd1, %rd37;
	st.global.f64 	[%rd38], %fd21;
	add.s32 	%r2, %r2, %r3;
	setp.lt.s32 	%p25, %r2, %r36;
	@%p25 bra 	$L__BB15_20;
	bra.uni 	$L__BB15_32;
$L__BB15_21:
	setp.ne.s32 	%p5, %r39, 1;
	@%p5 bra 	$L__BB15_25;
	setp.eq.s32 	%p17, %r38, 1;
	@%p17 bra 	$L__BB15_23;
	bra.uni 	$L__BB15_24;
$L__BB15_23:
	ld.global.f64 	%fd16, [%rd3];
	rem.s32 	%r55, %r2, %r40;
	mul.wide.s32 	%rd29, %r55, 8;
	add.s64 	%rd30, %rd2, %rd29;
	ld.global.f64 	%fd17, [%rd30];
	setp.eq.f64 	%p20, %fd16, %fd17;
	selp.f64 	%fd18, 0d3FF0000000000000, 0d0000000000000000, %p20;
	mul.wide.s32 	%rd31, %r2, 8;
	add.s64 	%rd32, %rd1, %rd31;
	st.global.f64 	[%rd32], %fd18;
	add.s32 	%r2, %r2, %r3;
	setp.lt.s32 	%p21, %r2, %r36;
	@%p21 bra 	$L__BB15_23;
	bra.uni 	$L__BB15_32;
$L__BB15_24:
	div.s32 	%r52, %r2, %r37;
	rem.s32 	%r53, %r52, %r38;
	mul.wide.s32 	%rd23, %r53, 8;
	add.s64 	%rd24, %rd3, %rd23;
	ld.global.f64 	%fd13, [%rd24];
	rem.s32 	%r54, %r2, %r40;
	mul.wide.s32 	%rd25, %r54, 8;
	add.s64 	%rd26, %rd2, %rd25;
	ld.global.f64 	%fd14, [%rd26];
	setp.eq.f64 	%p18, %fd13, %fd14;
	selp.f64 	%fd15, 0d3FF0000000000000, 0d0000000000000000, %p18;
	mul.wide.s32 	%rd27, %r2, 8;
	add.s64 	%rd28, %rd1, %rd27;
	st.global.f64 	[%rd28], %fd15;
	add.s32 	%r2, %r2, %r3;
	setp.lt.s32 	%p19, %r2, %r36;
	@%p19 bra 	$L__BB15_24;
	bra.uni 	$L__BB15_32;
$L__BB15_25:
	setp.ne.s32 	%p6, %r38, 1;
	@%p6 bra 	$L__BB15_29;
	setp.eq.s32 	%p12, %r40, 1;
	@%p12 bra 	$L__BB15_27;
	bra.uni 	$L__BB15_28;
$L__BB15_27:
	ld.global.f64 	%fd10, [%rd3];
	ld.global.f64 	%fd11, [%rd2];
	setp.eq.f64 	%p15, %fd10, %fd11;
	selp.f64 	%fd12, 0d3FF0000000000000, 0d0000000000000000, %p15;
	mul.wide.s32 	%rd21, %r2, 8;
	add.s64 	%rd22, %rd1, %rd21;
	st.global.f64 	[%rd22], %fd12;
	add.s32 	%r2, %r2, %r3;
	setp.lt.s32 	%p16, %r2, %r36;
	@%p16 bra 	$L__BB15_27;
	bra.uni 	$L__BB15_32;
$L__BB15_28:
	ld.global.f64 	%fd7, [%rd3];
	div.s32 	%r50, %r2, %r39;
	rem.s32 	%r51, %r50, %r40;
	mul.wide.s32 	%rd17, %r51, 8;
	add.s64 	%rd18, %rd2, %rd17;
	ld.global.f64 	%fd8, [%rd18];
	setp.eq.f64 	%p13, %fd7, %fd8;
	selp.f64 	%fd9, 0d3FF0000000000000, 0d0000000000000000, %p13;
	mul.wide.s32 	%rd19, %r2, 8;
	add.s64 	%rd20, %rd1, %rd19;
	st.global.f64 	[%rd20], %fd9;
	add.s32 	%r2, %r2, %r3;
	setp.lt.s32 	%p14, %r2, %r36;
	@%p14 bra 	$L__BB15_28;
	bra.uni 	$L__BB15_32;
$L__BB15_29:
	setp.eq.s32 	%p7, %r40, 1;
	@%p7 bra 	$L__BB15_30;
	bra.uni 	$L__BB15_31;
$L__BB15_30:
	div.s32 	%r48, %r2, %r37;
	rem.s32 	%r49, %r48, %r38;
	mul.wide.s32 	%rd13, %r49, 8;
	add.s64 	%rd14, %rd3, %rd13;
	ld.global.f64 	%fd4, [%rd14];
	ld.global.f64 	%fd5, [%rd2];
	setp.eq.f64 	%p10, %fd4, %fd5;
	selp.f64 	%fd6, 0d3FF0000000000000, 0d0000000000000000, %p10;
	mul.wide.s32 	%rd15, %r2, 8;
	add.s64 	%rd16, %rd1, %rd15;
	st.global.f64 	[%rd16], %fd6;
	add.s32 	%r2, %r2, %r3;
	setp.lt.s32 	%p11, %r2, %r36;
	@%p11 bra 	$L__BB15_30;
	bra.uni 	$L__BB15_32;
$L__BB15_31:
	div.s32 	%r44, %r2, %r37;
	rem.s32 	%r45, %r44, %r38;
	mul.wide.s32 	%rd7, %r45, 8;
	add.s64 	%rd8, %rd3, %rd7;
	ld.global.f64 	%fd1, [%rd8];
	div.s32 	%r46, %r2, %r39;
	rem.s32 	%r47, %r46, %r40;
	mul.wide.s32 	%rd9, %r47, 8;
	add.s64 	%rd10, %rd2, %rd9;
	ld.global.f64 	%fd2, [%rd10];
	setp.eq.f64 	%p8, %fd1, %fd2;
	selp.f64 	%fd3, 0d3FF0000000000000, 0d0000000000000000, %p8;
	mul.wide.s32 	%rd11, %r2, 8;
	add.s64 	%rd12, %rd1, %rd11;
	st.global.f64 	[%rd12], %fd3;
	add.s32 	%r2, %r2, %r3;
	setp.lt.s32 	%p9, %r2, %r36;
	@%p9 bra 	$L__BB15_31;
$L__BB15_32:
	ret;

}
	// .globl	_Z9_ne_32_12iPfiiS_iiS_
.visible .entry _Z9_ne_32_12iPfiiS_iiS_(
	.param .u32 _Z9_ne_32_12iPfiiS_iiS__param_0,
	.param .u64 .ptr .align 1 _Z9_ne_32_12iPfiiS_iiS__param_1,
	.param .u32 _Z9_ne_32_12iPfiiS_iiS__param_2,
	.param .u32 _Z9_ne_32_12iPfiiS_iiS__param_3,
	.param .u64 .ptr .align 1 _Z9_ne_32_12iPfiiS_iiS__param_4,
	.param .u32 _Z9_ne_32_12iPfiiS_iiS__param_5,
	.param .u32 _Z9_ne_32_12iPfiiS_iiS__param_6,
	.param .u64 .ptr .align 1 _Z9_ne_32_12iPfiiS_iiS__param_7
)
{
	.reg .pred 	%p<49>;
	.reg .b32 	%r<84>;
	.reg .b32 	%f<49>;
	.reg .b64 	%rd<79>;

	ld.param.u32 	%r36, [_Z9_ne_32_12iPfiiS_iiS__param_0];
	ld.param.u64 	%rd4, [_Z9_ne_32_12iPfiiS_iiS__param_1];
	ld.param.u32 	%r37, [_Z9_ne_32_12iPfiiS_iiS__param_2];
	ld.param.u32 	%r38, [_Z9_ne_32_12iPfiiS_iiS__param_3];
	ld.param.u64 	%rd5, [_Z9_ne_32_12iPfiiS_iiS__param_4];
	ld.param.u32 	%r39, [_Z9_ne_32_12iPfiiS_iiS__param_5];
	ld.param.u32 	%r40, [_Z9_ne_32_12iPfiiS_iiS__param_6];
	ld.param.u64 	%rd6, [_Z9_ne_32_12iPfiiS_iiS__param_7];
	cvta.to.global.u64 	%rd1, %rd6;
	cvta.to.global.u64 	%rd2, %rd5;
	cvta.to.global.u64 	%rd3, %rd4;
	mov.u32 	%r41, %tid.x;
	mov.u32 	%r42, %ctaid.x;
	mov.u32 	%r1, %ntid.x;
	mad.lo.s32 	%r2, %r42, %r1, %r41;
	setp.ge.s32 	%p1, %r2, %r36;
	@%p1 bra 	$L__BB16_32;
	setp.ne.s32 	%p2, %r38, %r36;
	mov.u32 	%r43, %nctaid.x;
	mul.lo.s32 	%r3, %r1, %r43;
	@%p2 bra 	$L__BB16_9;
	setp.ne.s32 	%p38, %r40, %r36;
	@%p38 bra 	$L__BB16_4;
$L__BB16_3:
	mul.wide.s32 	%rd75, %r2, 4;
	add.s64 	%rd76, %rd3, %rd75;
	ld.global.f32 	%f46, [%rd76];
	add.s64 	%rd77, %rd2, %rd75;
	ld.global.f32 	%f47, [%rd77];
	setp.neu.f32 	%p47, %f46, %f47;
	selp.f32 	%f48, 0f3F800000, 0f00000000, %p47;
	add.s64 	%rd78, %rd1, %rd75;
	st.global.f32 	[%rd78], %f48;
	add.s32 	%r2, %r2, %r3;
	setp.lt.s32 	%p48, %r2, %r36;
	@%p48 bra 	$L__BB16_3;
	bra.uni 	$L__BB16_32;
$L__BB16_4:
	setp.ne.s32 	%p39, %r39, 1;
	@%p39 bra 	$L__BB16_6;
$L__BB16_5:
	mul.wide.s32 	%rd70, %r2, 4;
	add.s64 	%rd71, %rd3, %rd70;
	ld.global.f32 	%f43, [%rd71];
	rem.s32 	%r67, %r2, %r40;
	mul.wide.s32 	%rd72, %r67, 4;
	add.s64 	%rd73, %rd2, %rd72;
	ld.global.f32 	%f44, [%rd73];
	setp.neu.f32 	%p45, %f43, %f44;
	selp.f32 	%f45, 0f3F800000, 0f00000000, %p45;
	add.s64 	%rd74, %rd1, %rd70;
	st.global.f32 	[%rd74], %f45;
	add.s32 	%r2, %r2, %r3;
	setp.lt.s32 	%p46, %r2, %r36;
	@%p46 bra 	$L__BB16_5;
	bra.uni 	$L__BB16_32;
$L__BB16_6:
	setp.eq.s32 	%p40, %r40, 1;
	@%p40 bra 	$L__BB16_7;
	bra.uni 	$L__BB16_8;
$L__BB16_7:
	mul.wide.s32 	%rd67, %r2, 4;
	add.s64 	%rd68, %rd3, %rd67;
	ld.global.f32 	%f40, [%rd68];
	ld.global.f32 	%f41, [%rd2];
	setp.neu.f32 	%p43, %f40, %f41;
	selp.f32 	%f42, 0f3F800000, 0f00000000, %p43;
	add.s64 	%rd69, %rd1, %rd67;
	st.global.f32 	[%rd69], %f42;
	add.s32 	%r2, %r2, %r3;
	setp.lt.s32 	%p44, %r2, %r36;
	@%p44 bra 	$L__BB16_7;
	bra.uni 	$L__BB16_32;
$L__BB16_8:
	mul.wide.s32 	%rd62, %r2, 4;
	add.s64 	%rd63, %rd3, %rd62;
	ld.global.f32 	%f37, [%rd63];
	div.s32 	%r65, %r2, %r39;
	rem.s32 	%r66, %r65, %r40;
	mul.wide.s32 	%rd64, %r66, 4;
	add.s64 	%rd65, %rd2, %rd64;
	ld.global.f32 	%f38, [%rd65];
	setp.neu.f32 	%p41, %f37, %f38;
	selp.f32 	%f39, 0f3F800000, 0f00000000, %p41;
	add.s64 	%rd66, %rd1, %rd62;
	st.global.f32 	[%rd66], %f39;
	add.s32 	%r2, %r2, %r3;
	setp.lt.s32 	%p42, %r2, %r36;
	@%p42 bra 	$L__BB16_8;
	bra.uni 	$L__BB16_32;
$L__BB16_9:
	setp.ne.s32 	%p3, %r40, %r36;
	@%p3 bra 	$L__BB16_15;
	setp.ne.s32 	%p30, %r37, 1;
	@%p30 bra 	$L__BB16_12;
$L__BB16_11:
	rem.s32 	%r64, %r2, %r38;
	mul.wide.s32 	%rd57, %r64, 4;
	add.s64 	%rd58, %rd3, %rd57;
	ld.global.f32 	%f34, [%rd58];
	mul.wide.s32 	%rd59, %r2, 4;
	add.s64 	%rd60, %rd2, %rd59;
	ld.global.f32 	%f35, [%rd60];
	setp.neu.f32 	%p36, %f34, %f35;
	selp.f32 	%f36, 0f3F800000, 0f00000000, %p36;
	add.s64 	%rd61, %rd1, %rd59;
	st.global.f32 	[%rd61], %f36;
	add.s32 	%r2, %r2, %r3;
	setp.lt.s32 	%p37, %r2, %r36;
	@%p37 bra 	$L__BB16_11;
	bra.uni 	$L__BB16_32;
$L__BB16_12:
	setp.eq.s32 	%p31, %r38, 1;
	@%p31 bra 	$L__BB16_13;
	bra.uni 	$L__BB16_14;
$L__BB16_13:
	ld.global.f32 	%f31, [%rd3];
	mul.wide.s32 	%rd54, %r2, 4;
	add.s64 	%rd55, %rd2, %rd54;
	ld.global.f32 	%f32, [%rd55];
	setp.neu.f32 	%p34, %f31, %f32;
	selp.f32 	%f33, 0f3F800000, 0f00000000, %p34;
	add.s64 	%rd56, %rd1, %rd54;
	st.global.f32 	[%rd56], %f33;
	add.s32 	%r2, %r2, %r3;
	setp.lt.s32 	%p35, %r2, %r36;
	@%p35 bra 	$L__BB16_13;
	bra.uni 	$L__BB16_32;
$L__BB16_14:
	div.s32 	%r62, %r2, %r37;
	rem.s32 	%r63, %r62, %r38;
	mul.wide.s32 	%rd49, %r63, 4;
	add.s64 	%rd50, %rd3, %rd49;
	ld.global.f32 	%f28, [%rd50];
	mul.wide.s32 	%rd51, %r2, 4;
	add.s64 	%rd52, %rd2, %rd51;
	ld.global.f32 	%f29, [%rd52];
	setp.neu.f32 	%p32, %f28, %f29;
	selp.f32 	%f30, 0f3F800000, 0f00000000, %p32;
	add.s64 	%rd53, %rd1, %rd51;
	st.global.f32 	[%rd53], %f30;
	add.s32 	%r2, %r2, %r3;
	setp.lt.s32 	%p33, %r2, %r36;
	@%p33 bra 	$L__BB16_14;
	bra.uni 	$L__BB16_32;
$L__BB16_15:
	setp.ne.s32 	%p4, %r37, 1;
	@%p4 bra 	$L__BB16_21;
	setp.ne.s32 	%p22, %r39, 1;
	@%p22 bra 	$L__BB16_18;
$L__BB16_17:
	rem.s32 	%r60, %r2, %r38;
	mul.wide.s32 	%rd43, %r60, 4;
	add.s64 	%rd44, %rd3, %rd43;
	ld.global.f32 	%f25, [%rd44];
	rem.s32 	%r61, %r2, %r40;
	mul.wide.s32 	%rd45, %r61, 4;
	add.s64 	%rd46, %rd2, %rd45;
	ld.global.f32 	%f26, [%rd46];
	setp.neu.f32 	%p28, %f25, %f26;
	selp.f32 	%f27, 0f3F800000, 0f00000000, %p28;
	mul.wide.s32 	%rd47, %r2, 4;
	add.s64 	%rd48, %rd1, %rd47;
	st.global.f32 	[%rd48], %f27;
	add.s32 	%r2, %r2, %r3;
	setp.lt.s32 	%p29, %r2, %r36;
	@%p29 bra 	$L__BB16_17;
	bra.uni 	$L__BB16_32;
$L__BB16_18:
	setp.eq.s32 	%p23, %r40, 1;
	@%p23 bra 	$L__BB16_19;
	bra.uni 	$L__BB16_20;
$L__BB16_19:
	rem.s32 	%r59, %r2, %r38;
	mul.wide.s32 	%rd39, %r59, 4;
	add.s64 	%rd40, %rd3, %rd39;
	ld.global.f32 	%f22, [%rd40];
	ld.global.f32 	%f23, [%rd2];
	setp.neu.f32 	%p26, %f22, %f23;
	selp.f32 	%f24, 0f3F800000, 0f00000000, %p26;
	mul.wide.s32 	%rd41, %r2, 4;
	add.s64 	%rd42, %rd1, %rd41;
	st.global.f32 	[%rd42], %f24;
	add.s32 	%r2, %r2, %r3;
	setp.lt.s32 	%p27, %r2, %r36;
	@%p27 bra 	$L__BB16_19;
	bra.uni 	$L__BB16_32;
$L__BB16_20:
	rem.s32 	%r56, %r2, %r38;
	mul.wide.s32 	%rd33, %r56, 4;
	add.s64 	%rd34, %rd3, %rd33;
	ld.global.f32 	%f19, [%rd34];
	div.s32 	%r57, %r2, %r39;
	rem.s32 	%r58, %r57, %r40;
	mul.wide.s32 	%rd35, %r58, 4;
	add.s64 	%rd36, %rd2, %rd35;
	ld.global.f32 	%f20, [%rd36];
	setp.neu.f32 	%p24, %f19, %f20;
	selp.f32 	%f21, 0f3F800000, 0f00000000, %p24;
	mul.wide.s32 	%rd37, %r2, 4;
	add.s64 	%rd38, %rd1, %rd37;
	st.global.f32 	[%rd38], %f21;
	add.s32 	%r2, %r2, %r3;
	setp.lt.s32 	%p25, %r2, %r36;
	@%p25 bra 	$L__BB16_20;
	bra.uni 	$L__BB16_32;
$L__BB16_21:
	setp.ne.s32 	%p5, %r39, 1;
	@%p5 bra 	$L__BB16_25;
	setp.eq.s32 	%p17, %r38, 1;
	@%p17 bra 	$L__BB16_23;
	bra.uni 	$L__BB16_24;
$L__BB16_23:
	ld.global.f32 	%f16, [%rd3];
	rem.s32 	%r55, %r2, %r40;
	mul.wide.s32 	%rd29, %r55, 4;
	add.s64 	%rd30, %rd2, %rd29;
	ld.global.f32 	%f17, [%rd30];
	setp.neu.f32 	%p20, %f16, %f17;
	selp.f32 	%f18, 0f3F800000, 0f00000000, %p20;
	mul.wide.s32 	%rd31, %r2, 4;
	add.s64 	%rd32, %rd1, %rd31;
	st.global.f32 	[%rd32], %f18;
	add.s32 	%r2, %r2, %r3;
	setp.lt.s32 	%p21, %r2, %r36;
	@%p21 bra 	$L__BB16_23;
	bra.uni 	$L__BB16_32;
$L__BB16_24:
	div.s32 	%r52, %r2, %r37;
	rem.s32 	%r53, %r52, %r38;
	mul.wide.s32 	%rd23, %r53, 4;
	add.s64 	%rd24, %rd3, %rd23;
	ld.global.f32 	%f13, [%rd24];
	rem.s32 	%r54, %r2, %r40;
	mul.wide.s32 	%rd25, %r54, 4;
	add.s64 	%rd26, %rd2, %rd25;
	ld.global.f32 	%f14, [%rd26];
	setp.neu.f32 	%p18, %f13, %f14;
	selp.f32 	%f15, 0f3F800000, 0f00000000, %p18;
	mul.wide.s32 	%rd27, %r2, 4;
	add.s64 	%rd28, %rd1, %rd27;
	st.global.f32 	[%rd28], %f15;
	add.s32 	%r2, %r2, %r3;
	setp.lt.s32 	%p19, %r2, %r36;
	@%p19 bra 	$L__BB16_24;
	bra.uni 	$L__BB16_32;
$L__BB16_25:
	setp.ne.s32 	%p6, %r38, 1;
	@%p6 bra 	$L__BB16_29;
	setp.eq.s32 	%p12, %r40, 1;
	@%p12 bra 	$L__BB16_27;
	bra.uni 	$L__BB16_28;
$L__BB16_27:
	ld.global.f32 	%f10, [%rd3];
	ld.global.f32 	%f11, [%rd2];
	setp.neu.f32 	%p15, %f10, %f11;
	selp.f32 	%f12, 0f3F800000, 0f00000000, %p15;
	mul.wide.s32 	%rd21, %r2, 4;
	add.s64 	%rd22, %rd1, %rd21;
	st.global.f32 	[%rd22], %f12;
	add.s32 	%r2, %r2, %r3;
	setp.lt.s32 	%p16, %r2, %r36;
	@%p16 bra 	$L__BB16_27;
	bra.uni 	$L__BB16_32;
$L__BB16_28:
	ld.global.f32 	%f7, [%rd3];
	div.s32 	%r50, %r2, %r39;
	rem.s32 	%r51, %r50, %r40;
	mul.wide.s32 	%rd17, %r51, 4;
	add.s64 	%rd18, %rd2, %rd17;
	ld.global.f32 	%f8, [%rd18];
	setp.neu.f32 	%p13, %f7, %f8;
	selp.f32 	%f9, 0f3F800000, 0f00000000, %p13;
	mul.wide.s32 	%rd19, %r2, 4;
	add.s64 	%rd20, %rd1, %rd19;
	st.global.f32 	[%rd20], %f9;
	add.s32 	%r2, %r2, %r3;
	setp.lt.s32 	%p14, %r2, %r36;
	@%p14 bra 	$L__BB16_28;
	bra.uni 	$L__BB16_32;
$L__BB16_29:
	setp.eq.s32 	%p7, %r40, 1;
	@%p7 bra 	$L__BB16_30;
	bra.uni 	$L__BB16_31;
$L__BB16_30:
	div.s32 	%r48, %r2, %r37;
	rem.s32 	%r49, %r48, %r38;
	mul.wide.s32 	%rd13, %r49, 4;
	add.s64 	%rd14, %rd3, %rd13;
	ld.global.f32 	%f4, [%rd14];
	ld.global.f32 	%f5, [%rd2];
	setp.neu.f32 	%p10, %f4, %f5;
	selp.f32 	%f6, 0f3F800000, 0f00000000, %p10;
	mul.wide.s32 	%rd15, %r2, 4;
	add.s64 	%rd16, %rd1, %rd15;
	st.global.f32 	[%rd16], %f6;
	add.s32 	%r2, %r2, %r3;
	setp.lt.s32 	%p11, %r2, %r36;
	@%p11 bra 	$L__BB16_30;
	bra.uni 	$L__BB16_32;
$L__BB16_31:
	div.s32 	%r44, %r2, %r37;
	rem.s32 	%r45, %r44, %r38;
	mul.wide.s32 	%rd7, %r45, 4;
	add.s64 	%rd8, %rd3, %rd7;
	ld.global.f32 	%f1, [%rd8];
	div.s32 	%r46, %r2, %r39;
	rem.s32 	%r47, %r46, %r40;
	mul.wide.s32 	%rd9, %r47, 4;
	add.s64 	%rd10, %rd2, %rd9;
	ld.global.f32 	%f2, [%rd10];
	setp.neu.f32 	%p8, %f1, %f2;
	selp.f32 	%f3, 0f3F800000, 0f00000000, %p8;
	mul.wide.s32 	%rd11, %r2, 4;
	add.s64 	%rd12, %rd1, %rd11;
	st.global.f32 	[%rd12], %f3;
	add.s32 	%r2, %r2, %r3;
	setp.lt.s32 	%p9, %r2, %r36;
	@%p9 bra 	$L__BB16_31;
$L__BB16_32:
	ret;

}
	// .globl	_Z9_ne_64_12iPdiiS_iiS_
.visible .entry _Z9_ne_64_12iPdiiS_iiS_(
	.param .u32 _Z9_ne_64_12iPdiiS_iiS__param_0,
	.param .u64 .ptr .align 1 _Z9_ne_64_12iPdiiS_iiS__param_1,
	.param .u32 _Z9_ne_64_12iPdiiS_iiS__param_2,
	.param .u32 _Z9_ne_64_12iPdiiS_iiS__param_3,
	.param .u64 .ptr .align 1 _Z9_ne_64_12iPdiiS_iiS__param_4,
	.param .u32 _Z9_ne_64_12iPdiiS_iiS__param_5,
	.param .u32 _Z9_ne_64_12iPdiiS_iiS__param_6,
	.param .u64 .ptr .align 1 _Z9_ne_64_12iPdiiS_iiS__param_7
)
{
	.reg .pred 	%p<49>;
	.reg .b32 	%r<84>;
	.reg .b64 	%rd<79>;
	.reg .b64 	%fd<49>;

	ld.param.u32 	%r36, [_Z9_ne_64_12iPdiiS_iiS__param_0];
	ld.param.u64 	%rd4, [_Z9_ne_64_12iPdiiS_iiS__param_1];
	ld.param.u32 	%r37, [_Z9_ne_64_12iPdiiS_iiS__param_2];
	ld.param.u32 	%r38, [_Z9_ne_64_12iPdiiS_iiS__param_3];
	ld.param.u64 	%rd5, [_Z9_ne_64_12iPdiiS_iiS__param_4];
	ld.param.u32 	%r39, [_Z9_ne_64_12iPdiiS_iiS__param_5];
	ld.param.u32 	%r40, [_Z9_ne_64_12iPdiiS_iiS__param_6];
	ld.param.u64 	%rd6, [_Z9_ne_64_12iPdiiS_iiS__param_7];
	cvta.to.global.u64 	%rd1, %rd6;
	cvta.to.global.u64 	%rd2, %rd5;
	cvta.to.global.u64 	%rd3, %rd4;
	mov.u32 	%r41, %tid.x;
	mov.u32 	%r42, %ctaid.x;
	mov.u32 	%r1, %ntid.x;
	mad.lo.s32 	%r2, %r42, %r1, %r41;
	setp.ge.s32 	%p1, %r2, %r36;
	@%p1 bra 	$L__BB17_32;
	setp.ne.s32 	%p2, %r38, %r36;
	mov.u32 	%r43, %nctaid.x;
	mul.lo.s32 	%r3, %r1, %r43;
	@%p2 bra 	$L__BB17_9;
	setp.ne.s32 	%p38, %r40, %r36;
	@%p38 bra 	$L__BB17_4;
$L__BB17_3:
	mul.wide.s32 	%rd75, %r2, 8;
	add.s64 	%rd76, %rd3, %rd75;
	ld.global.f64 	%fd46, [%rd76];
	add.s64 	%rd77, %rd2, %rd75;
	ld.global.f64 	%fd47, [%rd77];
	setp.neu.f64 	%p47, %fd46, %fd47;
	selp.f64 	%fd48, 0d3FF0000000000000, 0d0000000000000000, %p47;
	add.s64 	%rd78, %rd1, %rd75;
	st.global.f64 	[%rd78], %fd48;
	add.s32 	%r2, %r2, %r3;
	setp.lt.s32 	%p48, %r2, %r36;
	@%p48 bra 	$L__BB17_3;
	bra.uni 	$L__BB17_32;
$L__BB17_4:
	setp.ne.s32 	%p39, %r39, 1;
	@%p39 bra 	$L__BB17_6;
$L__BB17_5:
	mul.wide.s32 	%rd70, %r2, 8;
	add.s64 	%rd71, %rd3, %rd70;
	ld.global.f64 	%fd43, [%rd71];
	rem.s32 	%r67, %r2, %r40;
	mul.wide.s32 	%rd72, %r67, 8;
	add.s64 	%rd73, %rd2, %rd72;
	ld.global.f64 	%fd44, [%rd73];
	setp.neu.f64 	%p45, %fd43, %fd44;
	selp.f64 	%fd45, 0d3FF0000000000000, 0d0000000000000000, %p45;
	add.s64 	%rd74, %rd1, %rd70;
	st.global.f64 	[%rd74], %fd45;
	add.s32 	%r2, %r2, %r3;
	setp.lt.s32 	%p46, %r2, %r36;
	@%p46 bra 	$L__BB17_5;
	bra.uni 	$L__BB17_32;
$L__BB17_6:
	setp.eq.s32 	%p40, %r40, 1;
	@%p40 bra 	$L__BB17_7;
	bra.uni 	$L__BB17_8;
$L__BB17_7:
	mul.wide.s32 	%rd67, %r2, 8;
	add.s64 	%rd68, %rd3, %rd67;
	ld.global.f64 	%fd40, [%rd68];
	ld.global.f64 	%fd41, [%rd2];
	setp.neu.f64 	%p43, %fd40, %fd41;
	selp.f64 	%fd42, 0d3FF0000000000000, 0d0000000000000000, %p43;
	add.s64 	%rd69, %rd1, %rd67;
	st.global.f64 	[%rd69], %fd42;
	add.s32 	%r2, %r2, %r3;
	setp.lt.s32 	%p44, %r2, %r36;
	@%p44 bra 	$L__BB17_7;
	bra.uni 	$L__BB17_32;
$L__BB17_8:
	mul.wide.s32 	%rd62, %r2, 8;
	add.s64 	%rd63, %rd3, %rd62;
	ld.global.f64 	%fd37, [%rd63];
	div.s32 	%r65, %r2, %r39;
	rem.s32 	%r66, %r65, %r40;
	mul.wide.s32 	%rd64, %r66, 8;
	add.s64 	%rd65, %rd2, %rd64;
	ld.global.f64 	%fd38, [%rd65];
	setp.neu.f64 	%p41, %fd37, %fd38;
	selp.f64 	%fd39, 0d3FF0000000000000, 0d0000000000000000, %p41;
	add.s64 	%rd66, %rd1, %rd62;
	st.global.f64 	[%rd66], %fd39;
	add.s32 	%r2, %r2, %r3;
	setp.lt.s32 	%p42, %r2, %r36;
	@%p42 bra 	$L__BB17_8;
	bra.uni 	$L__BB17_32;
$L__BB17_9:
	setp.ne.s32 	%p3, %r40, %r36;
	@%p3 bra 	$L__BB17_15;
	setp.ne.s32 	%p30, %r37, 1;
	@%p30 bra 	$L__BB17_12;
$L__BB17_11:
	rem.s32 	%r64, %r2, %r38;
	mul.wide.s32 	%rd57, %r64, 8;
	add.s64 	%rd58, %rd3, %rd57;
	ld.global.f64 	%fd34, [%rd58];
	mul.wide.s32 	%rd59, %r2, 8;
	add.s64 	%rd60, %rd2, %rd59;
	ld.global.f64 	%fd35, [%rd60];
	setp.neu.f64 	%p36, %fd34, %fd35;
	selp.f64 	%fd36, 0d3FF0000000000000, 0d0000000000000000, %p36;
	add.s64 	%rd61, %rd1, %rd59;
	st.global.f64 	[%rd61], %fd36;
	add.s32 	%r2, %r2, %r3;
	setp.lt.s32 	%p37, %r2, %r36;
	@%p37 bra 	$L__BB17_11;
	bra.uni 	$L__BB17_32;
$L__BB17_12:
	setp.eq.s32 	%p31, %r38, 1;
	@%p31 bra 	$L__BB17_13;
	bra.uni 	$L__BB17_14;
$L__BB17_13:
	ld.global.f64 	%fd31, [%rd3];
	mul.wide.s32 	%rd54, %r2, 8;
	add.s64 	%rd55, %rd2, %rd54;
	ld.global.f64 	%fd32, [%rd55];
	setp.neu.f64 	%p34, %fd31, %fd32;
	selp.f64 	%fd33, 0d3FF0000000000000, 0d0000000000000000, %p34;
	add.s64 	%rd56, %rd1, %rd54;
	st.global.f64 	[%rd56], %fd33;
	add.s32 	%r2, %r2, %r3;
	setp.lt.s32 	%p35, %r2, %r36;
	@%p35 bra 	$L__BB17_13;
	bra.uni 	$L__BB17_32;
$L__BB17_14:
	div.s32 	%r62, %r2, %r37;
	rem.s32 	%r63, %r62, %r38;
	mul.wide.s32 	%rd49, %r63, 8;
	add.s64 	%rd50, %rd3, %rd49;
	ld.global.f64 	%fd28, [%rd50];
	mul.wide.s32 	%rd51, %r2, 8;
	add.s64 	%rd52, %rd2, %rd51;
	ld.global.f64 	%fd29, [%rd52];
	setp.neu.f64 	%p32, %fd28, %fd29;
	selp.f64 	%fd30, 0d3FF0000000000000, 0d0000000000000000, %p32;
	add.s64 	%rd53, %rd1, %rd51;
	st.global.f64 	[%rd53], %fd30;
	add.s32 	%r2, %r2, %r3;
	setp.lt.s32 	%p33, %r2, %r36;
	@%p33 bra 	$L__BB17_14;
	bra.uni 	$L__BB17_32;
$L__BB17_15:
	setp.ne.s32 	%p4, %r37, 1;
	@%p4 bra 	$L__BB17_21;
	setp.ne.s32 	%p22, %r39, 1;
	@%p22 bra 	$L__BB17_18;
$L__BB17_17:
	rem.s32 	%r60, %r2, %r38;
	mul.wide.s32 	%rd43, %r60, 8;
	add.s64 	%rd44, %rd3, %rd43;
	ld.global.f64 	%fd25, [%rd44];
	rem.s32 	%r61, %r2, %r40;
	mul.wide.s32 	%rd45, %r61, 8;
	add.s64 	%rd46, %rd2, %rd45;
	ld.global.f64 	%fd26, [%rd46];
	setp.neu.f64 	%p28, %fd25, %fd26;
	selp.f64 	%fd27, 0d3FF0000000000000, 0d0000000000000000, %p28;
	mul.wide.s32 	%rd47, %r2, 8;
	add.s64 	%rd48, %rd1, %rd47;
	st.global.f64 	[%rd48], %fd27;
	add.s32 	%r2, %r2, %r3;
	setp.lt.s32 	%p29, %r2, %r36;
	@%p29 bra 	$L__BB17_17;
	bra.uni 	$L__BB17_32;
$L__BB17_18:
	setp.eq.s32 	%p23, %r40, 1;
	@%p23 bra 	$L__BB17_19;
	bra.uni 	$L__BB17_20;
$L__BB17_19:
	rem.s32 	%r59, %r2, %r38;
	mul.wide.s32 	%rd39, %r59, 8;
	add.s64 	%rd40, %rd3, %rd39;
	ld.global.f64 	%fd22, [%rd40];
	ld.global.f64 	%fd23, [%rd2];
	setp.neu.f64 	%p26, %fd22, %fd23;
	selp.f64 	%fd24, 0d3FF0000000000000, 0d0000000000000000, %p26;
	mul.wide.s32 	%rd41, %r2, 8;
	add.s64 	%rd42, %rd1, %rd41;
	st.global.f64 	[%rd42], %fd24;
	add.s32 	%r2, %r2, %r3;
	setp.lt.s32 	%p27, %r2, %r36;
	@%p27 bra 	$L__BB17_19;
	bra.uni 	$L__BB17_32;
$L__BB17_20:
	rem.s32 	%r56, %r2, %r38;
	mul.wide.s32 	%rd33, %r56, 8;
	add.s64 	%rd34, %rd3, %rd33;
	ld.global.f64 	%fd19, [%rd34];
	div.s32 	%r57, %r2, %r39;
	rem.s32 	%r58, %r57, %r40;
	mul.wide.s32 	%rd35, %r58, 8;
	add.s64 	%rd36, %rd2, %rd35;
	ld.global.f64 	%fd20, [%rd36];
	setp.neu.f64 	%p24, %fd19, %fd20;
	selp.f64 	%fd21, 0d3FF0000000000000, 0d0000000000000000, %p24;
	mul.wide.s32 	%rd37, %r2, 8;
	add.s64 	%rd38, %rd1, %rd37;
	st.global.f64 	[%rd38], %fd21;
	add.s32 	%r2, %r2, %r3;
	setp.lt.s32 	%p25, %r2, %r36;
	@%p25 bra 	$L__BB17_20;
	bra.uni 	$L__BB17_32;
$L__BB17_21:
	setp.ne.s32 	%p5, %r39, 1;
	@%p5 bra 	$L__BB17_25;
	setp.eq.s32 	%p17, %r38, 1;
	@%p17 bra 	$L__BB17_23;
	bra.uni 	$L__BB17_24;
$L__BB17_23:
	ld.global.f64 	%fd16, [%rd3];
	rem.s32 	%r55, %r2, %r40;
	mul.wide.s32 	%rd29, %r55, 8;
	add.s64 	%rd30, %rd2, %rd29;
	ld.global.f64 	%fd17, [%rd30];
	setp.neu.f64 	%p20, %fd16, %fd17;
	selp.f64 	%fd18, 0d3FF0000000000000, 0d0000000000000000, %p20;
	mul.wide.s32 	%rd31, %r2, 8;
	add.s64 	%rd32, %rd1, %rd31;
	st.global.f64 	[%rd32], %fd18;
	add.s32 	%r2, %r2, %r3;
	setp.lt.s32 	%p21, %r2, %r36;
	@%p21 bra 	$L__BB17_23;
	bra.uni 	$L__BB17_32;
$L__BB17_24:
	div.s32 	%r52, %r2, %r37;
	rem.s32 	%r53, %r52, %r38;
	mul.wide.s32 	%rd23, %r53, 8;
	add.s64 	%rd24, %rd3, %rd23;
	ld.global.f64 	%fd13, [%rd24];
	rem.s32 	%r54, %r2, %r40;
	mul.wide.s32 	%rd25, %r54, 8;
	add.s64 	%rd26, %rd2, %rd25;
	ld.global.f64 	%fd14, [%rd26];
	setp.neu.f64 	%p18, %fd13, %fd14;
	selp.f64 	%fd15, 0d3FF0000000000000, 0d0000000000000000, %p18;
	mul.wide.s32 	%rd27, %r2, 8;
	add.s64 	%rd28, %rd1, %rd27;
	st.global.f64 	[%rd28], %fd15;
	add.s32 	%r2, %r2, %r3;
	setp.lt.s32 	%p19, %r2, %r36;
	@%p19 bra 	$L__BB17_24;
	bra.uni 	$L__BB17_32;
$L__BB17_25:
	setp.ne.s32 	%p6, %r38, 1;
	@%p6 bra 	$L__BB17_29;
	setp.eq.s32 	%p12, %r40, 1;
	@%p12 bra 	$L__BB17_27;
	bra.uni 	$L__BB17_28;
$L__BB17_27:
	ld.global.f64 	%fd10, [%rd3];
	ld.global.f64 	%fd11, [%rd2];
	setp.neu.f64 	%p15, %fd10, %fd11;
	selp.f64 	%fd12, 0d3FF0000000000000, 0d0000000000000000, %p15;
	mul.wide.s32 	%rd21, %r2, 8;
	add.s64 	%rd22, %rd1, %rd21;
	st.global.f64 	[%rd22], %fd12;
	add.s32 	%r2, %r2, %r3;
	setp.lt.s32 	%p16, %r2, %r36;
	@%p16 bra 	$L__BB17_27;
	bra.uni 	$L__BB17_32;
$L__BB17_28:
	ld.global.f64 	%fd7, [%rd3];
	div.s32 	%r50, %r2, %r39;
	rem.s32 	%r51, %r50, %r40;
	mul.wide.s32 	%rd17, %r51, 8;
	add.s64 	%rd18, %rd2, %rd17;
	ld.global.f64 	%fd8, [%rd18];
	setp.neu.f64 	%p13, %fd7, %fd8;
	selp.f64 	%fd9, 0d3FF0000000000000, 0d0000000000000000, %p13;
	mul.wide.s32 	%rd19, %r2, 8;
	add.s64 	%rd20, %rd1, %rd19;
	st.global.f64 	[%rd20], %fd9;
	add.s32 	%r2, %r2, %r3;
	setp.lt.s32 	%p14, %r2, %r36;
	@%p14 bra 	$L__BB17_28;
	bra.uni 	$L__BB17_32;
$L__BB17_29:
	setp.eq.s32 	%p7, %r40, 1;
	@%p7 bra 	$L__BB17_30;
	bra.uni 	$L__BB17_31;
$L__BB17_30:
	div.s32 	%r48, %r2, %r37;
	rem.s32 	%r49, %r48, %r38;
	mul.wide.s32 	%rd13, %r49, 8;
	add.s64 	%rd14, %rd3, %rd13;
	ld.global.f64 	%fd4, [%rd14];
	ld.global.f64 	%fd5, [%rd2];
	setp.neu.f64 	%p10, %fd4, %fd5;
	selp.f64 	%fd6, 0d3FF0000000000000, 0d0000000000000000, %p10;
	mul.wide.s32 	%rd15, %r2, 8;
	add.s64 	%rd16, %rd1, %rd15;
	st.global.f64 	[%rd16], %fd6;
	add.s32 	%r2, %r2, %r3;
	setp.lt.s32 	%p11, %r2, %r36;
	@%p11 bra 	$L__BB17_30;
	bra.uni 	$L__BB17_32;
$L__BB17_31:
	div.s32 	%r44, %r2, %r37;
	rem.s32 	%r45, %r44, %r38;
	mul.wide.s32 	%rd7, %r45, 8;
	add.s64 	%rd8, %rd3, %rd7;
	ld.global.f64 	%fd1, [%rd8];
	div.s32 	%r46, %r2, %r39;
	rem.s32 	%r47, %r46, %r40;
	mul.wide.s32 	%rd9, %r47, 8;
	add.s64 	%rd10, %rd2, %rd9;
	ld.global.f64 	%fd2, [%rd10];
	setp.neu.f64 	%p8, %fd1, %fd2;
	selp.f64 	%fd3, 0d3FF0000000000000, 0d0000000000000000, %p8;
	mul.wide.s32 	%rd11, %r2, 8;
	add.s64 	%rd12, %rd1, %rd11;
	st.global.f64 	[%rd12], %fd3;
	add.s32 	%r2, %r2, %r3;
	setp.lt.s32 	%p9, %r2, %r36;
	@%p9 bra 	$L__BB17_31;
$L__BB17_32:
	ret;

}
	// .globl	_Z9_gt_32_12iPfiiS_iiS_
.visible .entry _Z9_gt_32_12iPfiiS_iiS_(
	.param .u32 _Z9_gt_32_12iPfiiS_iiS__param_0,
	.param .u64 .ptr .align 1 _Z9_gt_32_12iPfiiS_iiS__param_1,
	.param .u32 _Z9_gt_32_12iPfiiS_iiS__param_2,
	.param .u32 _Z9_gt_32_12iPfiiS_iiS__param_3,
	.param .u64 .ptr .align 1 _Z9_gt_32_12iPfiiS_iiS__param_4,
	.param .u32 _Z9_gt_32_12iPfiiS_iiS__param_5,
	.param .u32 _Z9_gt_32_12iPfiiS_iiS__param_6,
	.param .u64 .ptr .align 1 _Z9_gt_32_12iPfiiS_iiS__param_7
)
{
	.reg .pred 	%p<49>;
	.reg .b32 	%r<84>;
	.reg .b32 	%f<49>;
	.reg .b64 	%rd<79>;

	ld.param.u32 	%r36, [_Z9_gt_32_12iPfiiS_iiS__param_0];
	ld.param.u64 	%rd4, [_Z9_gt_32_12iPfiiS_iiS__param_1];
	ld.param.u32 	%r37, [_Z9_gt_32_12iPfiiS_iiS__param_2];
	ld.param.u32 	%r38, [_Z9_gt_32_12iPfiiS_iiS__param_3];
	ld.param.u64 	%rd5, [_Z9_gt_32_12iPfiiS_iiS__param_4];
	ld.param.u32 	%r39, [_Z9_gt_32_12iPfiiS_iiS__param_5];
	ld.param.u32 	%r40, [_Z9_gt_32_12iPfiiS_iiS__param_6];
	ld.param.u64 	%rd6, [_Z9_gt_32_12iPfiiS_iiS__param_7];
	cvta.to.global.u64 	%rd1, %rd6;
	cvta.to.global.u64 	%rd2, %rd5;
	cvta.to.global.u64 	%rd3, %rd4;
	mov.u32 	%r41, %tid.x;
	mov.u32 	%r42, %ctaid.x;
	mov.u32 	%r1, %ntid.x;
	mad.lo.s32 	%r2, %r42, %r1, %r41;
	setp.ge.s32 	%p1, %r2, %r36;
	@%p1 bra 	$L__BB18_32;
	setp.ne.s32 	%p2, %r38, %r36;
	mov.u32 	%r43, %nctaid.x;
	mul.lo.s32 	%r3, %r1, %r43;
	@%p2 bra 	$L__BB18_9;
	setp.ne.s32 	%p38, %r40, %r36;
	@%p38 bra 	$L__BB18_4;
$L__BB18_3:
	mul.wide.s32 	%rd75, %r2, 4;
	add.s64 	%rd76, %rd3, %rd75;
	ld.global.f32 	%f46, [%rd76];
	add.s64 	%rd77, %rd2, %rd75;
	ld.global.f32 	%f47, [%rd77];
	setp.gt.f32 	%p47, %f46, %f47;
	selp.f32 	%f48, 0f3F800000, 0f00000000, %p47;
	add.s64 	%rd78, %rd1, %rd75;
	st.global.f32 	[%rd78], %f48;
	add.s32 	%r2, %r2, %r3;
	setp.lt.s32 	%p48, %r2, %r36;
	@%p48 bra 	$L__BB18_3;
	bra.uni 	$L__BB18_32;
$L__BB18_4:
	setp.ne.s32 	%p39, %r39, 1;
	@%p39 bra 	$L__BB18_6;
$L__BB18_5:
	mul.wide.s32 	%rd70, %r2, 4;
	add.s64 	%rd71, %rd3, %rd70;
	ld.global.f32 	%f43, [%rd71];
	rem.s32 	%r67, %r2, %r40;
	mul.wide.s32 	%rd72, %r67, 4;
	add.s64 	%rd73, %rd2, %rd72;
	ld.global.f32 	%f44, [%rd73];
	setp.gt.f32 	%p45, %f43, %f44;
	selp.f32 	%f45, 0f3F800000, 0f00000000, %p45;
	add.s64 	%rd74, %rd1, %rd70;
	st.global.f32 	[%rd74], %f45;
	add.s32 	%r2, %r2, %r3;
	setp.lt.s32 	%p46, %r2, %r36;
	@%p46 bra 	$L__BB18_5;
	bra.uni 	$L__BB18_32;
$L__BB18_6:
	setp.eq.s32 	%p40, %r40, 1;
	@%p40 bra 	$L__BB18_7;
	bra.uni 	$L__BB18_8;
$L__BB18_7:
	mul.wide.s32 	%rd67, %r2, 4;
	add.s64 	%rd68, %rd3, %rd67;
	ld.global.f32 	%f40, [%rd68];
	ld.global.f32 	%f41, [%rd2];
	setp.gt.f32 	%p43, %f40, %f41;
	selp.f32 	%f42, 0f3F800000, 0f00000000, %p43;
	add.s64 	%rd69, %rd1, %rd67;
	st.global.f32 	[%rd69], %f42;
	add.s32 	%r2, %r2, %r3;
	setp.lt.s32 	%p44, %r2, %r36;
	@%p44 bra 	$L__BB18_7;
	bra.uni 	$L__BB18_32;
$L__BB18_8:
	mul.wide.s32 	%rd62, %r2, 4;
	add.s64 	%rd63, %rd3, %rd62;
	ld.global.f32 	%f37, [%rd63];
	div.s32 	%r65, %r2, %r39;
	rem.s32 	%r66, %r65, %r40;
	mul.wide.s32 	%rd64, %r66, 4;
	add.s64 	%rd65, %rd2, %rd64;
	ld.global.f32 	%f38, [%rd65];
	setp.gt.f32 	%p41, %f37, %f38;
	selp.f32 	%f39, 0f3F800000, 0f00000000, %p41;
	add.s64 	%rd66, %rd1, %rd62;
	st.global.f32 	[%rd66], %f39;
	add.s32 	%r2, %r2, %r3;
	setp.lt.s32 	%p42, %r2, %r36;
	@%p42 bra 	$L__BB18_8;
	bra.uni 	$L__BB18_32;
$L__BB18_9:
	setp.ne.s32 	%p3, %r40, %r36;
	@%p3 bra 	$L__BB18_15;
	setp.ne.s32 	%p30, %r37, 1;
	@%p30 bra 	$L__BB18_12;
$L__BB18_11:
	rem.s32 	%r64, %r2, %r38;
	mul.wide.s32 	%rd57, %r64, 4;
	add.s64 	%rd58, %rd3, %rd57;
	ld.global.f32 	%f34, [%rd58];
	mul.wide.s32 	%rd59, %r2, 4;
	add.s64 	%rd60, %rd2, %rd59;
	ld.global.f32 	%f35, [%rd60];
	setp.gt.f32 	%p36, %f34, %f35;
	selp.f32 	%f36, 0f3F800000, 0f00000000, %p36;
	add.s64 	%rd61, %rd1, %rd59;
	st.global.f32 	[%rd61], %f36;
	add.s32 	%r2, %r2, %r3;
	setp.lt.s32 	%p37, %r2, %r36;
	@%p37 bra 	$L__BB18_11;
	bra.uni 	$L__BB18_32;
$L__BB18_12:
	setp.eq.s32 	%p31, %r38, 1;
	@%p31 bra 	$L__BB18_13;
	bra.uni 	$L__BB18_14;
$L__BB18_13:
	ld.global.f32 	%f31, [%rd3];
	mul.wide.s32 	%rd54, %r2, 4;
	add.s64 	%rd55, %rd2, %rd54;
	ld.global.f32 	%f32, [%rd55];
	setp.gt.f32 	%p34, %f31, %f32;
	selp.f32 	%f33, 0f3F800000, 0f00000000, %p34;
	add.s64 	%rd56, %rd1, %rd54;
	st.global.f32 	[%rd56], %f33;
	add.s32 	%r2, %r2, %r3;
	setp.lt.s32 	%p35, %r2, %r36;
	@%p35 bra 	$L__BB18_13;
	bra.uni 	$L__BB18_32;
$L__BB18_14:
	div.s32 	%r62, %r2, %r37;
	rem.s32 	%r63, %r62, %r38;
	mul.wide.s32 	%rd49, %r63, 4;
	add.s64 	%rd50, %rd3, %rd49;
	ld.global.f32 	%f28, [%rd50];
	mul.wide.s32 	%rd51, %r2, 4;
	add.s64 	%rd52, %rd2, %rd51;
	ld.global.f32 	%f29, [%rd52];
	setp.gt.f32 	%p32, %f28, %f29;
	selp.f32 	%f30, 0f3F800000, 0f00000000, %p32;
	add.s64 	%rd53, %rd1, %rd51;
	st.global.f32 	[%rd53], %f30;
	add.s32 	%r2, %r2, %r3;
	setp.lt.s32 	%p33, %r2, %r36;
	@%p33 bra 	$L__BB18_14;
	bra.uni 	$L__BB18_32;
$L__BB18_15:
	setp.ne.s32 	%p4, %r37, 1;
	@%p4 bra 	$L__BB18_21;
	setp.ne.s32 	%p22, %r39, 1;
	@%p22 bra 	$L__BB18_18;
$L__BB18_17:
	rem.s32 	%r60, %r2, %r38;
	mul.wide.s32 	%rd43, %r60, 4;
	add.s64 	%rd44, %rd3, %rd43;
	ld.global.f32 	%f25, [%rd44];
	rem.s32 	%r61, %r2, %r40;
	mul.wide.s32 	%rd45, %r61, 4;
	add.s64 	%rd46, %rd2, %rd45;
	ld.global.f32 	%f26, [%rd46];
	setp.gt.f32 	%p28, %f25, %f26;
	selp.f32 	%f27, 0f3F800000, 0f00000000, %p28;
	mul.wide.s32 	%rd47, %r2, 4;
	add.s64 	%rd48, %rd1, %rd47;
	st.global.f32 	[%rd48], %f27;
	add.s32 	%r2, %r2, %r3;
	setp.lt.s32 	%p29, %r2, %r36;
	@%p29 bra 	$L__BB18_17;
	bra.uni 	$L__BB18_32;
$L__BB18_18:
	setp.eq.s32 	%p23, %r40, 1;
	@%p23 bra 	$L__BB18_19;
	bra.uni 	$L__BB18_20;
$L__BB18_19:
	rem.s32 	%r59, %r2, %r38;
	mul.wide.s32 	%rd39, %r59, 4;
	add.s64 	%rd40, %rd3, %rd39;
	ld.global.f32 	%f22, [%rd40];
	ld.global.f32 	%f23, [%rd2];
	setp.gt.f32 	%p26, %f22, %f23;
	selp.f32 	%f24, 0f3F800000, 0f00000000, %p26;
	mul.wide.s32 	%rd41, %r2, 4;
	add.s64 	%rd42, %rd1, %rd41;
	st.global.f32 	[%rd42], %f24;
	add.s32 	%r2, %r2, %r3;
	setp.lt.s32 	%p27, %r2, %r36;
	@%p27 bra 	$L__BB18_19;
	bra.uni 	$L__BB18_32;
$L__BB18_20:
	rem.s32 	%r56, %r2, %r38;
	mul.wide.s32 	%rd33, %r56, 4;
	add.s64 	%rd34, %rd3, %rd33;
	ld.global.f32 	%f19, [%rd34];
	div.s32 	%r57, %r2, %r39;
	rem.s32 	%r58, %r57, %r40;
	mul.wide.s32 	%rd35, %r58, 4;
	add.s64 	%rd36, %rd2, %rd35;
	ld.global.f32 	%f20, [%rd36];
	setp.gt.f32 	%p24, %f19, %f20;
	selp.f32 	%f21, 0f3F800000, 0f00000000, %p24;
	mul.wide.s32 	%rd37, %r2, 4;
	add.s64 	%rd38, %rd1, %rd37;
	st.global.f32 	[%rd38], %f21;
	add.s32 	%r2, %r2, %r3;
	setp.lt.s32 	%p25, %r2, %r36;
	@%p25 bra 	$L__BB18_20;
	bra.uni 	$L__BB18_32;
$L__BB18_21:
	setp.ne.s32 	%p5, %r39, 1;
	@%p5 bra 	$L__BB18_25;
	setp.eq.s32 	%p17, %r38, 1;
	@%p17 bra 	$L__BB18_23;
	bra.uni 	$L__BB18_24;
$L__BB18_23:
	ld.global.f32 	%f16, [%rd3];
	rem.s32 	%r55, %r2, %r40;
	mul.wide.s32 	%rd29, %r55, 4;
	add.s64 	%rd30, %rd2, %rd29;
	ld.global.f32 	%f17, [%rd30];
	setp.gt.f32 	%p20, %f16, %f17;
	selp.f32 	%f18, 0f3F800000, 0f00000000, %p20;
	mul.wide.s32 	%rd31, %r2, 4;
	add.s64 	%rd32, %rd1, %rd31;
	st.global.f32 	[%rd32], %f18;
	add.s32 	%r2, %r2, %r3;
	setp.lt.s32 	%p21, %r2, %r36;
	@%p21 bra 	$L__BB18_23;
	bra.uni 	$L__BB18_32;
$L__BB18_24:
	div.s32 	%r52, %r2, %r37;
	rem.s32 	%r53, %r52, %r38;
	mul.wide.s32 	%rd23, %r53, 4;
	add.s64 	%rd24, %rd3, %rd23;
	ld.global.f32 	%f13, [%rd24];
	rem.s32 	%r54, %r2, %r40;
	mul.wide.s32 	%rd25, %r54, 4;
	add.s64 	%rd26, %rd2, %rd25;
	ld.global.f32 	%f14, [%rd26];
	setp.gt.f32 	%p18, %f13, %f14;
	selp.f32 	%f15, 0f3F800000, 0f00000000, %p18;
	mul.wide.s32 	%rd27, %r2, 4;
	add.s64 	%rd28, %rd1, %rd27;
	st.global.f32 	[%rd28], %f15;
	add.s32 	%r2, %r2, %r3;
	setp.lt.s32 	%p19, %r2, %r36;
	@%p19 bra 	$L__BB18_24;
	bra.uni 	$L__BB18_32;
$L__BB18_25:
	setp.ne.s32 	%p6, %r38, 1;
	@%p6 bra 	$L__BB18_29;
	setp.eq.s32 	%p12, %r40, 1;
	@%p12 bra 	$L__BB18_27;
	bra.uni 	$L__BB18_28;
$L__BB18_27:
	ld.global.f32 	%f10, [%rd3];
	ld.global.f32 	%f11, [%rd2];
	setp.gt.f32 	%p15, %f10, %f11;
	selp.f32 	%f12, 0f3F800000, 0f00000000, %p15;
	mul.wide.s32 	%rd21, %r2, 4;
	add.s64 	%rd22, %rd1, %rd21;
	st.global.f32 	[%rd22], %f12;
	add.s32 	%r2, %r2, %r3;
	setp.lt.s32 	%p16, %r2, %r36;
	@%p16 bra 	$L__BB18_27;
	bra.uni 	$L__BB18_32;
$L__BB18_28:
	ld.global.f32 	%f7, [%rd3];
	div.s32 	%r50, %r2, %r39;
	rem.s32 	%r51, %r50, %r40;
	mul.wide.s32 	%rd17, %r51, 4;
	add.s64 	%rd18, %rd2, %rd17;
	ld.global.f32 	%f8, [%rd18];
	setp.gt.f32 	%p13, %f7, %f8;
	selp.f32 	%f9, 0f3F800000, 0f00000000, %p13;
	mul.wide.s32 	%rd19, %r2, 4;
	add.s64 	%rd20, %rd1, %rd19;
	st.global.f32 	[%rd20], %f9;
	add.s32 	%r2, %r2, %r3;
	setp.lt.s32 	%p14, %r2, %r36;
	@%p14 bra 	$L__BB18_28;
	bra.uni 	$L__BB18_32;
$L__BB18_29:
	setp.eq.s32 	%p7, %r40, 1;
	@%p7 bra 	$L__BB18_30;
	bra.uni 	$L__BB18_31;
$L__BB18_30:
	div.s32 	%r48, %r2, %r37;
	rem.s32 	%r49, %r48, %r38;
	mul.wide.s32 	%rd13, %r49, 4;
	add.s64 	%rd14, %rd3, %rd13;
	ld.global.f32 	%f4, [%rd14];
	ld.global.f32 	%f5, [%rd2];
	setp.gt.f32 	%p10, %f4, %f5;
	selp.f32 	%f6, 0f3F800000, 0f00000000, %p10;
	mul.wide.s32 	%rd15, %r2, 4;
	add.s64 	%rd16, %rd1, %rd15;
	st.global.f32 	[%rd16], %f6;
	add.s32 	%r2, %r2, %r3;
	setp.lt.s32 	%p11, %r2, %r36;
	@%p11 bra 	$L__BB18_30;
	bra.uni 	$L__BB18_32;
$L__BB18_31:
	div.s32 	%r44, %r2, %r37;
	rem.s32 	%r45, %r44, %r38;
	mul.wide.s32 	%rd7, %r45, 4;
	add.s64 	%rd8, %rd3, %rd7;
	ld.global.f32 	%f1, [%rd8];
	div.s32 	%r46, %r2, %r39;
	rem.s32 	%r47, %r46, %r40;
	mul.wide.s32 	%rd9, %r47, 4;
	add.s64 	%rd10, %rd2, %rd9;
	ld.global.f32 	%f2, [%rd10];
	setp.gt.f32 	%p8, %f1, %f2;
	selp.f32 	%f3, 0f3F800000, 0f00000000, %p8;
	mul.wide.s32 	%rd11, %r2, 4;
	add.s64 	%rd12, %rd1, %rd11;
	st.global.f32 	[%rd12], %f3;
	add.s32 	%r2, %r2, %r3;
	setp.lt.s32 	%p9, %r2, %r36;
	@%p9 bra 	$L__BB18_31;
$L__BB18_32:
	ret;

}
	// .globl	_Z9_gt_64_12iPdiiS_iiS_
.visible .entry _Z9_gt_64_12iPdiiS_iiS_(
	.param .u32 _Z9_gt_64_12iPdiiS_iiS__param_0,
	.param .u64 .ptr .align 1 _Z9_gt_64_12iPdiiS_iiS__param_1,
	.param .u32 _Z9_gt_64_12iPdiiS_iiS__param_2,
	.param .u32 _Z9_gt_64_12iPdiiS_iiS__param_3,
	.param .u64 .ptr .align 1 _Z9_gt_64_12iPdiiS_iiS__param_4,
	.param .u32 _Z9_gt_64_12iPdiiS_iiS__param_5,
	.param .u32 _Z9_gt_64_12iPdiiS_iiS__param_6,
	.param .u64 .ptr .align 1 _Z9_gt_64_12iPdiiS_iiS__param_7
)
{
	.reg .pred 	%p<49>;
	.reg .b32 	%r<84>;
	.reg .b64 	%rd<79>;
	.reg .b64 	%fd<49>;

	ld.param.u32 	%r36, [_Z9_gt_64_12iPdiiS_iiS__param_0];
	ld.param.u64 	%rd4, [_Z9_gt_64_12iPdiiS_iiS__param_1];
	ld.param.u32 	%r37, [_Z9_gt_64_12iPdiiS_iiS__param_2];
	ld.param.u32 	%r38, [_Z9_gt_64_12iPdiiS_iiS__param_3];
	ld.param.u64 	%rd5, [_Z9_gt_64_12iPdiiS_iiS__param_4];
	ld.param.u32 	%r39, [_Z9_gt_64_12iPdiiS_iiS__param_5];
	ld.param.u32 	%r40, [_Z9_gt_64_12iPdiiS_iiS__param_6];
	ld.param.u64 	%rd6, [_Z9_gt_64_12iPdiiS_iiS__param_7];
	cvta.to.global.u64 	%rd1, %rd6;
	cvta.to.global.u64 	%rd2, %rd5;
	cvta.to.global.u64 	%rd3, %rd4;
	mov.u32 	%r41, %tid.x;
	mov.u32 	%r42, %ctaid.x;
	mov.u32 	%r1, %ntid.x;
	mad.lo.s32 	%r2, %r42, %r1, %r41;
	setp.ge.s32 	%p1, %r2, %r36;
	@%p1 bra 	$L__BB19_32;
	setp.ne.s32 	%p2, %r38, %r36;
	mov.u32 	%r43, %nctaid.x;
	mul.lo.s32 	%r3, %r1, %r43;
	@%p2 bra 	$L__BB19_9;
	setp.ne.s32 	%p38, %r40, %r36;
	@%p38 bra 	$L__BB19_4;
$L__BB19_3:
	mul.wide.s32 	%rd75, %r2, 8;
	add.s64 	%rd76, %rd3, %rd75;
	ld.global.f64 	%fd46, [%rd76];
	add.s64 	%rd77, %rd2, %rd75;
	ld.global.f64 	%fd47, [%rd77];
	setp.gt.f64 	%p47, %fd46, %fd47;
	selp.f64 	%fd48, 0d3FF0000000000000, 0d0000000000000000, %p47;
	add.s64 	%rd78, %rd1, %rd75;
	st.global.f64 	[%rd78], %fd48;
	add.s32 	%r2, %r2, %r3;
	setp.lt.s32 	%p48, %r2, %r36;
	@%p48 bra 	$L__BB19_3;
	bra.uni 	$L__BB19_32;
$L__BB19_4:
	setp.ne.s32 	%p39, %r39, 1;
	@%p39 bra 	$L__BB19_6;
$L__BB19_5:
	mul.wide.s32 	%rd70, %r2, 8;
	add.s64 	%rd71, %rd3, %rd70;
	ld.global.f64 	%fd43, [%rd71];
	rem.s32 	%r67, %r2, %r40;
	mul.wide.s32 	%rd72, %r67, 8;
	add.s64 	%rd73, %rd2, %rd72;
	ld.global.f64 	%fd44, [%rd73];
	setp.gt.f64 	%p45, %fd43, %fd44;
	selp.f64 	%fd45, 0d3FF0000000000000, 0d0000000000000000, %p45;
	add.s64 	%rd74, %rd1, %rd70;
	st.global.f64 	[%rd74], %fd45;
	add.s32 	%r2, %r2, %r3;
	setp.lt.s32 	%p46, %r2, %r36;
	@%p46 bra 	$L__BB19_5;
	bra.uni 	$L__BB19_32;
$L__BB19_6:
	setp.eq.s32 	%p40, %r40, 1;
	@%p40 bra 	$L__BB19_7;
	bra.uni 	$L__BB19_8;
$L__BB19_7:
	mul.wide.s32 	%rd67, %r2, 8;
	add.s64 	%rd68, %rd3, %rd67;
	ld.global.f64 	%fd40, [%rd68];
	ld.global.f64 	%fd41, [%rd2];
	setp.gt.f64 	%p43, %fd40, %fd41;
	selp.f64 	%fd42, 0d3FF0000000000000, 0d0000000000000000, %p43;
	add.s64 	%rd69, %rd1, %rd67;
	st.global.f64 	[%rd69], %fd42;
	add.s32 	%r2, %r2, %r3;
	setp.lt.s32 	%p44, %r2, %r36;
	@%p44 bra 	$L__BB19_7;
	bra.uni 	$L__BB19_32;
$L__BB19_8:
	mul.wide.s32 	%rd62, %r2, 8;
	add.s64 	%rd63, %rd3, %rd62;
	ld.global.f64 	%fd37, [%rd63];
	div.s32 	%r65, %r2, %r39;
	rem.s32 	%r66, %r65, %r40;
	mul.wide.s32 	%rd64, %r66, 8;
	add.s64 	%rd65, %rd2, %rd64;
	ld.global.f64 	%fd38, [%rd65];
	setp.gt.f64 	%p41, %fd37, %fd38;
	selp.f64 	%fd39, 0d3FF0000000000000, 0d0000000000000000, %p41;
	add.s64 	%rd66, %rd1, %rd62;
	st.global.f64 	[%rd66], %fd39;
	add.s32 	%r2, %r2, %r3;
	setp.lt.s32 	%p42, %r2, %r36;
	@%p42 bra 	$L__BB19_8;
	bra.uni 	$L__BB19_32;
$L__BB19_9:
	setp.ne.s32 	%p3, %r40, %r36;
	@%p3 bra 	$L__BB19_15;
	setp.ne.s32 	%p30, %r37, 1;
	@%p30 bra 	$L__BB19_12;
$L__BB19_11:
	rem.s32 	%r64, %r2, %r38;
	mul.wide.s32 	%rd57, %r64, 8;
	add.s64 	%rd58, %rd3, %rd57;
	ld.global.f64 	%fd34, [%rd58];
	mul.wide.s32 	%rd59, %r2, 8;
	add.s64 	%rd60, %rd2, %rd59;
	ld.global.f64 	%fd35, [%rd60];
	setp.gt.f64 	%p36, %fd34, %fd35;
	selp.f64 	%fd36, 0d3FF0000000000000, 0d0000000000000000, %p36;
	add.s64 	%rd61, %rd1, %rd59;
	st.global.f64 	[%rd61], %fd36;
	add.s32 	%r2, %r2, %r3;
	setp.lt.s32 	%p37, %r2, %r36;
	@%p37 bra 	$L__BB19_11;
	bra.uni 	$L__BB19_32;
$L__BB19_12:
	setp.eq.s32 	%p31, %r38, 1;
	@%p31 bra 	$L__BB19_13;
	bra.uni 	$L__BB19_14;
$L__BB19_13:
	ld.global.f64 	%fd31, [%rd3];
	mul.wide.s32 	%rd54, %r2, 8;
	add.s64 	%rd55, %rd2, %rd54;
	ld.global.f64 	%fd32, [%rd55];
	setp.gt.f64 	%p34, %fd31, %fd32;
	selp.f64 	%fd33, 0d3FF0000000000000, 0d0000000000000000, %p34;
	add.s64 	%rd56, %rd1, %rd54;
	st.global.f64 	[%rd56], %fd33;
	add.s32 	%r2, %r2, %r3;
	setp.lt.s32 	%p35, %r2, %r36;
	@%p35 bra 	$L__BB19_13;
	bra.uni 	$L__BB19_32;
$L__BB19_14:
	div.s32 	%r62, %r2, %r37;
	rem.s32 	%r63, %r62, %r38;
	mul.wide.s32 	%rd49, %r63, 8;
	add.s64 	%rd50, %rd3, %rd49;
	ld.global.f64 	%fd28, [%rd50];
	mul.wide.s32 	%rd51, %r2, 8;
	add.s64 	%rd52, %rd2, %rd51;
	ld.global.f64 	%fd29, [%rd52];
	setp.gt.f64 	%p32, %fd28, %fd29;
	selp.f64 	%fd30, 0d3FF0000000000000, 0d0000000000000000, %p32;
	add.s64 	%rd53, %rd1, %rd51;
	st.global.f64 	[%rd53], %fd30;
	add.s32 	%r2, %r2, %r3;
	setp.lt.s32 	%p33, %r2, %r36;
	@%p33 bra 	$L__BB19_14;
	bra.uni 	$L__BB19_32;
$L__BB19_15:
	setp.ne.s32 	%p4, %r37, 1;
	@%p4 bra 	$L__BB19_21;
	setp.ne.s32 	%p22, %r39, 1;
	@%p22 bra 	$L__BB19_18;
$L__BB19_17:
	rem.s32 	%r60, %r2, %r38;
	mul.wide.s32 	%rd43, %r60, 8;
	add.s64 	%rd44, %rd3, %rd43;
	ld.global.f64 	%fd25, [%rd44];
	rem.s32 	%r61, %r2, %r40;
	mul.wide.s32 	%rd45, %r61, 8;
	add.s64 	%rd46, %rd2, %rd45;
	ld.global.f64 	%fd26, [%rd46];
	setp.gt.f64 	%p28, %fd25, %fd26;
	selp.f64 	%fd27, 0d3FF0000000000000, 0d0000000000000000, %p28;
	mul.wide.s32 	%rd47, %r2, 8;
	add.s64 	%rd48, %rd1, %rd47;
	st.global.f64 	[%rd48], %fd27;
	add.s32 	%r2, %r2, %r3;
	setp.lt.s32 	%p29, %r2, %r36;
	@%p29 bra 	$L__BB19_17;
	bra.uni 	$L__BB19_32;
$L__BB19_18:
	setp.eq.s32 	%p23, %r40, 1;
	@%p23 bra 	$L__BB19_19;
	bra.uni 	$L__BB19_20;
$L__BB19_19:
	rem.s32 	%r59, %r2, %r38;
	mul.wide.s32 	%rd39, %r59, 8;
	add.s64 	%rd40, %rd3, %rd39;
	ld.global.f64 	%fd22, [%rd40];
	ld.global.f64 	%fd23, [%rd2];
	setp.gt.f64 	%p26, %fd22, %fd23;
	selp.f64 	%fd24, 0d3FF0000000000000, 0d0000000000000000, %p26;
	mul.wide.s32 	%rd41, %r2, 8;
	add.s64 	%rd42, %rd1, %rd41;
	st.global.f64 	[%rd42], %fd24;
	add.s32 	%r2, %r2, %r3;
	setp.lt.s32 	%p27, %r2, %r36;
	@%p27 bra 	$L__BB19_19;
	bra.uni 	$L__BB19_32;
$L__BB19_20:
	rem.s32 	%r56, %r2, %r38;
	mul.wide.s32 	%rd33, %r56, 8;
	add.s64 	%rd34, %rd3, %rd33;
	ld.global.f64 	%fd19, [%rd34];
	div.s32 	%r57, %r2, %r39;
	rem.s32 	%r58, %r57, %r40;
	mul.wide.s32 	%rd35, %r58, 8;
	add.s64 	%rd36, %rd2, %rd35;
	ld.global.f64 	%fd20, [%rd36];
	setp.gt.f64 	%p24, %fd19, %fd20;
	selp.f64 	%fd21, 0d3FF0000000000000, 0d0000000000000000, %p24;
	mul.wide.s32 	%rd37, %r2, 8;
	add.s64 	%rd38, %rd1, %rd37;
	st.global.f64 	[%rd38], %fd21;
	add.s32 	%r2, %r2, %r3;
	setp.lt.s32 	%p25, %r2, %r36;
	@%p25 bra 	$L__BB19_20;
	bra.uni 	$L__BB19_32;
$L__BB19_21:
	setp.ne.s32 	%p5, %r39, 1;
	@%p5 bra 	$L__BB19_25;
	setp.eq.s32 	%p17, %r38, 1;
	@%p17 bra 	$L__BB19_23;
	bra.uni 	$L__BB19_24;
$L__BB19_23:
	ld.global.f64 	%fd16, [%rd3];
	rem.s32 	%r55, %r2, %r40;
	mul.wide.s32 	%rd29, %r55, 8;
	add.s64 	%rd30, %rd2, %rd29;
	ld.global.f64 	%fd17, [%rd30];
	setp.gt.f64 	%p20, %fd16, %fd17;
	selp.f64 	%fd18, 0d3FF0000000000000, 0d0000000000000000, %p20;
	mul.wide.s32 	%rd31, %r2, 8;
	add.s64 	%rd32, %rd1, %rd31;
	st.global.f64 	[%rd32], %fd18;
	add.s32 	%r2, %r2, %r3;
	setp.lt.s32 	%p21, %r2, %r36;
	@%p21 bra 	$L__BB19_23;
	bra.uni 	$L__BB19_32;
$L__BB19_24:
	div.s32 	%r52, %r2, %r37;
	rem.s32 	%r53, %r52, %r38;
	mul.wide.s32 	%rd23, %r53, 8;
	add.s64 	%rd24, %rd3, %rd23;
	ld.global.f64 	%fd13, [%rd24];
	rem.s32 	%r54, %r2, %r40;
	mul.wide.s32 	%rd25, %r54, 8;
	add.s64 	%rd26, %rd2, %rd25;
	ld.global.f64 	%fd14, [%rd26];
	setp.gt.f64 	%p18, %fd13, %fd14;
	selp.f64 	%fd15, 0d3FF0000000000000, 0d0000000000000000, %p18;
	mul.wide.s32 	%rd27, %r2, 8;
	add.s64 	%rd28, %rd1, %rd27;
	st.global.f64 	[%rd28], %fd15;
	add.s32 	%r2, %r2, %r3;
	setp.lt.s32 	%p19, %r2, %r36;
	@%p19 bra 	$L__BB19_24;
	bra.uni 	$L__BB19_32;
$L__BB19_25:
	setp.ne.s32 	%p6, %r38, 1;
	@%p6 bra 	$L__BB19_29;
	setp.eq.s32 	%p12, %r40, 1;
	@%p12 bra 	$L__BB19_27;
	bra.uni 	$L__BB19_28;
$L__BB19_27:
	ld.global.f64 	%fd10, [%rd3];
	ld.global.f64 	%fd11, [%rd2];
	setp.gt.f64 	%p15, %fd10, %fd11;
	selp.f64 	%fd12, 0d3FF0000000000000, 0d0000000000000000, %p15;
	mul.wide.s32 	%rd21, %r2, 8;
	add.s64 	%rd22, %rd1, %rd21;
	st.global.f64 	[%rd22], %fd12;
	add.s32 	%r2, %r2, %r3;
	setp.lt.s32 	%p16, %r2, %r36;
	@%p16 bra 	$L__BB19_27;
	bra.uni 	$L__BB19_32;
$L__BB19_28:
	ld.global.f64 	%fd7, [%rd3];
	div.s32 	%r50, %r2, %r39;
	rem.s32 	%r51, %r50, %r40;
	mul.wide.s32 	%rd17, %r51, 8;
	add.s64 	%rd18, %rd2, %rd17;
	ld.global.f64 	%fd8, [%rd18];
	setp.gt.f64 	%p13, %fd7, %fd8;
	selp.f64 	%fd9, 0d3FF0000000000000, 0d0000000000000000, %p13;
	mul.wide.s32 	%rd19, %r2, 8;
	add.s64 	%rd20, %rd1, %rd19;
	st.global.f64 	[%rd20], %fd9;
	add.s32 	%r2, %r2, %r3;
	setp.lt.s32 	%p14, %r2, %r36;
	@%p14 bra 	$L__BB19_28;
	bra.uni 	$L__BB19_32;
$L__BB19_29:
	setp.eq.s32 	%p7, %r40, 1;
	@%p7 bra 	$L__BB19_30;
	bra.uni 	$L__BB19_31;
$L__BB19_30:
	div.s32 	%r48, %r2, %r37;
	rem.s32 	%r49, %r48, %r38;
	mul.wide.s32 	%rd13, %r49, 8;
	add.s64 	%rd14, %rd3, %rd13;
	ld.global.f64 	%fd4, [%rd14];
	ld.global.f64 	%fd5, [%rd2];
	setp.gt.f64 	%p10, %fd4, %fd5;
	selp.f64 	%fd6, 0d3FF0000000000000, 0d0000000000000000, %p10;
	mul.wide.s32 	%rd15, %r2, 8;
	add.s64 	%rd16, %rd1, %rd15;
	st.global.f64 	[%rd16], %fd6;
	add.s32 	%r2, %r2, %r3;
	setp.lt.s32 	%p11, %r2, %r36;
	@%p11 bra 	$L__BB19_30;
	bra.uni 	$L__BB19_32;
$L__BB19_31:
	div.s32 	%r44, %r2, %r37;
	rem.s32 	%r45, %r44, %r38;
	mul.wide.s32 	%rd7, %r45, 8;
	add.s64 	%rd8, %rd3, %rd7;
	ld.global.f64 	%fd1, [%rd8];
	div.s32 	%r46, %r2, %r39;
	rem.s32 	%r47, %r46, %r40;
	mul.wide.s32 	%rd9, %r47, 8;
	add.s64 	%rd10, %rd2, %rd9;
	ld.global.f64 	%fd2, [%rd10];
	setp.gt.f64 	%p8, %fd1, %fd2;
	selp.f64 	%fd3, 0d3FF0000000000000, 0d0000000000000000, %p8;
	mul.wide.s32 	%rd11, %r2, 8;
	add.s64 	%rd12, %rd1, %rd11;
	st.global.f64 	[%rd12], %fd3;
	add.s32 	%r2, %r2, %r3;
	setp.lt.s32 	%p9, %r2, %r36;
	@%p9 bra 	$L__BB19_31;
$L__BB19_32:
	ret;

}
	// .globl	_Z9_ge_32_12iPfiiS_iiS_
.visible .entry _Z9_ge_32_12iPfiiS_iiS_(
	.param .u32 _Z9_ge_32_12iPfiiS_iiS__param_0,
	.param .u64 .ptr .align 1 _Z9_ge_32_12iPfiiS_iiS__param_1,
	.param .u32 _Z9_ge_32_12iPfiiS_iiS__param_2,
	.param .u32 _Z9_ge_32_12iPfiiS_iiS__param_3,
	.param .u64 .ptr .align 1 _Z9_ge_32_12iPfiiS_iiS__param_4,
	.param .u32 _Z9_ge_32_12iPfiiS_iiS__param_5,
	.param .u32 _Z9_ge_32_12iPfiiS_iiS__param_6,
	.param .u64 .ptr .align 1 _Z9_ge_32_12iPfiiS_iiS__param_7
)
{
	.reg .pred 	%p<49>;
	.reg .b32 	%r<84>;
	.reg .b32 	%f<49>;
	.reg .b64 	%rd<79>;

	ld.param.u32 	%r36, [_Z9_ge_32_12iPfiiS_iiS__param_0];
	ld.param.u64 	%rd4, [_Z9_ge_32_12iPfiiS_iiS__param_1];
	ld.param.u32 	%r37, [_Z9_ge_32_12iPfiiS_iiS__param_2];
	ld.param.u32 	%r38, [_Z9_ge_32_12iPfiiS_iiS__param_3];
	ld.param.u64 	%rd5, [_Z9_ge_32_12iPfiiS_iiS__param_4];
	ld.param.u32 	%r39, [_Z9_ge_32_12iPfiiS_iiS__param_5];
	ld.param.u32 	%r40, [_Z9_ge_32_12iPfiiS_iiS__param_6];
	ld.param.u64 	%rd6, [_Z9_ge_32_12iPfiiS_iiS__param_7];
	cvta.to.global.u64 	%rd1, %rd6;
	cvta.to.global.u64 	%rd2, %rd5;
	cvta.to.global.u64 	%rd3, %rd4;
	mov.u32 	%r41, %tid.x;
	mov.u32 	%r42, %ctaid.x;
	mov.u32 	%r1, %ntid.x;
	mad.lo.s32 	%r2, %r42, %r1, %r41;
	setp.ge.s32 	%p1, %r2, %r36;
	@%p1 bra 	$L__BB20_32;
	setp.ne.s32 	%p2, %r38, %r36;
	mov.u32 	%r43, %nctaid.x;
	mul.lo.s32 	%r3, %r1, %r43;
	@%p2 bra 	$L__BB20_9;
	setp.ne.s32 	%p38, %r40, %r36;
	@%p38 bra 	$L__BB20_4;
$L__BB20_3:
	mul.wide.s32 	%rd75, %r2, 4;
	add.s64 	%rd76, %rd3, %rd75;
	ld.global.f32 	%f46, [%rd76];
	add.s64 	%rd77, %rd2, %rd75;
	ld.global.f32 	%f47, [%rd77];
	setp.ge.f32 	%p47, %f46, %f47;
	selp.f32 	%f48, 0f3F800000, 0f00000000, %p47;
	add.s64 	%rd78, %rd1, %rd75;
	st.global.f32 	[%rd78], %f48;
	add.s32 	%r2, %r2, %r3;
	setp.lt.s32 	%p48, %r2, %r36;
	@%p48 bra 	$L__BB20_3;
	bra.uni 	$L__BB20_32;
$L__BB20_4:
	setp.ne.s32 	%p39, %r39, 1;
	@%p39 bra 	$L__BB20_6;
$L__BB20_5:
	mul.wide.s32 	%rd70, %r2, 4;
	add.s64 	%rd71, %rd3, %rd70;
	ld.global.f32 	%f43, [%rd71];
	rem.s32 	%r67, %r2, %r40;
	mul.wide.s32 	%rd72, %r67, 4;
	add.s64 	%rd73, %rd2, %rd72;
	ld.global.f32 	%f44, [%rd73];
	setp.ge.f32 	%p45, %f43, %f44;
	selp.f32 	%f45, 0f3F800000, 0f00000000, %p45;
	add.s64 	%rd74, %rd1, %rd70;
	st.global.f32 	[%rd74], %f45;
	add.s32 	%r2, %r2, %r3;
	setp.lt.s32 	%p46, %r2, %r36;
	@%p46 bra 	$L__BB20_5;
	bra.uni 	$L__BB20_32;
$L__BB20_6:
	setp.eq.s32 	%p40, %r40, 1;
	@%p40 bra 	$L__BB20_7;
	bra.uni 	$L__BB20_8;
$L__BB20_7:
	mul.wide.s32 	%rd67, %r2, 4;
	add.s64 	%rd68, %rd3, %rd67;
	ld.global.f32 	%f40, [%rd68];
	ld.global.f32 	%f41, [%rd2];
	setp.ge.f32 	%p43, %f40, %f41;
	selp.f32 	%f42, 0f3F800000, 0f00000000, %p43;
	add.s64 	%rd69, %rd1, %rd67;
	st.global.f32 	[%rd69], %f42;
	add.s32 	%r2, %r2, %r3;
	setp.lt.s32 	%p44, %r2, %r36;
	@%p44 bra 	$L__BB20_7;
	bra.uni 	$L__BB20_32;
$L__BB20_8:
	mul.wide.s32 	%rd62, %r2, 4;
	add.s64 	%rd63, %rd3, %rd62;
	ld.global.f32 	%f37, [%rd63];
	div.s32 	%r65, %r2, %r39;
	rem.s32 	%r66, %r65, %r40;
	mul.wide.s32 	%rd64, %r66, 4;
	add.s64 	%rd65, %rd2, %rd64;
	ld.global.f32 	%f38, [%rd65];
	setp.ge.f32 	%p41, %f37, %f38;
	selp.f32 	%f39, 0f3F800000, 0f00000000, %p41;
	add.s64 	%rd66, %rd1, %rd62;
	st.global.f32 	[%rd66], %f39;
	add.s32 	%r2, %r2, %r3;
	setp.lt.s32 	%p42, %r2, %r36;
	@%p42 bra 	$L__BB20_8;
	bra.uni 	$L__BB20_32;
$L__BB20_9:
	setp.ne.s32 	%p3, %r40, %r36;
	@%p3 bra 	$L__BB20_15;
	setp.ne.s32 	%p30, %r37, 1;
	@%p30 bra 	$L__BB20_12;
$L__BB20_11:
	rem.s32 	%r64, %r2, %r38;
	mul.wide.s32 	%rd57, %r64, 4;
	add.s64 	%rd58, %rd3, %rd57;
	ld.global.f32 	%f34, [%rd58];
	mul.wide.s32 	%rd59, %r2, 4;
	add.s64 	%rd60, %rd2, %rd59;
	ld.global.f32 	%f35, [%rd60];
	setp.ge.f32 	%p36, %f34, %f35;
	selp.f32 	%f36, 0f3F800000, 0f00000000, %p36;
	add.s64 	%rd61, %rd1, %rd59;
	st.global.f32 	[%rd61], %f36;
	add.s32 	%r2, %r2, %r3;
	setp.lt.s32 	%p37, %r2, %r36;
	@%p37 bra 	$L__BB20_11;
	bra.uni 	$L__BB20_32;
$L__BB20_12:
	setp.eq.s32 	%p31, %r38, 1;
	@%p31 bra 	$L__BB20_13;
	bra.uni 	$L__BB20_14;
$L__BB20_13:
	ld.global.f32 	%f31, [%rd3];
	mul.wide.s32 	%rd54, %r2, 4;
	add.s64 	%rd55, %rd2, %rd54;
	ld.global.f32 	%f32, [%rd55];
	setp.ge.f32 	%p34, %f31, %f32;
	selp.f32 	%f33, 0f3F800000, 0f00000000, %p34;
	add.s64 	%rd56, %rd1, %rd54;
	st.global.f32 	[%rd56], %f33;
	add.s32 	%r2, %r2, %r3;
	setp.lt.s32 	%p35, %r2, %r36;
	@%p35 bra 	$L__BB20_13;
	bra.uni 	$L__BB20_32;
$L__BB20_14:
	div.s32 	%r62, %r2, %r37;
	rem.s32 	%r63, %r62, %r38;
	mul.wide.s32 	%rd49, %r63, 4;
	add.s64 	%rd50, %rd3, %rd49;
	ld.global.f32 	%f28, [%rd50];
	mul.wide.s32 	%rd51, %r2, 4;
	add.s64 	%rd52, %rd2, %rd51;
	ld.global.f32 	%f29, [%rd52];
	setp.ge.f32 	%p32, %f28, %f29;
	selp.f32 	%f30, 0f3F800000, 0f00000000, %p32;
	add.s64 	%rd53, %rd1, %rd51;
	st.global.f32 	[%rd53], %f30;
	add.s32 	%r2, %r2, %r3;
	setp.lt.s32 	%p33, %r2, %r36;
	@%p33 bra 	$L__BB20_14;
	bra.uni 	$L__BB20_32;
$L__BB20_15:
	setp.ne.s32 	%p4, %r37, 1;
	@%p4 bra 	$L__BB20_21;
	setp.ne.s32 	%p22, %r39, 1;
	@%p22 bra 	$L__BB20_18;
$L__BB20_17:
	rem.s32 	%r60, %r2, %r38;
	mul.wide.s32 	%rd43, %r60, 4;
	add.s64 	%rd44, %rd3, %rd43;
	ld.global.f32 	%f25, [%rd44];
	rem.s32 	%r61, %r2, %r40;
	mul.wide.s32 	%rd45, %r61, 4;
	add.s64 	%rd46, %rd2, %rd45;
	ld.global.f32 	%f26, [%rd46];
	setp.ge.f32 	%p28, %f25, %f26;
	selp.f32 	%f27, 0f3F800000, 0f00000000, %p28;
	mul.wide.s32 	%rd47, %r2, 4;
	add.s64 	%rd48, %rd1, %rd47;
	st.global.f32 	[%rd48], %f27;
	add.s32 	%r2, %r2, %r3;
	setp.lt.s32 	%p29, %r2, %r36;
	@%p29 bra 	$L__BB20_17;
	bra.uni 	$L__BB20_32;
$L__BB20_18:
	setp.eq.s32 	%p23, %r40, 1;
	@%p23 bra 	$L__BB20_19;
	bra.uni 	$L__BB20_20;
$L__BB20_19:
	rem.s32 	%r59, %r2, %r38;
	mul.wide.s32 	%rd39, %r59, 4;
	add.s64 	%rd40, %rd3, %rd39;
	ld.global.f32 	%f22, [%rd40];
	ld.global.f32 	%f23, [%rd2];
	setp.ge.f32 	%p26, %f22, %f23;
	selp.f32 	%f24, 0f3F800000, 0f00000000, %p26;
	mul.wide.s32 	%rd41, %r2, 4;
	add.s64 	%rd42, %rd1, %rd41;
	st.global.f32 	[%rd42], %f24;
	add.s32 	%r2, %r2, %r3;
	setp.lt.s32 	%p27, %r2, %r36;
	@%p27 bra 	$L__BB20_19;
	bra.uni 	$L__BB20_32;
$L__BB20_20:
	rem.s32 	%r56, %r2, %r38;
	mul.wide.s32 	%rd33, %r56, 4;
	add.s64 	%rd34, %rd3, %rd33;
	ld.global.f32 	%f19, [%rd34];
	div.s32 	%r57, %r2, %r39;
	rem.s32 	%r58, %r57, %r40;
	mul.wide.s32 	%rd35, %r58, 4;
	add.s64 	%rd36, %rd2, %rd35;
	ld.global.f32 	%f20, [%rd36];
	setp.ge.f32 	%p24, %f19, %f20;
	selp.f32 	%f21, 0f3F800000, 0f00000000, %p24;
	mul.wide.s32 	%rd37, %r2, 4;
	add.s64 	%rd38, %rd1, %rd37;
	st.global.f32 	[%rd38], %f21;
	add.s32 	%r2, %r2, %r3;
	setp.lt.s32 	%p25, %r2, %r36;
	@%p25 bra 	$L__BB20_20;
	bra.uni 	$L__BB20_32;
$L__BB20_21:
	setp.ne.s32 	%p5, %r39, 1;
	@%p5 bra 	$L__BB20_25;
	setp.eq.s32 	%p17, %r38, 1;
	@%p17 bra 	$L__BB20_23;
	bra.uni 	$L__BB20_24;
$L__BB20_23:
	ld.global.f32 	%f16, [%rd3];
	rem.s32 	%r55, %r2, %r40;
	mul.wide.s32 	%rd29, %r55, 4;
	add.s64 	%rd30, %rd2, %rd29;
	ld.global.f32 	%f17, [%rd30];
	setp.ge.f32 	%p20, %f16, %f17;
	selp.f32 	%f18, 0f3F800000, 0f00000000, %p20;
	mul.wide.s32 	%rd31, %r2, 4;
	add.s64 	%rd32, %rd1, %rd31;
	st.global.f32 	[%rd32], %f18;
	add.s32 	%r2, %r2, %r3;
	setp.lt.s32 	%p21, %r2, %r36;
	@%p21 bra 	$L__BB20_23;
	bra.uni 	$L__BB20_32;
$L__BB20_24:
	div.s32 	%r52, %r2, %r37;
	rem.s32 	%r53, %r52, %r38;
	mul.wide.s32 	%rd23, %r53, 4;
	add.s64 	%rd24, %rd3, %rd23;
	ld.global.f32 	%f13, [%rd24];
	rem.s32 	%r54, %r2, %r40;
	mul.wide.s32 	%rd25, %r54, 4;
	add.s64 	%rd26, %rd2, %rd25;
	ld.global.f32 	%f14, [%rd26];
	setp.ge.f32 	%p18, %f13, %f14;
	selp.f32 	%f15, 0f3F800000, 0f00000000, %p18;
	mul.wide.s32 	%rd27, %r2, 4;
	add.s64 	%rd28, %rd1, %rd27;
	st.global.f32 	[%rd28], %f15;
	add.s32 	%r2, %r2, %r3;
	setp.lt.s32 	%p19, %r2, %r36;
	@%p19 bra 	$L__BB20_24;
	bra.uni 	$L__BB20_32;
$L__BB20_25:
	setp.ne.s32 	%p6, %r38, 1;
	@%p6 bra 	$L__BB20_29;
	setp.eq.s32 	%p12, %r40, 1;
	@%p12 bra 	$L__BB20_27;
	bra.uni 	$L__BB20_28;
$L__BB20_27:
	ld.global.f32 	%f10, [%rd3];
	ld.global.f32 	%f11, [%rd2];
	setp.ge.f32 	%p15, %f10, %f11;
	selp.f32 	%f12, 0f3F800000, 0f00000000, %p15;
	mul.wide.s32 	%rd21, %r2, 4;
	add.s64 	%rd22, %rd1, %rd21;
	st.global.f32 	[%rd22], %f12;
	add.s32 	%r2, %r2, %r3;
	setp.lt.s32 	%p16, %r2, %r36;
	@%p16 bra 	$L__BB20_27;
	bra.uni 	$L__BB20_32;
$L__BB20_28:
	ld.global.f32 	%f7, [%rd3];
	div.s32 	%r50, %r2, %r39;
	rem.s32 	%r51, %r50, %r40;
	mul.wide.s32 	%rd17, %r51, 4;
	add.s64 	%rd18, %rd2, %rd17;
	ld.global.f32 	%f8, [%rd18];
	setp.ge.f32 	%p13, %f7, %f8;
	selp.f32 	%f9, 0f3F800000, 0f00000000, %p13;
	mul.wide.s32 	%rd19, %r2, 4;
	add.s64 	%rd20, %rd1, %rd19;
	st.global.f32 	[%rd20], %f9;
	add.s32 	%r2, %r2, %r3;
	setp.lt.s32 	%p14, %r2, %r36;
	@%p14 bra 	$L__BB20_28;
	bra.uni 	$L__BB20_32;
$L__BB20_29:
	setp.eq.s32 	%p7, %r40, 1;
	@%p7 bra 	$L__BB20_30;
	bra.uni 	$L__BB20_31;
$L__BB20_30:
	div.s32 	%r48, %r2, %r37;
	rem.s32 	%r49, %r48, %r38;
	mul.wide.s32 	%rd13, %r49, 4;
	add.s64 	%rd14, %rd3, %rd13;
	ld.global.f32 	%f4, [%rd14];
	ld.global.f32 	%f5, [%rd2];
	setp.ge.f32 	%p10, %f4, %f5;
	selp.f32 	%f6, 0f3F800000, 0f00000000, %p10;
	mul.wide.s32 	%rd15, %r2, 4;
	add.s64 	%rd16, %rd1, %rd15;
	st.global.f32 	[%rd16], %f6;
	add.s32 	%r2, %r2, %r3;
	setp.lt.s32 	%p11, %r2, %r36;
	@%p11 bra 	$L__BB20_30;
	bra.uni 	$L__BB20_32;
$L__BB20_31:
	div.s32 	%r44, %r2, %r37;
	rem.s32 	%r45, %r44, %r38;
	mul.wide.s32 	%rd7, %r45, 4;
	add.s64 	%rd8, %rd3, %rd7;
	ld.global.f32 	%f1, [%rd8];
	div.s32 	%r46, %r2, %r39;
	rem.s32 	%r47, %r46, %r40;
	mul.wide.s32 	%rd9, %r47, 4;
	add.s64 	%rd10, %rd2, %rd9;
	ld.global.f32 	%f2, [%rd10];
	setp.ge.f32 	%p8, %f1, %f2;
	selp.f32 	%f3, 0f3F800000, 0f00000000, %p8;
	mul.wide.s32 	%rd11, %r2, 4;
	add.s64 	%rd12, %rd1, %rd11;
	st.global.f32 	[%rd12], %f3;
	add.s32 	%r2, %r2, %r3;
	setp.lt.s32 	%p9, %r2, %r36;
	@%p9 bra 	$L__BB20_31;
$L__BB20_32:
	ret;

}
	// .globl	_Z9_ge_64_12iPdiiS_iiS_
.visible .entry _Z9_ge_64_12iPdiiS_iiS_(
	.param .u32 _Z9_ge_64_12iPdiiS_iiS__param_0,
	.param .u64 .ptr .align 1 _Z9_ge_64_12iPdiiS_iiS__param_1,
	.param .u32 _Z9_ge_64_12iPdiiS_iiS__param_2,
	.param .u32 _Z9_ge_64_12iPdiiS_iiS__param_3,
	.param .u64 .ptr .align 1 _Z9_ge_64_12iPdiiS_iiS__param_4,
	.param .u32 _Z9_ge_64_12iPdiiS_iiS__param_5,
	.param .u32 _Z9_ge_64_12iPdiiS_iiS__param_6,
	.param .u64 .ptr .align 1 _Z9_ge_64_12iPdiiS_iiS__param_7
)
{
	.reg .pred 	%p<49>;
	.reg .b32 	%r<84>;
	.reg .b64 	%rd<79>;
	.reg .b64 	%fd<49>;

	ld.param.u32 	%r36, [_Z9_ge_64_12iPdiiS_iiS__param_0];
	ld.param.u64 	%rd4, [_Z9_ge_64_12iPdiiS_iiS__param_1];
	ld.param.u32 	%r37, [_Z9_ge_64_12iPdiiS_iiS__param_2];
	ld.param.u32 	%r38, [_Z9_ge_64_12iPdiiS_iiS__param_3];
	ld.param.u64 	%rd5, [_Z9_ge_64_12iPdiiS_iiS__param_4];
	ld.param.u32 	%r39, [_Z9_ge_64_12iPdiiS_iiS__param_5];
	ld.param.u32 	%r40, [_Z9_ge_64_12iPdiiS_iiS__param_6];
	ld.param.u64 	%rd6, [_Z9_ge_64_12iPdiiS_iiS__param_7];
	cvta.to.global.u64 	%rd1, %rd6;
	cvta.to.global.u64 	%rd2, %rd5;
	cvta.to.global.u64 	%rd3, %rd4;
	mov.u32 	%r41, %tid.x;
	mov.u32 	%r42, %ctaid.x;
	mov.u32 	%r1, %ntid.x;
	mad.lo.s32 	%r2, %r42, %r1, %r41;
	setp.ge.s32 	%p1, %r2, %r36;
	@%p1 bra 	$L__BB21_32;
	setp.ne.s32 	%p2, %r38, %r36;
	mov.u32 	%r43, %nctaid.x;
	mul.lo.s32 	%r3, %r1, %r43;
	@%p2 bra 	$L__BB21_9;
	setp.ne.s32 	%p38, %r40, %r36;
	@%p38 bra 	$L__BB21_4;
$L__BB21_3:
	mul.wide.s32 	%rd75, %r2, 8;
	add.s64 	%rd76, %rd3, %rd75;
	ld.global.f64 	%fd46, [%rd76];
	add.s64 	%rd77, %rd2, %rd75;
	ld.global.f64 	%fd47, [%rd77];
	setp.ge.f64 	%p47, %fd46, %fd47;
	selp.f64 	%fd48, 0d3FF0000000000000, 0d0000000000000000, %p47;
	add.s64 	%rd78, %rd1, %rd75;
	st.global.f64 	[%rd78], %fd48;
	add.s32 	%r2, %r2, %r3;
	setp.lt.s32 	%p48, %r2, %r36;
	@%p48 bra 	$L__BB21_3;
	bra.uni 	$L__BB21_32;
$L__BB21_4:
	setp.ne.s32 	%p39, %r39, 1;
	@%p39 bra 	$L__BB21_6;
$L__BB21_5:
	mul.wide.s32 	%rd70, %r2, 8;
	add.s64 	%rd71, %rd3, %rd70;
	ld.global.f64 	%fd43, [%rd71];
	rem.s32 	%r67, %r2, %r40;
	mul.wide.s32 	%rd72, %r67, 8;
	add.s64 	%rd73, %rd2, %rd72;
	ld.global.f64 	%fd44, [%rd73];
	setp.ge.f64 	%p45, %fd43, %fd44;
	selp.f64 	%fd45, 0d3FF0000000000000, 0d0000000000000000, %p45;
	add.s64 	%rd74, %rd1, %rd70;
	st.global.f64 	[%rd74], %fd45;
	add.s32 	%r2, %r2, %r3;
	setp.lt.s32 	%p46, %r2, %r36;
	@%p46 bra 	$L__BB21_5;
	bra.uni 	$L__BB21_32;
$L__BB21_6:
	setp.eq.s32 	%p40, %r40, 1;
	@%p40 bra 	$L__BB21_7;
	bra.uni 	$L__BB21_8;
$L__BB21_7:
	mul.wide.s32 	%rd67, %r2, 8;
	add.s64 	%rd68, %rd3, %rd67;
	ld.global.f64 	%fd40, [%rd68];
	ld.global.f64 	%fd41, [%rd2];
	setp.ge.f64 	%p43, %fd40, %fd41;
	selp.f64 	%fd42, 0d3FF0000000000000, 0d0000000000000000, %p43;
	add.s64 	%rd69, %rd1, %rd67;
	st.global.f64 	[%rd69], %fd42;
	add.s32 	%r2, %r2, %r3;
	setp.lt.s32 	%p44, %r2, %r36;
	@%p44 bra 	$L__BB21_7;
	bra.uni 	$L__BB21_32;
$L__BB21_8:
	mul.wide.s32 	%rd62, %r2, 8;
	add.s64 	%rd63, %rd3, %rd62;
	ld.global.f64 	%fd37, [%rd63];
	div.s32 	%r65, %r2, %r39;
	rem.s32 	%r66, %r65, %r40;
	mul.wide.s32 	%rd64, %r66, 8;
	add.s64 	%rd65, %rd2, %rd64;
	ld.global.f64 	%fd38, [%rd65];
	setp.ge.f64 	%p41, %fd37, %fd38;
	selp.f64 	%fd39, 0d3FF0000000000000, 0d0000000000000000, %p41;
	add.s64 	%rd66, %rd1, %rd62;
	st.global.f64 	[%rd66], %fd39;
	add.s32 	%r2, %r2, %r3;
	setp.lt.s32 	%p42, %r2, %r36;
	@%p42 bra 	$L__BB21_8;
	bra.uni 	$L__BB21_32;
$L__BB21_9:
	setp.ne.s32 	%p3, %r40, %r36;
	@%p3 bra 	$L__BB21_15;
	setp.ne.s32 	%p30, %r37, 1;
	@%p30 bra 	$L__BB21_12;
$L__BB21_11:
	rem.s32 	%r64, %r2, %r38;
	mul.wide.s32 	%rd57, %r64, 8;
	add.s64 	%rd58, %rd3, %rd57;
	ld.global.f64 	%fd34, [%rd58];
	mul.wide.s32 	%rd59, %r2, 8;
	add.s64 	%rd60, %rd2, %rd59;
	ld.global.f64 	%fd35, [%rd60];
	setp.ge.f64 	%p36, %fd34, %fd35;
	selp.f64 	%fd36, 0d3FF0000000000000, 0d0000000000000000, %p36;
	add.s64 	%rd61, %rd1, %rd59;
	st.global.f64 	[%rd61], %fd36;
	add.s32 	%r2, %r2, %r3;
	setp.lt.s32 	%p37, %r2, %r36;
	@%p37 bra 	$L__BB21_11;
	bra.uni 	$L__BB21_32;
$L__BB21_12:
	setp.eq.s32 	%p31, %r38, 1;
	@%p31 bra 	$L__BB21_13;
	bra.uni 	$L__BB21_14;
$L__BB21_13:
	ld.global.f64 	%fd31, [%rd3];
	mul.wide.s32 	%rd54, %r2, 8;
	add.s64 	%rd55, %rd2, %rd54;
	ld.global.f64 	%fd32, [%rd55];
	setp.ge.f64 	%p34, %fd31, %fd32;
	selp.f64 	%fd33, 0d3FF0000000000000, 0d0000000000000000, %p34;
	add.s64 	%rd56, %rd1, %rd54;
	st.global.f64 	[%rd56], %fd33;
	add.s32 	%r2, %r2, %r3;
	setp.lt.s32 	%p35, %r2, %r36;
	@%p35 bra 	$L__BB21_13;
	bra.uni 	$L__BB21_32;
$L__BB21_14:
	div.s32 	%r62, %r2, %r37;
	rem.s32 	%r63, %r62, %r38;
	mul.wide.s32 	%rd49, %r63, 8;
	add.s64 	%rd50, %rd3, %rd49;
	ld.global.f64 	%fd28, [%rd50];
	mul.wide.s32 	%rd51, %r2, 8;
	add.s64 	%rd52, %rd2, %rd51;
	ld.global.f64 	%fd29, [%rd52];
	setp.ge.f64 	%p32, %fd28, %fd29;
	selp.f64 	%fd30, 0d3FF0000000000000, 0d0000000000000000, %p32;
	add.s64 	%rd53, %rd1, %rd51;
	st.global.f64 	[%rd53], %fd30;
	add.s32 	%r2, %r2, %r3;
	setp.lt.s32 	%p33, %r2, %r36;
	@%p33 bra 	$L__BB21_14;
	bra.uni 	$L__BB21_32;
$L__BB21_15:
	setp.ne.s32 	%p4, %r37, 1;
	@%p4 bra 	$L__BB21_21;
	setp.ne.s32 	%p22, %r39, 1;
	@%p22 bra 	$L__BB21_18;
$L__BB21_17:
	rem.s32 	%r60, %r2, %r38;
	mul.wide.s32 	%rd43, %r60, 8;
	add.s64 	%rd44, %rd3, %rd43;
	ld.global.f64 	%fd25, [%rd44];
	rem.s32 	%r61, %r2, %r40;
	mul.wide.s32 	%rd45, %r61, 8;
	add.s64 	%rd46, %rd2, %rd45;
	ld.global.f64 	%fd26, [%rd46];
	setp.ge.f64 	%p28, %fd25, %fd26;
	selp.f64 	%fd27, 0d3FF0000000000000, 0d0000000000000000, %p28;
	mul.wide.s32 	%rd47, %r2, 8;
	add.s64 	%rd48, %rd1, %rd47;
	st.global.f64 	[%rd48], %fd27;
	add.s32 	%r2, %r2, %r3;
	setp.lt.s32 	%p29, %r2, %r36;
	@%p29 bra 	$L__BB21_17;
	bra.uni 	$L__BB21_32;
$L__BB21_18:
	setp.eq.s32 	%p23, %r40, 1;
	@%p23 bra 	$L__BB21_19;
	bra.uni 	$L__BB21_20;
$L__BB21_19:
	rem.s32 	%r59, %r2, %r38;
	mul.wide.s32 	%rd39, %r59, 8;
	add.s64 	%rd40, %rd3, %rd39;
	ld.global.f64 	%fd22, [%rd40];
	ld.global.f64 	%fd23, [%rd2];
	setp.ge.f64 	%p26, %fd22, %fd23;
	selp.f64 	%fd24, 0d3FF0000000000000, 0d0000000000000000, %p26;
	mul.wide.s32 	%rd41, %r2, 8;
	add.s64 	%rd42, %rd1, %rd41;
	st.global.f64 	[%rd42], %fd24;
	add.s32 	%r2, %r2, %r3;
	setp.lt.s32 	%p27, %r2, %r36;
	@%p27 bra 	$L__BB21_19;
	bra.uni 	$L__BB21_32;
$L__BB21_20:
	rem.s32 	%r56, %r2, %r38;
	mul.wide.s32 	%rd33, %r56, 8;
	add.s64 	%rd34, %rd3, %rd33;
	ld.global.f64 	%fd19, [%rd34];
	div.s32 	%r57, %r2, %r39;
	rem.s32 	%r58, %r57, %r40;
	mul.wide.s32 	%rd35, %r58, 8;
	add.s64 	%rd36, %rd2, %rd35;
	ld.global.f64 	%fd20, [%rd36];
	setp.ge.f64 	%p24, %fd19, %fd20;
	selp.f64 	%fd21, 0d3FF0000000000000, 0d0000000000000000, %p24;
	mul.wide.s32 	%rd37, %r2, 8;
	add.s64 	%rd38, %rd1, %rd37;
	st.global.f64 	[%rd38], %fd21;
	add.s32 	%r2, %r2, %r3;
	setp.lt.s32 	%p25, %r2, %r36;
	@%p25 bra 	$L__BB21_20;
	bra.uni 	$L__BB21_32;
$L__BB21_21:
	setp.ne.s32 	%p5, %r39, 1;
	@%p5 bra 	$L__BB21_25;
	setp.eq.s32 	%p17, %r38, 1;
	@%p17 bra 	$L__BB21_23;
	bra.uni 	$L__BB21_24;
$L__BB21_23:
	ld.global.f64 	%fd16, [%rd3];
	rem.s32 	%r55, %r2, %r40;
	mul.wide.s32 	%rd29, %r55, 8;
	add.s64 	%rd30, %rd2, %rd29;
	ld.global.f64 	%fd17, [%rd30];
	setp.ge.f64 	%p20, %fd16, %fd17;
	selp.f64 	%fd18, 0d3FF0000000000000, 0d0000000000000000, %p20;
	mul.wide.s32 	%rd31, %r2, 8;
	add.s64 	%rd32, %rd1, %rd31;
	st.global.f64 	[%rd32], %fd18;
	add.s32 	%r2, %r2, %r3;
	setp.lt.s32 	%p21, %r2, %r36;
	@%p21 bra 	$L__BB21_23;
	bra.uni 	$L__BB21_32;
$L__BB21_24:
	div.s32 	%r52, %r2, %r37;
	rem.s32 	%r53, %r52, %r38;
	mul.wide.s32 	%rd23, %r53, 8;
	add.s64 	%rd24, %rd3, %rd23;
	ld.global.f64 	%fd13, [%rd24];
	rem.s32 	%r54, %r2, %r40;
	mul.wide.s32 	%rd25, %r54, 8;
	add.s64 	%rd26, %rd2, %rd25;
	ld.global.f64 	%fd14, [%rd26];
	setp.ge.f64 	%p18, %fd13, %fd14;
	selp.f64 	%fd15, 0d3FF0000000000000, 0d0000000000000000, %p18;
	mul.wide.s32 	%rd27, %r2, 8;
	add.s64 	%rd28, %rd1, %rd27;
	st.global.f64 	[%rd28], %fd15;
	add.s32 	%r2, %r2, %r3;
	setp.lt.s32 	%p19, %r2, %r36;
	@%p19 bra 	$L__BB21_24;
	bra.uni 	$L__BB21_32;
$L__BB21_25:
	setp.ne.s32 	%p6, %r38, 1;
	@%p6 bra 	$L__BB21_29;
	setp.eq.s32 	%p12, %r40, 1;
	@%p12 bra 	$L__BB21_27;
	bra.uni 	$L__BB21_28;
$L__BB21_27:
	ld.global.f64 	%fd10, [%rd3];
	ld.global.f64 	%fd11, [%rd2];
	setp.ge.f64 	%p15, %fd10, %fd11;
	selp.f64 	%fd12, 0d3FF0000000000000, 0d0000000000000000, %p15;
	mul.wide.s32 	%rd21, %r2, 8;
	add.s64 	%rd22, %rd1, %rd21;
	st.global.f64 	[%rd22], %fd12;
	add.s32 	%r2, %r2, %r3;
	setp.lt.s32 	%p16, %r2, %r36;
	@%p16 bra 	$L__BB21_27;
	bra.uni 	$L__BB21_32;
$L__BB21_28:
	ld.global.f64 	%fd7, [%rd3];
	div.s32 	%r50, %r2, %r39;
	rem.s32 	%r51, %r50, %r40;
	mul.wide.s32 	%rd17, %r51, 8;
	add.s64 	%rd18, %rd2, %rd17;
	ld.global.f64 	%fd8, [%rd18];
	setp.ge.f64 	%p13, %fd7, %fd8;
	selp.f64 	%fd9, 0d3FF0000000000000, 0d0000000000000000, %p13;
	mul.wide.s32 	%rd19, %r2, 8;
	add.s64 	%rd20, %rd1, %rd19;
	st.global.f64 	[%rd20], %fd9;
	add.s32 	%r2, %r2, %r3;
	setp.lt.s32 	%p14, %r2, %r36;
	@%p14 bra 	$L__BB21_28;
	bra.uni 	$L__BB21_32;
$L__BB21_29:
	setp.eq.s32 	%p7, %r40, 1;
	@%p7 bra 	$L__BB21_30;
	bra.uni 	$L__BB21_31;
$L__BB21_30:
	div.s32 	%r48, %r2, %r37;
	rem.s32 	%r49, %r48, %r38;
	mul.wide.s32 	%rd13, %r49, 8;
	add.s64 	%rd14, %rd3, %rd13;
	ld.global.f64 	%fd4, [%rd14];
	ld.global.f64 	%fd5, [%rd2];
	setp.ge.f64 	%p10, %fd4, %fd5;
	selp.f64 	%fd6, 0d3FF0000000000000, 0d0000000000000000, %p10;
	mul.wide.s32 	%rd15, %r2, 8;
	add.s64 	%rd16, %rd1, %rd15;
	st.global.f64 	[%rd16], %fd6;
	add.s32 	%r2, %r2, %r3;
	setp.lt.s32 	%p11, %r2, %r36;
	@%p11 bra 	$L__BB21_30;
	bra.uni 	$L__BB21_32;
$L__BB21_31:
	div.s32 	%r44, %r2, %r37;
	rem.s32 	%r45, %r44, %r38;
	mul.wide.s32 	%rd7, %r45, 8;
	add.s64 	%rd8, %rd3, %rd7;
	ld.global.f64 	%fd1, [%rd8];
	div.s32 	%r46, %r2, %r39;
	rem.s32 	%r47, %r46, %r40;
	mul.wide.s32 	%rd9, %r47, 8;
	add.s64 	%rd10, %rd2, %rd9;
	ld.global.f64 	%fd2, [%rd10];
	setp.ge.f64 	%p8, %fd1, %fd2;
	selp.f64 	%fd3, 0d3FF0000000000000, 0d0000000000000000, %p8;
	mul.wide.s32 	%rd11, %r2, 8;
	add.s64 	%rd12, %rd1, %rd11;
	st.global.f64 	[%rd12], %fd3;
	add.s32 	%r2, %r2, %r3;
	setp.lt.s32 	%p9, %r2, %r36;
	@%p9 bra 	$L__BB21_31;
$L__BB21_32:
	ret;

}
	// .globl	_Z9_lt_32_12iPfiiS_iiS_
.visible .entry _Z9_lt_32_12iPfiiS_iiS_(
	.param .u32 _Z9_lt_32_12iPfiiS_iiS__param_0,
	.param .u64 .ptr .align 1 _Z9_lt_32_12iPfiiS_iiS__param_1,
	.param .u32 _Z9_lt_32_12iPfiiS_iiS__param_2,
	.param .u32 _Z9_lt_32_12iPfiiS_iiS__param_3,
	.param .u64 .ptr .align 1 _Z9_lt_32_12iPfiiS_iiS__param_4,
	.param .u32 _Z9_lt_32_12iPfiiS_iiS__param_5,
	.param .u32 _Z9_lt_32_12iPfiiS_iiS__param_6,
	.param .u64 .ptr .align 1 _Z9_lt_32_12iPfiiS_iiS__param_7
)
{
	.reg .pred 	%p<49>;
	.reg .b32 	%r<84>;
	.reg .b32 	%f<49>;
	.reg .b64 	%rd<79>;

	ld.param.u32 	%r36, [_Z9_lt_32_12iPfiiS_iiS__param_0];
	ld.param.u64 	%rd4, [_Z9_lt_32_12iPfiiS_iiS__param_1];
	ld.param.u32 	%r37, [_Z9_lt_32_12iPfiiS_iiS__param_2];
	ld.param.u32 	%r38, [_Z9_lt_32_12iPfiiS_iiS__param_3];
	ld.param.u64 	%rd5, [_Z9_lt_32_12iPfiiS_iiS__param_4];
	ld.param.u32 	%r39, [_Z9_lt_32_12iPfiiS_iiS__param_5];
	ld.param.u32 	%r40, [_Z9_lt_32_12iPfiiS_iiS__param_6];
	ld.param.u64 	%rd6, [_Z9_lt_32_12iPfiiS_iiS__param_7];
	cvta.to.global.u64 	%rd1, %rd6;
	cvta.to.global.u64 	%rd2, %rd5;
	cvta.to.global.u64 	%rd3, %rd4;
	mov.u32 	%r41, %tid.x;
	mov.u32 	%r42, %ctaid.x;
	mov.u32 	%r1, %ntid.x;
	mad.lo.s32 	%r2, %r42, %r1, %r41;
	setp.ge.s32 	%p1, %r2, %r36;
	@%p1 bra 	$L__BB22_32;
	setp.ne.s32 	%p2, %r38, %r36;
	mov.u32 	%r43, %nctaid.x;
	mul.lo.s32 	%r3, %r1, %r43;
	@%p2 bra 	$L__BB22_9;
	setp.ne.s32 	%p38, %r40, %r36;
	@%p38 bra 	$L__BB22_4;
$L__BB22_3:
	mul.wide.s32 	%rd75, %r2, 4;
	add.s64 	%rd76, %rd3, %rd75;
	ld.global.f32 	%f46, [%rd76];
	add.s64 	%rd77, %rd2, %rd75;
	ld.global.f32 	%f47, [%rd77];
	setp.lt.f32 	%p47, %f46, %f47;
	selp.f32 	%f48, 0f3F800000, 0f00000000, %p47;
	add.s64 	%rd78, %rd1, %rd75;
	st.global.f32 	[%rd78], %f48;
	add.s32 	%r2, %r2, %r3;
	setp.lt.s32 	%p48, %r2, %r36;
	@%p48 bra 	$L__BB22_3;
	bra.uni 	$L__BB22_32;
$L__BB22_4:
	setp.ne.s32 	%p39, %r39, 1;
	@%p39 bra 	$L__BB22_6;
$L__BB22_5:
	mul.wide.s32 	%rd70, %r2, 4;
	add.s64 	%rd71, %rd3, %rd70;
	ld.global.f32 	%f43, [%rd71];
	rem.s32 	%r67, %r2, %r40;
	mul.wide.s32 	%rd72, %r67, 4;
	add.s64 	%rd73, %rd2, %rd72;
	ld.global.f32 	%f44, [%rd73];
	setp.lt.f32 	%p45, %f43, %f44;
	selp.f32 	%f45, 0f3F800000, 0f00000000, %p45;
	add.s64 	%rd74, %rd1, %rd70;
	st.global.f32 	[%rd74], %f45;
	add.s32 	%r2, %r2, %r3;
	setp.lt.s32 	%p46, %r2, %r36;
	@%p46 bra 	$L__BB22_5;
	bra.uni 	$L__BB22_32;
$L__BB22_6:
	setp.eq.s32 	%p40, %r40, 1;
	@%p40 bra 	$L__BB22_7;
	bra.uni 	$L__BB22_8;
$L__BB22_7:
	mul.wide.s32 	%rd67, %r2, 4;
	add.s64 	%rd68, %rd3, %rd67;
	ld.global.f32 	%f40, [%rd68];
	ld.global.f32 	%f41, [%rd2];
	setp.lt.f32 	%p43, %f40, %f41;
	selp.f32 	%f42, 0f3F800000, 0f00000000, %p43;
	add.s64 	%rd69, %rd1, %rd67;
	st.global.f32 	[%rd69], %f42;
	add.s32 	%r2, %r2, %r3;
	setp.lt.s32 	%p44, %r2, %r36;
	@%p44 bra 	$L__BB22_7;
	bra.uni 	$L__BB22_32;
$L__BB22_8:
	mul.wide.s32 	%rd62, %r2, 4;
	add.s64 	%rd63, %rd3, %rd62;
	ld.global.f32 	%f37, [%rd63];
	div.s32 	%r65, %r2, %r39;
	rem.s32 	%r66, %r65, %r40;
	mul.wide.s32 	%rd64, %r66, 4;
	add.s64 	%rd65, %rd2, %rd64;
	ld.global.f32 	%f38, [%rd65];
	setp.lt.f32 	%p41, %f37, %f38;
	selp.f32 	%f39, 0f3F800000, 0f00000000, %p41;
	add.s64 	%rd66, %rd1, %rd62;
	st.global.f32 	[%rd66], %f39;
	add.s32 	%r2, %r2, %r3;
	setp.lt.s32 	%p42, %r2, %r36;
	@%p42 bra 	$L__BB22_8;
	bra.uni 	$L__BB22_32;
$L__BB22_9:
	setp.ne.s32 	%p3, %r40, %r36;
	@%p3 bra 	$L__BB22_15;
	setp.ne.s32 	%p30, %r37, 1;
	@%p30 bra 	$L__BB22_12;
$L__BB22_11:
	rem.s32 	%r64, %r2, %r38;
	mul.wide.s32 	%rd57, %r64, 4;
	add.s64 	%rd58, %rd3, %rd57;
	ld.global.f32 	%f34, [%rd58];
	mul.wide.s32 	%rd59, %r2, 4;
	add.s64 	%rd60, %rd2, %rd59;
	ld.global.f32 	%f35, [%rd60];
	setp.lt.f32 	%p36, %f34, %f35;
	selp.f32 	%f36, 0f3F800000, 0f00000000, %p36;
	add.s64 	%rd61, %rd1, %rd59;
	st.global.f32 	[%rd61], %f36;
	add.s32 	%r2, %r2, %r3;
	setp.lt.s32 	%p37, %r2, %r36;
	@%p37 bra 	$L__BB22_11;
	bra.uni 	$L__BB22_32;
$L__BB22_12:
	setp.eq.s32 	%p31, %r38, 1;
	@%p31 bra 	$L__BB22_13;
	bra.uni 	$L__BB22_14;
$L__BB22_13:
	ld.global.f32 	%f31, [%rd3];
	mul.wide.s32 	%rd54, %r2, 4;
	add.s64 	%rd55, %rd2, %rd54;
	ld.global.f32 	%f32, [%rd55];
	setp.lt.f32 	%p34, %f31, %f32;
	selp.f32 	%f33, 0f3F800000, 0f00000000, %p34;
	add.s64 	%rd56, %rd1, %rd54;
	st.global.f32 	[%rd56], %f33;
	add.s32 	%r2, %r2, %r3;
	setp.lt.s32 	%p35, %r2, %r36;
	@%p35 bra 	$L__BB22_13;
	bra.uni 	$L__BB22_32;
$L__BB22_14:
	div.s32 	%r62, %r2, %r37;
	rem.s32 	%r63, %r62, %r38;
	mul.wide.s32 	%rd49, %r63, 4;
	add.s64 	%rd50, %rd3, %rd49;
	ld.global.f32 	%f28, [%rd50];
	mul.wide.s32 	%rd51, %r2, 4;
	add.s64 	%rd52, %rd2, %rd51;
	ld.global.f32 	%f29, [%rd52];
	setp.lt.f32 	%p32, %f28, %f29;
	selp.f32 	%f30, 0f3F800000, 0f00000000, %p32;
	add.s64 	%rd53, %rd1, %rd51;
	st.global.f32 	[%rd53], %f30;
	add.s32 	%r2, %r2, %r3;
	setp.lt.s32 	%p33, %r2, %r36;
	@%p33 bra 	$L__BB22_14;
	bra.uni 	$L__BB22_32;
$L__BB22_15:
	setp.ne.s32 	%p4, %r37, 1;
	@%p4 bra 	$L__BB22_21;
	setp.ne.s32 	%p22, %r39, 1;
	@%p22 bra 	$L__BB22_18;
$L__BB22_17:
	rem.s32 	%r60, %r2, %r38;
	mul.wide.s32 	%rd43, %r60, 4;
	add.s64 	%rd44, %rd3, %rd43;
	ld.global.f32 	%f25, [%rd44];
	rem.s32 	%r61, %r2, %r40;
	mul.wide.s32 	%rd45, %r61, 4;
	add.s64 	%rd46, %rd2, %rd45;
	ld.global.f32 	%f26, [%rd46];
	setp.lt.f32 	%p28, %f25, %f26;
	selp.f32 	%f27, 0f3F800000, 0f00000000, %p28;
	mul.wide.s32 	%rd47, %r2, 4;
	add.s64 	%rd48, %rd1, %rd47;
	st.global.f32 	[%rd48], %f27;
	add.s32 	%r2, %r2, %r3;
	setp.lt.s32 	%p29, %r2, %r36;
	@%p29 bra 	$L__BB22_17;
	bra.uni 	$L__BB22_32;
$L__BB22_18:
	setp.eq.s32 	%p23, %r40, 1;
	@%p23 bra 	$L__BB22_19;
	bra.uni 	$L__BB22_20;
$L__BB22_19:
	rem.s32 	%r59, %r2, %r38;
	mul.wide.s32 	%rd39, %r59, 4;
	add.s64 	%rd40, %rd3, %rd39;
	ld.global.f32 	%f22, [%rd40];
	ld.global.f32 	%f23, [%rd2];
	setp.lt.f32 	%p26, %f22, %f23;
	selp.f32 	%f24, 0f3F800000, 0f00000000, %p26;
	mul.wide.s32 	%rd41, %r2, 4;
	add.s64 	%rd42, %rd1, %rd41;
	st.global.f32 	[%rd42], %f24;
	add.s32 	%r2, %r2, %r3;
	setp.lt.s32 	%p27, %r2, %r36;
	@%p27 bra 	$L__BB22_19;
	bra.uni 	$L__BB22_32;
$L__BB22_20:
	rem.s32 	%r56, %r2, %r38;
	mul.wide.s32 	%rd33, %r56, 4;
	add.s64 	%rd34, %rd3, %rd33;
	ld.global.f32 	%f19, [%rd34];
	div.s32 	%r57, %r2, %r39;
	rem.s32 	%r58, %r57, %r40;
	mul.wide.s32 	%rd35, %r58, 4;
	add.s64 	%rd36, %rd2, %rd35;
	ld.global.f32 	%f20, [%rd36];
	setp.lt.f32 	%p24, %f19, %f20;
	selp.f32 	%f21, 0f3F800000, 0f00000000, %p24;
	mul.wide.s32 	%rd37, %r2, 4;
	add.s64 	%rd38, %rd1, %rd37;
	st.global.f32 	[%rd38], %f21;
	add.s32 	%r2, %r2, %r3;
	setp.lt.s32 	%p25, %r2, %r36;
	@%p25 bra 	$L__BB22_20;
	bra.uni 	$L__BB22_32;
$L__BB22_21:
	setp.ne.s32 	%p5, %r39, 1;
	@%p5 bra 	$L__BB22_25;
	setp.eq.s32 	%p17, %r38, 1;
	@%p17 bra 	$L__BB22_23;
	bra.uni 	$L__BB22_24;
$L__BB22_23:
	ld.global.f32 	%f16, [%rd3];
	rem.s32 	%r55, %r2, %r40;
	mul.wide.s32 	%rd29, %r55, 4;
	add.s64 	%rd30, %rd2, %rd29;
	ld.global.f32 	%f17, [%rd30];
	setp.lt.f32 	%p20, %f16, %f17;
	selp.f32 	%f18, 0f3F800000, 0f00000000, %p20;
	mul.wide.s32 	%rd31, %r2, 4;
	add.s64 	%rd32, %rd1, %rd31;
	st.global.f32 	[%rd32], %f18;
	add.s32 	%r2, %r2, %r3;
	setp.lt.s32 	%p21, %r2, %r36;
	@%p21 bra 	$L__BB22_23;
	bra.uni 	$L__BB22_32;
$L__BB22_24:
	div.s32 	%r52, %r2, %r37;
	rem.s32 	%r53, %r52, %r38;
	mul.wide.s32 	%rd23, %r53, 4;
	add.s64 	%rd24, %rd3, %rd23;
	ld.global.f32 	%f13, [%rd24];
	rem.s32 	%r54, %r2, %r40;
	mul.wide.s32 	%rd25, %r54, 4;
	add.s64 	%rd26, %rd2, %rd25;
	ld.global.f32 	%f14, [%rd26];
	setp.lt.f32 	%p18, %f13, %f14;
	selp.f32 	%f15, 0f3F800000, 0f00000000, %p18;
	mul.wide.s32 	%rd27, %r2, 4;
	add.s64 	%rd28, %rd1, %rd27;
	st.global.f32 	[%rd28], %f15;
	add.s32 	%r2, %r2, %r3;
	setp.lt.s32 	%p19, %r2, %r36;
	@%p19 bra 	$L__BB22_24;
	bra.uni 	$L__BB22_32;
$L__BB22_25:
	setp.ne.s32 	%p6, %r38, 1;
	@%p6 bra 	$L__BB22_29;
	setp.eq.s32 	%p12, %r40, 1;
	@%p12 bra 	$L__BB22_27;
	bra.uni 	$L__BB22_28;
$L__BB22_27:
	ld.global.f32 	%f10, [%rd3];
	ld.global.f32 	%f11, [%rd2];
	setp.lt.f32 	%p15, %f10, %f11;
	selp.f32 	%f12, 0f3F800000, 0f00000000, %p15;
	mul.wide.s32 	%rd21, %r2, 4;
	add.s64 	%rd22, %rd1, %rd21;
	st.global.f32 	[%rd22], %f12;
	add.s32 	%r2, %r2, %r3;
	setp.lt.s32 	%p16, %r2, %r36;
	@%p16 bra 	$L__BB22_27;
	bra.uni 	$L__BB22_32;
$L__BB22_28:
	ld.global.f32 	%f7, [%rd3];
	div.s32 	%r50, %r2, %r39;
	rem.s32 	%r51, %r50, %r40;
	mul.wide.s32 	%rd17, %r51, 4;
	add.s64 	%rd18, %rd2, %rd17;
	ld.global.f32 	%f8, [%rd18];
	setp.lt.f32 	%p13, %f7, %f8;
	selp.f32 	%f9, 0f3F800000, 0f00000000, %p13;
	mul.wide.s32 	%rd19, %r2, 4;
	add.s64 	%rd20, %rd1, %rd19;
	st.global.f32 	[%rd20], %f9;
	add.s32 	%r2, %r2, %r3;
	setp.lt.s32 	%p14, %r2, %r36;
	@%p14 bra 	$L__BB22_28;
	bra.uni 	$L__BB22_32;
$L__BB22_29:
	setp.eq.s32 	%p7, %r40, 1;
	@%p7 bra 	$L__BB22_30;
	bra.uni 	$L__BB22_31;
$L__BB22_30:
	div.s32 	%r48, %r2, %r37;
	rem.s32 	%r49, %r48, %r38;
	mul.wide.s32 	%rd13, %r49, 4;
	add.s64 	%rd14, %rd3, %rd13;
	ld.global.f32 	%f4, [%rd14];
	ld.global.f32 	%f5, [%rd2];
	setp.lt.f32 	%p10, %f4, %f5;
	selp.f32 	%f6, 0f3F800000, 0f00000000, %p10;
	mul.wide.s32 	%rd15, %r2, 4;
	add.s64 	%rd16, %rd1, %rd15;
	st.global.f32 	[%rd16], %f6;
	add.s32 	%r2, %r2, %r3;
	setp.lt.s32 	%p11, %r2, %r36;
	@%p11 bra 	$L__BB22_30;
	bra.uni 	$L__BB22_32;
$L__BB22_31:
	div.s32 	%r44, %r2, %r37;
	rem.s32 	%r45, %r44, %r38;
	mul.wide.s32 	%rd7, %r45, 4;
	add.s64 	%rd8, %rd3, %rd7;
	ld.global.f32 	%f1, [%rd8];
	div.s32 	%r46, %r2, %r39;
	rem.s32 	%r47, %r46, %r40;
	mul.wide.s32 	%rd9, %r47, 4;
	add.s64 	%rd10, %rd2, %rd9;
	ld.global.f32 	%f2, [%rd10];
	setp.lt.f32 	%p8, %f1, %f2;
	selp.f32 	%f3, 0f3F800000, 0f00000000, %p8;
	mul.wide.s32 	%rd11, %r2, 4;
	add.s64 	%rd12, %rd1, %rd11;
	st.global.f32 	[%rd12], %f3;
	add.s32 	%r2, %r2, %r3;
	setp.lt.s32 	%p9, %r2, %r36;
	@%p9 bra 	$L__BB22_31;
$L__BB22_32:
	ret;

}
	// .globl	_Z9_lt_64_12iPdiiS_iiS_
.visible .entry _Z9_lt_64_12iPdiiS_iiS_(
	.param .u32 _Z9_lt_64_12iPdiiS_iiS__param_0,
	.param .u64 .ptr .align 1 _Z9_lt_64_12iPdiiS_iiS__param_1,
	.param .u32 _Z9_lt_64_12iPdiiS_iiS__param_2,
	.param .u32 _Z9_lt_64_12iPdiiS_iiS__param_3,
	.param .u64 .ptr .align 1 _Z9_lt_64_12iPdiiS_iiS__param_4,
	.param .u32 _Z9_lt_64_12iPdiiS_iiS__param_5,
	.param .u32 _Z9_lt_64_12iPdiiS_iiS__param_6,
	.param .u64 .ptr .align 1 _Z9_lt_64_12iPdiiS_iiS__param_7
)
{
	.reg .pred 	%p<49>;
	.reg .b32 	%r<84>;
	.reg .b64 	%rd<79>;
	.reg .b64 	%fd<49>;

	ld.param.u32 	%r36, [_Z9_lt_64_12iPdiiS_iiS__param_0];
	ld.param.u64 	%rd4, [_Z9_lt_64_12iPdiiS_iiS__param_1];
	ld.param.u32 	%r37, [_Z9_lt_64_12iPdiiS_iiS__param_2];
	ld.param.u32 	%r38, [_Z9_lt_64_12iPdiiS_iiS__param_3];
	ld.param.u64 	%rd5, [_Z9_lt_64_12iPdiiS_iiS__param_4];
	ld.param.u32 	%r39, [_Z9_lt_64_12iPdiiS_iiS__param_5];
	ld.param.u32 	%r40, [_Z9_lt_64_12iPdiiS_iiS__param_6];
	ld.param.u64 	%rd6, [_Z9_lt_64_12iPdiiS_iiS__param_7];
	cvta.to.global.u64 	%rd1, %rd6;
	cvta.to.global.u64 	%rd2, %rd5;
	cvta.to.global.u64 	%rd3, %rd4;
	mov.u32 	%r41, %tid.x;
	mov.u32 	%r42, %ctaid.x;
	mov.u32 	%r1, %ntid.x;
	mad.lo.s32 	%r2, %r42, %r1, %r41;
	setp.ge.s32 	%p1, %r2, %r36;
	@%p1 bra 	$L__BB23_32;
	setp.ne.s32 	%p2, %r38, %r36;
	mov.u32 	%r43, %nctaid.x;
	mul.lo.s32 	%r3, %r1, %r43;
	@%p2 bra 	$L__BB23_9;
	setp.ne.s32 	%p38, %r40, %r36;
	@%p38 bra 	$L__BB23_4;
$L__BB23_3:
	mul.wide.s32 	%rd75, %r2, 8;
	add.s64 	%rd76, %rd3, %rd75;
	ld.global.f64 	%fd46, [%rd76];
	add.s64 	%rd77, %rd2, %rd75;
	ld.global.f64 	%fd47, [%rd77];
	setp.lt.f64 	%p47, %fd46, %fd47;
	selp.f64 	%fd48, 0d3FF0000000000000, 0d0000000000000000, %p47;
	add.s64 	%rd78, %rd1, %rd75;
	st.global.f64 	[%rd78], %fd48;
	add.s32 	%r2, %r2, %r3;
	setp.lt.s32 	%p48, %r2, %r36;
	@%p48 bra 	$L__BB23_3;
	bra.uni 	$L__BB23_32;
$L__BB23_4:
	setp.ne.s32 	%p39, %r39, 1;
	@%p39 bra 	$L__BB23_6;
$L__BB23_5:
	mul.wide.s32 	%rd70, %r2, 8;
	add.s64 	%rd71, %rd3, %rd70;
	ld.global.f64 	%fd43, [%rd71];
	rem.s32 	%r67, %r2, %r40;
	mul.wide.s32 	%rd72, %r67, 8;
	add.s64 	%rd73, %rd2, %rd72;
	ld.global.f64 	%fd44, [%rd73];
	setp.lt.f64 	%p45, %fd43, %fd44;
	selp.f64 	%fd45, 0d3FF0000000000000, 0d0000000000000000, %p45;
	add.s64 	%rd74, %rd1, %rd70;
	st.global.f64 	[%rd74], %fd45;
	add.s32 	%r2, %r2, %r3;
	setp.lt.s32 	%p46, %r2, %r36;
	@%p46 bra 	$L__BB23_5;
	bra.uni 	$L__BB23_32;
$L__BB23_6:
	setp.eq.s32 	%p40, %r40, 1;
	@%p40 bra 	$L__BB23_7;
	bra.uni 	$L__BB23_8;
$L__BB23_7:
	mul.wide.s32 	%rd67, %r2, 8;
	add.s64 	%rd68, %rd3, %rd67;
	ld.global.f64 	%fd40, [%rd68];
	ld.global.f64 	%fd41, [%rd2];
	setp.lt.f64 	%p43, %fd40, %fd41;
	selp.f64 	%fd42, 0d3FF0000000000000, 0d0000000000000000, %p43;
	add.s64 	%rd69, %rd1, %rd67;
	st.global.f64 	[%rd69], %fd42;
	add.s32 	%r2, %r2, %r3;
	setp.lt.s32 	%p44, %r2, %r36;
	@%p44 bra 	$L__BB23_7;
	bra.uni 	$L__BB23_32;
$L__BB23_8:
	mul.wide.s32 	%rd62, %r2, 8;
	add.s64 	%rd63, %rd3, %rd62;
	ld.global.f64 	%fd37, [%rd63];
	div.s32 	%r65, %r2, %r39;
	rem.s32 	%r66, %r65, %r40;
	mul.wide.s32 	%rd64, %r66, 8;
	add.s64 	%rd65, %rd2, %rd64;
	ld.global.f64 	%fd38, [%rd65];
	setp.lt.f64 	%p41, %fd37, %fd38;
	selp.f64 	%fd39, 0d3FF0000000000000, 0d0000000000000000, %p41;
	add.s64 	%rd66, %rd1, %rd62;
	st.global.f64 	[%rd66], %fd39;
	add.s32 	%r2, %r2, %r3;
	setp.lt.s32 	%p42, %r2, %r36;
	@%p42 bra 	$L__BB23_8;
	bra.uni 	$L__BB23_32;
$L__BB23_9:
	setp.ne.s32 	%p3, %r40, %r36;
	@%p3 bra 	$L__BB23_15;
	setp.ne.s32 	%p30, %r37, 1;
	@%p30 bra 	$L__BB23_12;
$L__BB23_11:
	rem.s32 	%r64, %r2, %r38;
	mul.wide.s32 	%rd57, %r64, 8;
	add.s64 	%rd58, %rd3, %rd57;
	ld.global.f64 	%fd34, [%rd58];
	mul.wide.s32 	%rd59, %r2, 8;
	add.s64 	%rd60, %rd2, %rd59;
	ld.global.f64 	%fd35, [%rd60];
	setp.lt.f64 	%p36, %fd34, %fd35;
	selp.f64 	%fd36, 0d3FF0000000000000, 0d0000000000000000, %p36;
	add.s64 	%rd61, %rd1, %rd59;
	st.global.f64 	[%rd61], %fd36;
	add.s32 	%r2, %r2, %r3;
	setp.lt.s32 	%p37, %r2, %r36;
	@%p37 bra 	$L__BB23_11;
	bra.uni 	$L__BB23_32;
$L__BB23_12:
	setp.eq.s32 	%p31, %r38, 1;
	@%p31 bra 	$L__BB23_13;
	bra.uni 	$L__BB23_14;
$L__BB23_13:
	ld.global.f64 	%fd31, [%rd3];
	mul.wide.s32 	%rd54, %r2, 8;
	add.s64 	%rd55, %rd2, %rd54;
	ld.global.f64 	%fd32, [%rd55];
	setp.lt.f64 	%p34, %fd31, %fd32;
	selp.f64 	%fd33, 0d3FF0000000000000, 0d0000000000000000, %p34;
	add.s64 	%rd56, %rd1, %rd54;
	st.global.f64 	[%rd56], %fd33;
	add.s32 	%r2, %r2, %r3;
	setp.lt.s32 	%p35, %r2, %r36;
	@%p35 bra 	$L__BB23_13;
	bra.uni 	$L__BB23_32;
$L__BB23_14:
	div.s32 	%r62, %r2, %r37;
	rem.s32 	%r63, %r62, %r38;
	mul.wide.s32 	%rd49, %r63, 8;
	add.s64 	%rd50, %rd3, %rd49;
	ld.global.f64 	%fd28, [%rd50];
	mul.wide.s32 	%rd51, %r2, 8;
	add.s64 	%rd52, %rd2, %rd51;
	ld.global.f64 	%fd29, [%rd52];
	setp.lt.f64 	%p32, %fd28, %fd29;
	selp.f64 	%fd30, 0d3FF0000000000000, 0d0000000000000000, %p32;
	add.s64 	%rd53, %rd1, %rd51;
	st.global.f64 	[%rd53], %fd30;
	add.s32 	%r2, %r2, %r3;
	setp.lt.s32 	%p33, %r2, %r36;
	@%p33 bra 	$L__BB23_14;
	bra.uni 	$L__BB23_32;
$L__BB23_15:
	setp.ne.s32 	%p4, %r37, 1;
	@%p4 bra 	$L__BB23_21;
	setp.ne.s32 	%p22, %r39, 1;
	@%p22 bra 	$L__BB23_18;
$L__BB23_17:
	rem.s32 	%r60, %r2, %r38;
	mul.wide.s32 	%rd43, %r60, 8;
	add.s64 	%rd44, %rd3, %rd43;
	ld.global.f64 	%fd25, [%rd44];
	rem.s32 	%r61, %r2, %r40;
	mul.wide.s32 	%rd45, %r61, 8;
	add.s64 	%rd46, %rd2, %rd45;
	ld.global.f64 	%fd26, [%rd46];
	setp.lt.f64 	%p28, %fd25, %fd26;
	selp.f64 	%fd27, 0d3FF0000000000000, 0d0000000000000000, %p28;
	mul.wide.s32 	%rd47, %r2, 8;
	add.s64 	%rd48, %rd1, %rd47;
	st.global.f64 	[%rd48], %fd27;
	add.s32 	%r2, %r2, %r3;
	setp.lt.s32 	%p29, %r2, %r36;
	@%p29 bra 	$L__BB23_17;
	bra.uni 	$L__BB23_32;
$L__BB23_18:
	setp.eq.s32 	%p23, %r40, 1;
	@%p23 bra 	$L__BB23_19;
	bra.uni 	$L__BB23_20;
$L__BB23_19:
	rem.s32 	%r59, %r2, %r38;
	mul.wide.s32 	%rd39, %r59, 8;
	add.s64 	%rd40, %rd3, %rd39;
	ld.global.f64 	%fd22, [%rd40];
	ld.global.f64 	%fd23, [%rd2];
	setp.lt.f64 	%p26, %fd22, %fd23;
	selp.f64 	%fd24, 0d3FF0000000000000, 0d0000000000000000, %p26;
	mul.wide.s32 	%rd41, %r2, 8;
	add.s64 	%rd42, %rd1, %rd41;
	st.global.f64 	[%rd42], %fd24;
	add.s32 	%r2, %r2, %r3;
	setp.lt.s32 	%p27, %r2, %r36;
	@%p27 bra 	$L__BB23_19;
	bra.uni 	$L__BB23_32;
$L__BB23_20:
	rem.s32 	%r56, %r2, %r38;
	mul.wide.s32 	%rd33, %r56, 8;
	add.s64 	%rd34, %rd3, %rd33;
	ld.global.f64 	%fd19, [%rd34];
	div.s32 	%r57, %r2, %r39;
	rem.s32 	%r58, %r57, %r40;
	mul.wide.s32 	%rd35, %r58, 8;
	add.s64 	%rd36, %rd2, %rd35;
	ld.global.f64 	%fd20, [%rd36];
	setp.lt.f64 	%p24, %fd19, %fd20;
	selp.f64 	%fd21, 0d3FF0000000000000, 0d0000000000000000, %p24;
	mul.wide.s32 	%rd37, %r2, 8;
	add.s64 	%rd38, %rd1, %rd37;
	st.global.f64 	[%rd38], %fd21;
	add.s32 	%r2, %r2, %r3;
	setp.lt.s32 	%p25, %r2, %r36;
	@%p25 bra 	$L__BB23_20;
	bra.uni 	$L__BB23_32;
$L__BB23_21:
	setp.ne.s32 	%p5, %r39, 1;
	@%p5 bra 	$L__BB23_25;
	setp.eq.s32 	%p17, %r38, 1;
	@%p17 bra 	$L__BB23_23;
	bra.uni 	$L__BB23_24;
$L__BB23_23:
	ld.global.f64 	%fd16, [%rd3];
	rem.s32 	%r55, %r2, %r40;
	mul.wide.s32 	%rd29, %r55, 8;
	add.s64 	%rd30, %rd2, %rd29;
	ld.global.f64 	%fd17, [%rd30];
	setp.lt.f64 	%p20, %fd16, %fd17;
	selp.f64 	%fd18, 0d3FF0000000000000, 0d0000000000000000, %p20;
	mul.wide.s32 	%rd31, %r2, 8;
	add.s64 	%rd32, %rd1, %rd31;
	st.global.f64 	[%rd32], %fd18;
	add.s32 	%r2, %r2, %r3;
	setp.lt.s32 	%p21, %r2, %r36;
	@%p21 bra 	$L__BB23_23;
	bra.uni 	$L__BB23_32;
$L__BB23_24:
	div.s32 	%r52, %r2, %r37;
	rem.s32 	%r53, %r52, %r38;
	mul.wide.s32 	%rd23, %r53, 8;
	add.s64 	%rd24, %rd3, %rd23;
	ld.global.f64 	%fd13, [%rd24];
	rem.s32 	%r54, %r2, %r40;
	mul.wide.s32 	%rd25, %r54, 8;
	add.s64 	%rd26, %rd2, %rd25;
	ld.global.f64 	%fd14, [%rd26];
	setp.lt.f64 	%p18, %fd13, %fd14;
	selp.f64 	%fd15, 0d3FF0000000000000, 0d0000000000000000, %p18;
	mul.wide.s32 	%rd27, %r2, 8;
	add.s64 	%rd28, %rd1, %rd27;
	st.global.f64 	[%rd28], %fd15;
	add.s32 	%r2, %r2, %r3;
	setp.lt.s32 	%p19, %r2, %r36;
	@%p19 bra 	$L__BB23_24;
	bra.uni 	$L__BB23_32;
$L__BB23_25:
	setp.ne.s32 	%p6, %r38, 1;
	@%p6 bra 	$L__BB23_29;
	setp.eq.s32 	%p12, %r40, 1;
	@%p12 bra 	$L__BB23_27;
	bra.uni 	$L__BB23_28;
$L__BB23_27:
	ld.global.f64 	%fd10, [%rd3];
	ld.global.f64 	%fd11, [%rd2];
	setp.lt.f64 	%p15, %fd10, %fd11;
	selp.f64 	%fd12, 0d3FF0000000000000, 0d0000000000000000, %p15;
	mul.wide.s32 	%rd21, %r2, 8;
	add.s64 	%rd22, %rd1, %rd21;
	st.global.f64 	[%rd22], %fd12;
	add.s32 	%r2, %r2, %r3;
	setp.lt.s32 	%p16, %r2, %r36;
	@%p16 bra 	$L__BB23_27;
	bra.uni 	$L__BB23_32;
$L__BB23_28:
	ld.global.f64 	%fd7, [%rd3];
	div.s32 	%r50, %r2, %r39;
	rem.s32 	%r51, %r50, %r40;
	mul.wide.s32 	%rd17, %r51, 8;
	add.s64 	%rd18, %rd2, %rd17;
	ld.global.f64 	%fd8, [%rd18];
	setp.lt.f64 	%p13, %fd7, %fd8;
	selp.f64 	%fd9, 0d3FF0000000000000, 0d0000000000000000, %p13;
	mul.wide.s32 	%rd19, %r2, 8;
	add.s64 	%rd20, %rd1, %rd19;
	st.global.f64 	[%rd20], %fd9;
	add.s32 	%r2, %r2, %r3;
	setp.lt.s32 	%p14, %r2, %r36;
	@%p14 bra 	$L__BB23_28;
	bra.uni 	$L__BB23_32;
$L__BB23_29:
	setp.eq.s32 	%p7, %r40, 1;
	@%p7 bra 	$L__BB23_30;
	bra.uni 	$L__BB23_31;
$L__BB23_30:
	div.s32 	%r48, %r2, %r37;
	rem.s32 	%r49, %r48, %r38;
	mul.wide.s32 	%rd13, %r49, 8;
	add.s64 	%rd14, %rd3, %rd13;
	ld.global.f64 	%fd4, [%rd14];
	ld.global.f64 	%fd5, [%rd2];
	setp.lt.f64 	%p10, %fd4, %fd5;
	selp.f64 	%fd6, 0d3FF0000000000000, 0d0000000000000000, %p10;
	mul.wide.s32 	%rd15, %r2, 8;
	add.s64 	%rd16, %rd1, %rd15;
	st.global.f64 	[%rd16], %fd6;
	add.s32 	%r2, %r2, %r3;
	setp.lt.s32 	%p11, %r2, %r36;
	@%p11 bra 	$L__BB23_30;
	bra.uni 	$L__BB23_32;
$L__BB23_31:
	div.s32 	%r44, %r2, %r37;
	rem.s32 	%r45, %r44, %r38;
	mul.wide.s32 	%rd7, %r45, 8;
	add.s64 	%rd8, %rd3, %rd7;
	ld.global.f64 	%fd1, [%rd8];
	div.s32 	%r46, %r2, %r39;
	rem.s32 	%r47, %r46, %r40;
	mul.wide.s32 	%rd9, %r47, 8;
	add.s64 	%rd10, %rd2, %rd9;
	ld.global.f64 	%fd2, [%rd10];
	setp.lt.f64 	%p8, %fd1, %fd2;
	selp.f64 	%fd3, 0d3FF0000000000000, 0d0000000000000000, %p8;
	mul.wide.s32 	%rd11, %r2, 8;
	add.s64 	%rd12, %rd1, %rd11;
	st.global.f64 	[%rd12], %fd3;
	add.s32 	%r2, %r2, %r3;
	setp.lt.s32 	%p9, %r2, %r36;
	@%p9 bra 	$L__BB23_31;
$L__BB23_32:
	ret;

}
	// .globl	_Z9_le_32_12iPfiiS_iiS_
.visible .entry _Z9_le_32_12iPfiiS_iiS_(
	.param .u32 _Z9_le_32_12iPfiiS_iiS__param_0,
	.param .u64 .ptr .align 1 _Z9_le_32_12iPfiiS_iiS__param_1,
	.param .u32 _Z9_le_32_12iPfiiS_iiS__param_2,
	.param .u32 _Z9_le_32_12iPfiiS_iiS__param_3,
	.param .u64 .ptr .align 1 _Z9_le_32_12iPfiiS_iiS__param_4,
	.param .u32 _Z9_le_32_12iPfiiS_iiS__param_5,
	.param .u32 _Z9_le_32_12iPfiiS_iiS__param_6,
	.param .u64 .ptr .align 1 _Z9_le_32_12iPfiiS_iiS__param_7
)
{
	.reg .pred 	%p<49>;
	.reg .b32 	%r<84>;
	.reg .b32 	%f<49>;
	.reg .b64 	%rd<79>;

	ld.param.u32 	%r36, [_Z9_le_32_12iPfiiS_iiS__param_0];
	ld.param.u64 	%rd4, [_Z9_le_32_12iPfiiS_iiS__param_1];
	ld.param.u32 	%r37, [_Z9_le_32_12iPfiiS_iiS__param_2];
	ld.param.u32 	%r38, [_Z9_le_32_12iPfiiS_iiS__param_3];
	ld.param.u64 	%rd5, [_Z9_le_32_12iPfiiS_iiS__param_4];
	ld.param.u32 	%r39, [_Z9_le_32_12iPfiiS_iiS__param_5];
	ld.param.u32 	%r40, [_Z9_le_32_12iPfiiS_iiS__param_6];
	ld.param.u64 	%rd6, [_Z9_le_32_12iPfiiS_iiS__param_7];
	cvta.to.global.u64 	%rd1, %rd6;
	cvta.to.global.u64 	%rd2, %rd5;
	cvta.to.global.u64 	%rd3, %rd4;
	mov.u32 	%r41, %tid.x;
	mov.u32 	%r42, %ctaid.x;
	mov.u32 	%r1, %ntid.x;
	mad.lo.s32 	%r2, %r42, %r1, %r41;
	setp.ge.s32 	%p1, %r2, %r36;
	@%p1 bra 	$L__BB24_32;
	setp.ne.s32 	%p2, %r38, %r36;
	mov.u32 	%r43, %nctaid.x;
	mul.lo.s32 	%r3, %r1, %r43;
	@%p2 bra 	$L__BB24_9;
	setp.ne.s32 	%p38, %r40, %r36;
	@%p38 bra 	$L__BB24_4;
$L__BB24_3:
	mul.wide.s32 	%rd75, %r2, 4;
	add.s64 	%rd76, %rd3, %rd75;
	ld.global.f32 	%f46, [%rd76];
	add.s64 	%rd77, %rd2, %rd75;
	ld.global.f32 	%f47, [%rd77];
	setp.le.f32 	%p47, %f46, %f47;
	selp.f32 	%f48, 0f3F800000, 0f00000000, %p47;
	add.s64 	%rd78, %rd1, %rd75;
	st.global.f32 	[%rd78], %f48;
	add.s32 	%r2, %r2, %r3;
	setp.lt.s32 	%p48, %r2, %r36;
	@%p48 bra 	$L__BB24_3;
	bra.uni 	$L__BB24_32;
$L__BB24_4:
	setp.ne.s32 	%p39, %r39, 1;
	@%p39 bra 	$L__BB24_6;
$L__BB24_5:
	mul.wide.s32 	%rd70, %r2, 4;
	add.s64 	%rd71, %rd3, %rd70;
	ld.global.f32 	%f43, [%rd71];
	rem.s32 	%r67, %r2, %r40;
	mul.wide.s32 	%rd72, %r67, 4;
	add.s64 	%rd73, %rd2, %rd72;
	ld.global.f32 	%f44, [%rd73];
	setp.le.f32 	%p45, %f43, %f44;
	selp.f32 	%f45, 0f3F800000, 0f00000000, %p45;
	add.s64 	%rd74, %rd1, %rd70;
	st.global.f32 	[%rd74], %f45;
	add.s32 	%r2, %r2, %r3;
	setp.lt.s32 	%p46, %r2, %r36;
	@%p46 bra 	$L__BB24_5;
	bra.uni 	$L__BB24_32;
$L__BB24_6:
	setp.eq.s32 	%p40, %r40, 1;
	@%p40 bra 	$L__BB24_7;
	bra.uni 	$L__BB24_8;
$L__BB24_7:
	mul.wide.s32 	%rd67, %r2, 4;
	add.s64 	%rd68, %rd3, %rd67;
	ld.global.f32 	%f40, [%rd68];
	ld.global.f32 	%f41, [%rd2];
	setp.le.f32 	%p43, %f40, %f41;
	selp.f32 	%f42, 0f3F800000, 0f00000000, %p43;
	add.s64 	%rd69, %rd1, %rd67;
	st.global.f32 	[%rd69], %f42;
	add.s32 	%r2, %r2, %r3;
	setp.lt.s32 	%p44, %r2, %r36;
	@%p44 bra 	$L__BB24_7;
	bra.uni 	$L__BB24_32;
$L__BB24_8:
	mul.wide.s32 	%rd62, %r2, 4;
	add.s64 	%rd63, %rd3, %rd62;
	ld.global.f32 	%f37, [%rd63];
	div.s32 	%r65, %r2, %r39;
	rem.s32 	%r66, %r65, %r40;
	mul.wide.s32 	%rd64, %r66, 4;
	add.s64 	%rd65, %rd2, %rd64;
	ld.global.f32 	%f38, [%rd65];
	setp.le.f32 	%p41, %f37, %f38;
	selp.f32 	%f39, 0f3F800000, 0f00000000, %p41;
	add.s64 	%rd66, %rd1, %rd62;
	st.global.f32 	[%rd66], %f39;
	add.s32 	%r2, %r2, %r3;
	setp.lt.s32 	%p42, %r2, %r36;
	@%p42 bra 	$L__BB24_8;
	bra.uni 	$L__BB24_32;
$L__BB24_9:
	setp.ne.s32 	%p3, %r40, %r36;
	@%p3 bra 	$L__BB24_15;
	setp.ne.s32 	%p30, %r37, 1;
	@%p30 bra 	$L__BB24_12;
$L__BB24_11:
	rem.s32 	%r64, %r2, %r38;
	mul.wide.s32 	%rd57, %r64, 4;
	add.s64 	%rd58, %rd3, %rd57;
	ld.global.f32 	%f34, [%rd58];
	mul.wide.s32 	%rd59, %r2, 4;
	add.s64 	%rd60, %rd2, %rd59;
	ld.global.f32 	%f35, [%rd60];
	setp.le.f32 	%p36, %f34, %f35;
	selp.f32 	%f36, 0f3F800000, 0f00000000, %p36;
	add.s64 	%rd61, %rd1, %rd59;
	st.global.f32 	[%rd61], %f36;
	add.s32 	%r2, %r2, %r3;
	setp.lt.s32 	%p37, %r2, %r36;
	@%p37 bra 	$L__BB24_11;
	bra.uni 	$L__BB24_32;
$L__BB24_12:
	setp.eq.s32 	%p31, %r38, 1;
	@%p31 bra 	$L__BB24_13;
	bra.uni 	$L__BB24_14;
$L__BB24_13:
	ld.global.f32 	%f31, [%rd3];
	mul.wide.s32 	%rd54, %r2, 4;
	add.s64 	%rd55, %rd2, %rd54;
	ld.global.f32 	%f32, [%rd55];
	setp.le.f32 	%p34, %f31, %f32;
	selp.f32 	%f33, 0f3F800000, 0f00000000, %p34;
	add.s64 	%rd56, %rd1, %rd54;
	st.global.f32 	[%rd56], %f33;
	add.s32 	%r2, %r2, %r3;
	setp.lt.s32 	%p35, %r2, %r36;
	@%p35 bra 	$L__BB24_13;
	bra.uni 	$L__BB24_32;
$L__BB24_14:
	div.s32 	%r62, %r2, %r37;
	rem.s32 	%r63, %r62, %r38;
	mul.wide.s32 	%rd49, %r63, 4;
	add.s64 	%rd50, %rd3, %rd49;
	ld.global.f32 	%f28, [%rd50];
	mul.wide.s32 	%rd51, %r2, 4;
	add.s64 	%rd52, %rd2, %rd51;
	ld.global.f32 	%f29, [%rd52];
	setp.le.f32 	%p32, %f28, %f29;
	selp.f32 	%f30, 0f3F800000, 0f00000000, %p32;
	add.s64 	%rd53, %rd1, %rd51;
	st.global.f32 	[%rd53], %f30;
	add.s32 	%r2, %r2, %r3;
	setp.lt.s32 	%p33, %r2, %r36;
	@%p33 bra 	$L__BB24_14;
	bra.uni 	$L__BB24_32;
$L__BB24_15:
	setp.ne.s32 	%p4, %r37, 1;
	@%p4 bra 	$L__BB24_21;
	setp.ne.s32 	%p22, %r39, 1;
	@%p22 bra 	$L__BB24_18;
$L__BB24_17:
	rem.s32 	%r60, %r2, %r38;
	mul.wide.s32 	%rd43, %r60, 4;
	add.s64 	%rd44, %rd3, %rd43;
	ld.global.f32 	%f25, [%rd44];
	rem.s32 	%r61, %r2, %r40;
	mul.wide.s32 	%rd45, %r61, 4;
	add.s64 	%rd46, %rd2, %rd45;
	ld.global.f32 	%f26, [%rd46];
	setp.le.f32 	%p28, %f25, %f26;
	selp.f32 	%f27, 0f3F800000, 0f00000000, %p28;
	mul.wide.s32 	%rd47, %r2, 4;
	add.s64 	%rd48, %rd1, %rd47;
	st.global.f32 	[%rd48], %f27;
	add.s32 	%r2, %r2, %r3;
	setp.lt.s32 	%p29, %r2, %r36;
	@%p29 bra 	$L__BB24_17;
	bra.uni 	$L__BB24_32;
$L__BB24_18:
	setp.eq.s32 	%p23, %r40, 1;
	@%p23 bra 	$L__BB24_19;
	bra.uni 	$L__BB24_20;
$L__BB24_19:
	rem.s32 	%r59, %r2, %r38;
	mul.wide.s32 	%rd39, %r59, 4;
	add.s64 	%rd40, %rd3, %rd39;
	ld.global.f32 	%f22, [%rd40];
	ld.global.f32 	%f23, [%rd2];
	setp.le.f32 	%p26, %f22, %f23;
	selp.f32 	%f24, 0f3F800000, 0f00000000, %p26;
	mul.wide.s32 	%rd41, %r2, 4;
	add.s64 	%rd42, %rd1, %rd41;
	st.global.f32 	[%rd42], %f24;
	add.s32 	%r2, %r2, %r3;
	setp.lt.s32 	%p27, %r2, %r36;
	@%p27 bra 	$L__BB24_19;
	bra.uni 	$L__BB24_32;
$L__BB24_20:
	rem.s32 	%r56, %r2, %r38;
	mul.wide.s32 	%rd33, %r56, 4;
	add.s64 	%rd34, %rd3, %rd33;
	ld.global.f32 	%f19, [%rd34];
	div.s32 	%r57, %r2, %r39;
	rem.s32 	%r58, %r57, %r40;
	mul.wide.s32 	%rd35, %r58, 4;
	add.s64 	%rd36, %rd2, %rd35;
	ld.global.f32 	%f20, [%rd36];
	setp.le.f32 	%p24, %f19, %f20;
	selp.f32 	%f21, 0f3F800000, 0f00000000, %p24;
	mul.wide.s32 	%rd37, %r2, 4;
	add.s64 	%rd38, %rd1, %rd37;
	st.global.f32 	[%rd38], %f21;
	add.s32 	%r2, %r2, %r3;
	setp.lt.s32 	%p25, %r2, %r36;
	@%p25 bra 	$L__BB24_20;
	bra.uni 	$L__BB24_32;
$L__BB24_21:
	setp.ne.s32 	%p5, %r39, 1;
	@%p5 bra 	$L__BB24_25;
	setp.eq.s32 	%p17, %r38, 1;
	@%p17 bra 	$L__BB24_23;
	bra.uni 	$L__BB24_24;
$L__BB24_23:
	ld.global.f32 	%f16, [%rd3];
	rem.s32 	%r55, %r2, %r40;
	mul.wide.s32 	%rd29, %r55, 4;
	add.s64 	%rd30, %rd2, %rd29;
	ld.global.f32 	%f17, [%rd30];
	setp.le.f32 	%p20, %f16, %f17;
	selp.f32 	%f18, 0f3F800000, 0f00000000, %p20;
	mul.wide.s32 	%rd31, %r2, 4;
	add.s64 	%rd32, %rd1, %rd31;
	st.global.f32 	[%rd32], %f18;
	add.s32 	%r2, %r2, %r3;
	setp.lt.s32 	%p21, %r2, %r36;
	@%p21 bra 	$L__BB24_23;
	bra.uni 	$L__BB24_32;
$L__BB24_24:
	div.s32 	%r52, %r2, %r37;
	rem.s32 	%r53, %r52, %r38;
	mul.wide.s32 	%rd23, %r53, 4;
	add.s64 	%rd24, %rd3, %rd23;
	ld.global.f32 	%f13, [%rd24];
	rem.s32 	%r54, %r2, %r40;
	mul.wide.s32 	%rd25, %r54, 4;
	add.s64 	%rd26, %rd2, %rd25;
	ld.global.f32 	%f14, [%rd26];
	setp.le.f32 	%p18, %f13, %f14;
	selp.f32 	%f15, 0f3F800000, 0f00000000, %p18;
	mul.wide.s32 	%rd27, %r2, 4;
	add.s64 	%rd28, %rd1, %rd27;
	st.global.f32 	[%rd28], %f15;
	add.s32 	%r2, %r2, %r3;
	setp.lt.s32 	%p19, %r2, %r36;
	@%p19 bra 	$L__BB24_24;
	bra.uni 	$L__BB24_32;
$L__BB24_25:
	setp.ne.s32 	%p6, %r38, 1;
	@%p6 bra 	$L__BB24_29;
	setp.eq.s32 	%p12, %r40, 1;
	@%p12 bra 	$L__BB24_27;
	bra.uni 	$L__BB24_28;
$L__BB24_27:
	ld.global.f32 	%f10, [%rd3];
	ld.global.f32 	%f11, [%rd2];
	setp.le.f32 	%p15, %f10, %f11;
	selp.f32 	%f12, 0f3F800000, 0f00000000, %p15;
	mul.wide.s32 	%rd21, %r2, 4;
	add.s64 	%rd22, %rd1, %rd21;
	st.global.f32 	[%rd22], %f12;
	add.s32 	%r2, %r2, %r3;
	setp.lt.s32 	%p16, %r2, %r36;
	@%p16 bra 	$L__BB24_27;
	bra.uni 	$L__BB24_32;
$L__BB24_28:
	ld.global.f32 	%f7, [%rd3];
	div.s32 	%r50, %r2, %r39;
	rem.s32 	%r51, %r50, %r40;
	mul.wide.s32 	%rd17, %r51, 4;
	add.s64 	%rd18, %rd2, %rd17;
	ld.global.f32 	%f8, [%rd18];
	setp.le.f32 	%p13, %f7, %f8;
	selp.f32 	%f9, 0f3F800000, 0f00000000, %p13;
	mul.wide.s32 	%rd19, %r2, 4;
	add.s64 	%rd20, %rd1, %rd19;
	st.global.f32 	[%rd20], %f9;
	add.s32 	%r2, %r2, %r3;
	setp.lt.s32 	%p14, %r2, %r36;
	@%p14 bra 	$L__BB24_28;
	bra.uni 	$L__BB24_32;
$L__BB24_29:
	setp.eq.s32 	%p7, %r40, 1;
	@%p7 bra 	$L__BB24_30;
	bra.uni 	$L__BB24_31;
$L__BB24_30:
	div.s32 	%r48, %r2, %r37;
	rem.s32 	%r49, %r48, %r38;
	mul.wide.s32 	%rd13, %r49, 4;
	add.s64 	%rd14, %rd3, %rd13;
	ld.global.f32 	%f4, [%rd14];
	ld.global.f32 	%f5, [%rd2];
	setp.le.f32 	%p10, %f4, %f5;
	selp.f32 	%f6, 0f3F800000, 0f00000000, %p10;
	mul.wide.s32 	%rd15, %r2, 4;
	add.s64 	%rd16, %rd1, %rd15;
	st.global.f32 	[%rd16], %f6;
	add.s32 	%r2, %r2, %r3;
	setp.lt.s32 	%p11, %r2, %r36;
	@%p11 bra 	$L__BB24_30;
	bra.uni 	$L__BB24_32;
$L__BB24_31:
	div.s32 	%r44, %r2, %r37;
	rem.s32 	%r45, %r44, %r38;
	mul.wide.s32 	%rd7, %r45, 4;
	add.s64 	%rd8, %rd3, %rd7;
	ld.global.f32 	%f1, [%rd8];
	div.s32 	%r46, %r2, %r39;
	rem.s32 	%r47, %r46, %r40;
	mul.wide.s32 	%rd9, %r47, 4;
	add.s64 	%rd10, %rd2, %rd9;
	ld.global.f32 	%f2, [%rd10];
	setp.le.f32 	%p8, %f1, %f2;
	selp.f32 	%f3, 0f3F800000, 0f00000000, %p8;
	mul.wide.s32 	%rd11, %r2, 4;
	add.s64 	%rd12, %rd1, %rd11;
	st.global.f32 	[%rd12], %f3;
	add.s32 	%r2, %r2, %r3;
	setp.lt.s32 	%p9, %r2, %r36;
	@%p9 bra 	$L__BB24_31;
$L__BB24_32:
	ret;

}
	// .globl	_Z9_le_64_12iPdiiS_iiS_
.visible .entry _Z9_le_64_12iPdiiS_iiS_(
	.param .u32 _Z9_le_64_12iPdiiS_iiS__param_0,
	.param .u64 .ptr .align 1 _Z9_le_64_12iPdiiS_iiS__param_1,
	.param .u32 _Z9_le_64_12iPdiiS_iiS__param_2,
	.param .u32 _Z9_le_64_12iPdiiS_iiS__param_3,
	.param .u64 .ptr .align 1 _Z9_le_64_12iPdiiS_iiS__param_4,
	.param .u32 _Z9_le_64_12iPdiiS_iiS__param_5,
	.param .u32 _Z9_le_64_12iPdiiS_iiS__param_6,
	.param .u64 .ptr .align 1 _Z9_le_64_12iPdiiS_iiS__param_7
)
{
	.reg .pred 	%p<49>;
	.reg .b32 	%r<84>;
	.reg .b64 	%rd<79>;
	.reg .b64 	%fd<49>;

	ld.param.u32 	%r36, [_Z9_le_64_12iPdiiS_iiS__param_0];
	ld.param.u64 	%rd4, [_Z9_le_64_12iPdiiS_iiS__param_1];
	ld.param.u32 	%r37, [_Z9_le_64_12iPdiiS_iiS__param_2];
	ld.param.u32 	%r38, [_Z9_le_64_12iPdiiS_iiS__param_3];
	ld.param.u64 	%rd5, [_Z9_le_64_12iPdiiS_iiS__param_4];
	ld.param.u32 	%r39, [_Z9_le_64_12iPdiiS_iiS__param_5];
	ld.param.u32 	%r40, [_Z9_le_64_12iPdiiS_iiS__param_6];
	ld.param.u64 	%rd6, [_Z9_le_64_12iPdiiS_iiS__param_7];
	cvta.to.global.u64 	%rd1, %rd6;
	cvta.to.global.u64 	%rd2, %rd5;
	cvta.to.global.u64 	%rd3, %rd4;
	mov.u32 	%r41, %tid.x;
	mov.u32 	%r42, %ctaid.x;
	mov.u32 	%r1, %ntid.x;
	mad.lo.s32 	%r2, %r42, %r1, %r41;
	setp.ge.s32 	%p1, %r2, %r36;
	@%p1 bra 	$L__BB25_32;
	setp.ne.s32 	%p2, %r38, %r36;
	mov.u32 	%r43, %nctaid.x;
	mul.lo.s32 	%r3, %r1, %r43;
	@%p2 bra 	$L__BB25_9;
	setp.ne.s32 	%p38, %r40, %r36;
	@%p38 bra 	$L__BB25_4;
$L__BB25_3:
	mul.wide.s32 	%rd75, %r2, 8;
	add.s64 	%rd76, %rd3, %rd75;
	ld.global.f64 	%fd46, [%rd76];
	add.s64 	%rd77, %rd2, %rd75;
	ld.global.f64 	%fd47, [%rd77];
	setp.le.f64 	%p47, %fd46, %fd47;
	selp.f64 	%fd48, 0d3FF0000000000000, 0d0000000000000000, %p47;
	add.s64 	%rd78, %rd1, %rd75;
	st.global.f64 	[%rd78], %fd48;
	add.s32 	%r2, %r2, %r3;
	setp.lt.s32 	%p48, %r2, %r36;
	@%p48 bra 	$L__BB25_3;
	bra.uni 	$L__BB25_32;
$L__BB25_4:
	setp.ne.s32 	%p39, %r39, 1;
	@%p39 bra 	$L__BB25_6;
$L__BB25_5:
	mul.wide.s32 	%rd70, %r2, 8;
	add.s64 	%rd71, %rd3, %rd70;
	ld.global.f64 	%fd43, [%rd71];
	rem.s32 	%r67, %r2, %r40;
	mul.wide.s32 	%rd72, %r67, 8;
	add.s64 	%rd73, %rd2, %rd72;
	ld.global.f64 	%fd44, [%rd73];
	setp.le.f64 	%p45, %fd43, %fd44;
	selp.f64 	%fd45, 0d3FF0000000000000, 0d0000000000000000, %p45;
	add.s64 	%rd74, %rd1, %rd70;
	st.global.f64 	[%rd74], %fd45;
	add.s32 	%r2, %r2, %r3;
	setp.lt.s32 	%p46, %r2, %r36;
	@%p46 bra 	$L__BB25_5;
	bra.uni 	$L__BB25_32;
$L__BB25_6:
	setp.eq.s32 	%p40, %r40, 1;
	@%p40 bra 	$L__BB25_7;
	bra.uni 	$L__BB25_8;
$L__BB25_7:
	mul.wide.s32 	%rd67, %r2, 8;
	add.s64 	%rd68, %rd3, %rd67;
	ld.global.f64 	%fd40, [%rd68];
	ld.global.f64 	%fd41, [%rd2];
	setp.le.f64 	%p43, %fd40, %fd41;
	selp.f64 	%fd42, 0d3FF0000000000000, 0d0000000000000000, %p43;
	add.s64 	%rd69, %rd1, %rd67;
	st.global.f64 	[%rd69], %fd42;
	add.s32 	%r2, %r2, %r3;
	setp.lt.s32 	%p44, %r2, %r36;
	@%p44 bra 	$L__BB25_7;
	bra.uni 	$L__BB25_32;
$L__BB25_8:
	mul.wide.s32 	%rd62, %r2, 8;
	add.s64 	%rd63, %rd3, %rd62;
	ld.global.f64 	%fd37, [%rd63];
	div.s32 	%r65, %r2, %r39;
	rem.s32 	%r66, %r65, %r40;
	mul.wide.s32 	%rd64, %r66, 8;
	add.s64 	%rd65, %rd2, %rd64;
	ld.global.f64 	%fd38, [%rd65];
	setp.le.f64 	%p41, %fd37, %fd38;
	selp.f64 	%fd39, 0d3FF0000000000000, 0d0000000000000000, %p41;
	add.s64 	%rd66, %rd1, %rd62;
	st.global.f64 	[%rd66], %fd39;
	add.s32 	%r2, %r2, %r3;
	setp.lt.s32 	%p42, %r2, %r36;
	@%p42 bra 	$L__BB25_8;
	bra.uni 	$L__BB25_32;
$L__BB25_9:
	setp.ne.s32 	%p3, %r40, %r36;
	@%p3 bra 	$L__BB25_15;
	setp.ne.s32 	%p30, %r37, 1;
	@%p30 bra 	$L__BB25_12;
$L__BB25_11:
	rem.s32 	%r64, %r2, %r38;
	mul.wide.s32 	%rd57, %r64, 8;
	add.s64 	%rd58, %rd3, %rd57;
	ld.global.f64 	%fd34, [%rd58];
	mul.wide.s32 	%rd59, %r2, 8;
	add.s64 	%rd60, %rd2, %rd59;
	ld.global.f64 	%fd35, [%rd60];
	setp.le.f64 	%p36, %fd34, %fd35;
	selp.f64 	%fd36, 0d3FF0000000000000, 0d0000000000000000, %p36;
	add.s64 	%rd61, %rd1, %rd59;
	st.global.f64 	[%rd61], %fd36;
	add.s32 	%r2, %r2, %r3;
	setp.lt.s32 	%p37, %r2, %r36;
	@%p37 bra 	$L__BB25_11;
	bra.uni 	$L__BB25_32;
$L__BB25_12:
	setp.eq.s32 	%p31, %r38, 1;
	@%p31 bra 	$L__BB25_13;
	bra.uni 	$L__BB25_14;
$L__BB25_13:
	ld.global.f64 	%fd31, [%rd3];
	mul.wide.s32 	%rd54, %r2, 8;
	add.s64 	%rd55, %rd2, %rd54;
	ld.global.f64 	%fd32, [%rd55];
	setp.le.f64 	%p34, %fd31, %fd32;
	selp.f64 	%fd33, 0d3FF0000000000000, 0d0000000000000000, %p34;
	add.s64 	%rd56, %rd1, %rd54;
	st.global.f64 	[%rd56], %fd33;
	add.s32 	%r2, %r2, %r3;
	setp.lt.s32 	%p35, %r2, %r36;
	@%p35 bra 	$L__BB25_13;
	bra.uni 	$L__BB25_32;
$L__BB25_14:
	div.s32 	%r62, %r2, %r37;
	rem.s32 	%r63, %r62, %r38;
	mul.wide.s32 	%rd49, %r63, 8;
	add.s64 	%rd50, %rd3, %rd49;
	ld.global.f64 	%fd28, [%rd50];
	mul.wide.s32 	%rd51, %r2, 8;
	add.s64 	%rd52, %rd2, %rd51;
	ld.global.f64 	%fd29, [%rd52];
	setp.le.f64 	%p32, %fd28, %fd29;
	selp.f64 	%fd30, 0d3FF0000000000000, 0d0000000000000000, %p32;
	add.s64 	%rd53, %rd1, %rd51;
	st.global.f64 	[%rd53], %fd30;
	add.s32 	%r2, %r2, %r3;
	setp.lt.s32 	%p33, %r2, %r36;
	@%p33 bra 	$L__BB25_14;
	bra.uni 	$L__BB25_32;
$L__BB25_15:
	setp.ne.s32 	%p4, %r37, 1;
	@%p4 bra 	$L__BB25_21;
	setp.ne.s32 	%p22, %r39, 1;
	@%p22 bra 	$L__BB25_18;
$L__BB25_17:
	rem.s32 	%r60, %r2, %r38;
	mul.wide.s32 	%rd43, %r60, 8;
	add.s64 	%rd44, %rd3, %rd43;
	ld.global.f64 	%fd25, [%rd44];
	rem.s32 	%r61, %r2, %r40;
	mul.wide.s32 	%rd45, %r61, 8;
	add.s64 	%rd46, %rd2, %rd45;
	ld.global.f64 	%fd26, [%rd46];
	setp.le.f64 	%p28, %fd25, %fd26;
	selp.f64 	%fd27, 0d3FF0000000000000, 0d0000000000000000, %p28;
	mul.wide.s32 	%rd47, %r2, 8;
	add.s64 	%rd48, %rd1, %rd47;
	st.global.f64 	[%rd48], %fd27;
	add.s32 	%r2, %r2, %r3;
	setp.lt.s32 	%p29, %r2, %r36;
	@%p29 bra 	$L__BB25_17;
	bra.uni 	$L__BB25_32;
$L__BB25_18:
	setp.eq.s32 	%p23, %r40, 1;
	@%p23 bra 	$L__BB25_19;
	bra.uni 	$L__BB25_20;
$L__BB25_19:
	rem.s32 	%r59, %r2, %r38;
	mul.wide.s32 	%rd39, %r59, 8;
	add.s64 	%rd40, %rd3, %rd39;
	ld.global.f64 	%fd22, [%rd40];
	ld.global.f64 	%fd23, [%rd2];
	setp.le.f64 	%p26, %fd22, %fd23;
	selp.f64 	%fd24, 0d3FF0000000000000, 0d0000000000000000, %p26;
	mul.wide.s32 	%rd41, %r2, 8;
	add.s64 	%rd42, %rd1, %rd41;
	st.global.f64 	[%rd42], %fd24;
	add.s32 	%r2, %r2, %r3;
	setp.lt.s32 	%p27, %r2, %r36;
	@%p27 bra 	$L__BB25_19;
	bra.uni 	$L__BB25_32;
$L__BB25_20:
	rem.s32 	%r56, %r2, %r38;
	mul.wide.s32 	%rd33, %r56, 8;
	add.s64 	%rd34, %rd3, %rd33;
	ld.global.f64 	%fd19, [%rd34];
	div.s32 	%r57, %r2, %r39;
	rem.s32 	%r58, %r57, %r40;
	mul.wide.s32 	%rd35, %r58, 8;
	add.s64 	%rd36, %rd2, %rd35;
	ld.global.f64 	%fd20, [%rd36];
	setp.le.f64 	%p24, %fd19, %fd20;
	selp.f64 	%fd21, 0d3FF0000000000000, 0d0000000000000000, %p24;
	mul.wide.s32 	%rd37, %r2, 8;
	add.s64 	%rd38, %rd1, %rd37;
	st.global.f64 	[%rd38], %fd21;
	add.s32 	%r2, %r2, %r3;
	setp.lt.s32 	%p25, %r2, %r36;
	@%p25 bra 	$L__BB25_20;
	bra.uni 	$L__BB25_32;
$L__BB25_21:
	setp.ne.s32 	%p5, %r39, 1;
	@%p5 bra 	$L__BB25_25;
	setp.eq.s32 	%p17, %r38, 1;
	@%p17 bra 	$L__BB25_23;
	bra.uni 	$L__BB25_24;
$L__BB25_23:
	ld.global.f64 	%fd16, [%rd3];
	rem.s32 	%r55, %r2, %r40;
	mul.wide.s32 	%rd29, %r55, 8;
	add.s64 	%rd30, %rd2, %rd29;
	ld.global.f64 	%fd17, [%rd30];
	setp.le.f64 	%p20, %fd16, %fd17;
	selp.f64 	%fd18, 0d3FF0000000000000, 0d0000000000000000, %p20;
	mul.wide.s32 	%rd31, %r2, 8;
	add.s64 	%rd32, %rd1, %rd31;
	st.global.f64 	[%rd32], %fd18;
	add.s32 	%r2, %r2, %r3;
	setp.lt.s32 	%p21, %r2, %r36;
	@%p21 bra 	$L__BB25_23;
	bra.uni 	$L__BB25_32;
$L__BB25_24:
	div.s32 	%r52, %r2, %r37;
	rem.s32 	%r53, %r52, %r38;
	mul.wide.s32 	%rd23, %r53, 8;
	add.s64 	%rd24, %rd3, %rd23;
	ld.global.f64 	%fd13, [%rd24];
	rem.s32 	%r54, %r2, %r40;
	mul.wide.s32 	%rd25, %r54, 8;
	add.s64 	%rd26, %rd2, %rd25;
	ld.global.f64 	%fd14, [%rd26];
	setp.le.f64 	%p18, %fd13, %fd14;
	selp.f64 	%fd15, 0d3FF0000000000000, 0d0000000000000000, %p18;
	mul.wide.s32 	%rd27, %r2, 8;
	add.s64 	%rd28, %rd1, %rd27;
	st.global.f64 	[%rd28], %fd15;
	add.s32 	%r2, %r2, %r3;
	setp.lt.s32 	%p19, %r2, %r36;
	@%p19 bra 	$L__BB25_24;
	bra.uni 	$L__BB25_32;
$L__BB25_25:
	setp.ne.s32 	%p6, %r38, 1;
	@%p6 bra 	$L__BB25_29;
	setp.eq.s32 	%p12, %r40, 1;
	@%p12 bra 	$L__BB25_27;
	bra.uni 	$L__BB25_28;
$L__BB25_27:
	ld.global.f64 	%fd10, [%rd3];
	ld.global.f64 	%fd11, [%rd2];
	setp.le.f64 	%p15, %fd10, %fd11;
	selp.f64 	%fd12, 0d3FF0000000000000, 0d0000000000000000, %p15;
	mul.wide.s32 	%rd21, %r2, 8;
	add.s64 	%rd22, %rd1, %rd21;
	st.global.f64 	[%rd22], %fd12;
	add.s32 	%r2, %r2, %r3;
	setp.lt.s32 	%p16, %r2, %r36;
	@%p16 bra 	$L__BB25_27;
	bra.uni 	$L__BB25_32;
$L__BB25_28:
	ld.global.f64 	%fd7, [%rd3];
	div.s32 	%r50, %r2, %r39;
	rem.s32 	%r51, %r50, %r40;
	mul.wide.s32 	%rd17, %r51, 8;
	add.s64 	%rd18, %rd2, %rd17;
	ld.global.f64 	%fd8, [%rd18];
	setp.le.f64 	%p13, %fd7, %fd8;
	selp.f64 	%fd9, 0d3FF0000000000000, 0d0000000000000000, %p13;
	mul.wide.s32 	%rd19, %r2, 8;
	add.s64 	%rd20, %rd1, %rd19;
	st.global.f64 	[%rd20], %fd9;
	add.s32 	%r2, %r2, %r3;
	setp.lt.s32 	%p14, %r2, %r36;
	@%p14 bra 	$L__BB25_28;
	bra.uni 	$L__BB25_32;
$L__BB25_29:
	setp.eq.s32 	%p7, %r40, 1;
	@%p7 bra 	$L__BB25_30;
	bra.uni 	$L__BB25_31;
$L__BB25_30:
	div.s32 	%r48, %r2, %r37;
	rem.s32 	%r49, %r48, %r38;
	mul.wide.s32 	%rd13, %r49, 8;
	add.s64 	%rd14, %rd3, %rd13;
	ld.global.f64 	%fd4, [%rd14];
	ld.global.f64 	%fd5, [%rd2];
	setp.le.f64 	%p10, %fd4, %fd5;
	selp.f64 	%fd6, 0d3FF0000000000000, 0d0000000000000000, %p10;
	mul.wide.s32 	%rd15, %r2, 8;
	add.s64 	%rd16, %rd1, %rd15;
	st.global.f64 	[%rd16], %fd6;
	add.s32 	%r2, %r2, %r3;
	setp.lt.s32 	%p11, %r2, %r36;
	@%p11 bra 	$L__BB25_30;
	bra.uni 	$L__BB25_32;
$L__BB25_31:
	div.s32 	%r44, %r2, %r37;
	rem.s32 	%r45, %r44, %r38;
	mul.wide.s32 	%rd7, %r45, 8;
	add.s64 	%rd8, %rd3, %rd7;
	ld.global.f64 	%fd1, [%rd8];
	div.s32 	%r46, %r2, %r39;
	rem.s32 	%r47, %r46, %r40;
	mul.wide.s32 	%rd9, %r47, 8;
	add.s64 	%rd10, %rd2, %rd9;
	ld.global.f64 	%fd2, [%rd10];
	setp.le.f64 	%p8, %fd1, %fd2;
	selp.f64 	%fd3, 0d3FF0000000000000, 0d0000000000000000, %p8;
	mul.wide.s32 	%rd11, %r2, 8;
	add.s64 	%rd12, %rd1, %rd11;
	st.global.f64 	[%rd12], %fd3;
	add.s32 	%r2, %r2, %r3;
	setp.lt.s32 	%p9, %r2, %r36;
	@%p9 bra 	$L__BB25_31;
$L__BB25_32:
	ret;

}
	// .globl	_Z15_invxback_32_12iPfiiS_iiS_
.visible .entry _Z15_invxback_32_12iPfiiS_iiS_(
	.param .u32 _Z15_invxback_32_12iPfiiS_iiS__param_0,
	.param .u64 .ptr .align 1 _Z15_invxback_32_12iPfiiS_iiS__param_1,
	.param .u32 _Z15_invxback_32_12iPfiiS_iiS__param_2,
	.param .u32 _Z15_invxback_32_12iPfiiS_iiS__param_3,
	.param .u64 .ptr .align 1 _Z15_invxback_32_12iPfiiS_iiS__param_4,
	.param .u32 _Z15_invxback_32_12iPfiiS_iiS__param_5,
	.param .u32 _Z15_invxback_32_12iPfiiS_iiS__param_6,
	.param .u64 .ptr .align 1 _Z15_invxback_32_12iPfiiS_iiS__param_7
)
{
	.reg .pred 	%p<33>;
	.reg .b32 	%r<84>;
	.reg .b32 	%f<81>;
	.reg .b64 	%rd<79>;

	ld.param.u32 	%r36, [_Z15_invxback_32_12iPfiiS_iiS__param_0];
	ld.param.u64 	%rd4, [_Z15_invxback_32_12iPfiiS_iiS__param_1];
	ld.param.u32 	%r37, [_Z15_invxback_32_12iPfiiS_iiS__param_2];
	ld.param.u32 	%r38, [_Z15_invxback_32_12iPfiiS_iiS__param_3];
	ld.param.u64 	%rd5, [_Z15_invxback_32_12iPfiiS_iiS__param_4];
	ld.param.u32 	%r39, [_Z15_invxback_32_12iPfiiS_iiS__param_5];
	ld.param.u32 	%r40, [_Z15_invxback_32_12iPfiiS_iiS__param_6];
	ld.param.u64 	%rd6, [_Z15_invxback_32_12iPfiiS_iiS__param_7];
	cvta.to.global.u64 	%rd1, %rd6;
	cvta.to.global.u64 	%rd2, %rd5;
	cvta.to.global.u64 	%rd3, %rd4;
	mov.u32 	%r41, %tid.x;
	mov.u32 	%r42, %ctaid.x;
	mov.u32 	%r1, %ntid.x;
	mad.lo.s32 	%r2, %r42, %r1, %r41;
	setp.ge.s32 	%p1, %r2, %r36;
	@%p1 bra 	$L__BB26_32;
	setp.ne.s32 	%p2, %r38, %r36;
	mov.u32 	%r43, %nctaid.x;
	mul.lo.s32 	%r3, %r1, %r43;
	@%p2 bra 	$L__BB26_9;
	setp.ne.s32 	%p26, %r40, %r36;
	@%p26 bra 	$L__BB26_4;
$L__BB26_3:
	mul.wide.s32 	%rd75, %r2, 4;
	add.s64 	%rd76, %rd3, %rd75;
	ld.global.f32 	%f76, [%rd76];
	add.s64 	%rd77, %rd2, %rd75;
	ld.global.f32 	%f77, [%rd77];
	neg.f32 	%f78, %f76;
	mul.f32 	%f79, %f77, %f78;
	mul.f32 	%f80, %f77, %f79;
	add.s64 	%rd78, %rd1, %rd75;
	st.global.f32 	[%rd78], %f80;
	add.s32 	%r2, %r2, %r3;
	setp.lt.s32 	%p32, %r2, %r36;
	@%p32 bra 	$L__BB26_3;
	bra.uni 	$L__BB26_32;
$L__BB26_4:
	setp.ne.s32 	%p27, %r39, 1;
	@%p27 bra 	$L__BB26_6;
$L__BB26_5:
	mul.wide.s32 	%rd70, %r2, 4;
	add.s64 	%rd71, %rd3, %rd70;
	ld.global.f32 	%f71, [%rd71];
	rem.s32 	%r67, %r2, %r40;
	mul.wide.s32 	%rd72, %r67, 4;
	add.s64 	%rd73, %rd2, %rd72;
	ld.global.f32 	%f72, [%rd73];
	neg.f32 	%f73, %f71;
	mul.f32 	%f74, %f72, %f73;
	mul.f32 	%f75, %f72, %f74;
	add.s64 	%rd74, %rd1, %rd70;
	st.global.f32 	[%rd74], %f75;
	add.s32 	%r2, %r2, %r3;
	setp.lt.s32 	%p31, %r2, %r36;
	@%p31 bra 	$L__BB26_5;
	bra.uni 	$L__BB26_32;
$L__BB26_6:
	setp.eq.s32 	%p28, %r40, 1;
	@%p28 bra 	$L__BB26_7;
	bra.uni 	$L__BB26_8;
$L__BB26_7:
	mul.wide.s32 	%rd67, %r2, 4;
	add.s64 	%rd68, %rd3, %rd67;
	ld.global.f32 	%f66, [%rd68];
	ld.global.f32 	%f67, [%rd2];
	neg.f32 	%f68, %f66;
	mul.f32 	%f69, %f67, %f68;
	mul.f32 	%f70, %f67, %f69;
	add.s64 	%rd69, %rd1, %rd67;
	st.global.f32 	[%rd69], %f70;
	add.s32 	%r2, %r2, %r3;
	setp.lt.s32 	%p30, %r2, %r36;
	@%p30 bra 	$L__BB26_7;
	bra.uni 	$L__BB26_32;
$L__BB26_8:
	mul.wide.s32 	%rd62, %r2, 4;
	add.s64 	%rd63, %rd3, %rd62;
	ld.global.f32 	%f61, [%rd63];
	div.s32 	%r65, %r2, %r39;
	rem.s32 	%r66, %r65, %r40;
	mul.wide.s32 	%rd64, %r66, 4;
	add.s64 	%rd65, %rd2, %rd64;
	ld.global.f32 	%f62, [%rd65];
	neg.f32 	%f63, %f61;
	mul.f32 	%f64, %f62, %f63;
	mul.f32 	%f65, %f62, %f64;
	add.s64 	%rd66, %rd1, %rd62;
	st.global.f32 	[%rd66], %f65;
	add.s32 	%r2, %r2, %r3;
	setp.lt.s32 	%p29, %r2, %r36;
	@%p29 bra 	$L__BB26_8;
	bra.uni 	$L__BB26_32;
$L__BB26_9:
	setp.ne.s32 	%p3, %r40, %r36;
	@%p3 bra 	$L__BB26_15;
	setp.ne.s32 	%p21, %r37, 1;
	@%p21 bra 	$L__BB26_12;
$L__BB26_11:
	rem.s32 	%r64, %r2, %r38;
	mul.wide.s32 	%rd57, %r64, 4;
	add.s64 	%rd58, %rd3, %rd57;
	ld.global.f32 	%f56, [%rd58];
	mul.wide.s32 	%rd59, %r2, 4;
	add.s64 	%rd60, %rd2, %rd59;
	ld.global.f32 	%f57, [%rd60];
	neg.f32 	%f58, %f56;
	mul.f32 	%f59, %f57, %f58;
	mul.f32 	%f60, %f57, %f59;
	add.s64 	%rd61, %rd1, %rd59;
	st.global.f32 	[%rd61], %f60;
	add.s32 	%r2, %r2, %r3;
	setp.lt.s32 	%p25, %r2, %r36;
	@%p25 bra 	$L__BB26_11;
	bra.uni 	$L__BB26_32;
$L__BB26_12:
	setp.eq.s32 	%p22, %r38, 1;
	@%p22 bra 	$L__BB26_13;
	bra.uni 	$L__BB26_14;
$L__BB26_13:
	ld.global.f32 	%f51, [%rd3];
	mul.wide.s32 	%rd54, %r2, 4;
	add.s64 	%rd55, %rd2, %rd54;
	ld.global.f32 	%f52, [%rd55];
	neg.f32 	%f53, %f51;
	mul.f32 	%f54, %f52, %f53;
	mul.f32 	%f55, %f52, %f54;
	add.s64 	%rd56, %rd1, %rd54;
	st.global.f32 	[%rd56], %f55;
	add.s32 	%r2, %r2, %r3;
	setp.lt.s32 	%p24, %r2, %r36;
	@%p24 bra 	$L__BB26_13;
	bra.uni 	$L__BB26_32;
$L__BB26_14:
	div.s32 	%r62, %r2, %r37;
	rem.s32 	%r63, %r62, %r38;
	mul.wide.s32 	%rd49, %r63, 4;
	add.s64 	%rd50, %rd3, %rd49;
	ld.global.f32 	%f46, [%rd50];
	mul.wide.s32 	%rd51, %r2, 4;
	add.s64 	%rd52, %rd2, %rd51;
	ld.global.f32 	%f47, [%rd52];
	neg.f32 	%f48, %f46;
	mul.f32 	%f49, %f47, %f48;
	mul.f32 	%f50, %f47, %f49;
	add.s64 	%rd53, %rd1, %rd51;
	st.global.f32 	[%rd53], %f50;
	add.s32 	%r2, %r2, %r3;
	setp.lt.s32 	%p23, %r2, %r36;
	@%p23 bra 	$L__BB26_14;
	bra.uni 	$L__BB26_32;
$L__BB26_15:
	setp.ne.s32 	%p4, %r37, 1;
	@%p4 bra 	$L__BB26_21;
	setp.ne.s32 	%p16, %r39, 1;
	@%p16 bra 	$L__BB26_18;
$L__BB26_17:
	rem.s32 	%r60, %r2, %r38;
	mul.wide.s32 	%rd43, %r60, 4;
	add.s64 	%rd44, %rd3, %rd43;
	ld.global.f32 	%f41, [%rd44];
	rem.s32 	%r61, %r2, %r40;
	mul.wide.s32 	%rd45, %r61, 4;
	add.s64 	%rd46, %rd2, %rd45;
	ld.global.f32 	%f42, [%rd46];
	neg.f32 	%f43, %f41;
	mul.f32 	%f44, %f42, %f43;
	mul.f32 	%f45, %f42, %f44;
	mul.wide.s32 	%rd47, %r2, 4;
	add.s64 	%rd48, %rd1, %rd47;
	st.global.f32 	[%rd48], %f45;
	add.s32 	%r2, %r2, %r3;
	setp.lt.s32 	%p20, %r2, %r36;
	@%p20 bra 	$L__BB26_17;
	bra.uni 	$L__BB26_32;
$L__BB26_18:
	setp.eq.s32 	%p17, %r40, 1;
	@%p17 bra 	$L__BB26_19;
	bra.uni 	$L__BB26_20;
$L__BB26_19:
	rem.s32 	%r59, %r2, %r38;
	mul.wide.s32 	%rd39, %r59, 4;
	add.s64 	%rd40, %rd3, %rd39;
	ld.global.f32 	%f36, [%rd40];
	ld.global.f32 	%f37, [%rd2];
	neg.f32 	%f38, %f36;
	mul.f32 	%f39, %f37, %f38;
	mul.f32 	%f40, %f37, %f39;
	mul.wide.s32 	%rd41, %r2, 4;
	add.s64 	%rd42, %rd1, %rd41;
	st.global.f32 	[%rd42], %f40;
	add.s32 	%r2, %r2, %r3;
	setp.lt.s32 	%p19, %r2, %r36;
	@%p19 bra 	$L__BB26_19;
	bra.uni 	$L__BB26_32;
$L__BB26_20:
	rem.s32 	%r56, %r2, %r38;
	mul.wide.s32 	%rd33, %r56, 4;
	add.s64 	%rd34, %rd3, %rd33;
	ld.global.f32 	%f31, [%rd34];
	div.s32 	%r57, %r2, %r39;
	rem.s32 	%r58, %r57, %r40;
	mul.wide.s32 	%rd35, %r58, 4;
	add.s64 	%rd36, %rd2, %rd35;
	ld.global.f32 	%f32, [%rd36];
	neg.f32 	%f33, %f31;
	mul.f32 	%f34, %f32, %f33;
	mul.f32 	%f35, %f32, %f34;
	mul.wide.s32 	%rd37, %r2, 4;
	add.s64 	%rd38, %rd1, %rd37;
	st.global.f32 	[%rd38], %f35;
	add.s32 	%r2, %r2, %r3;
	setp.lt.s32 	%p18, %r2, %r36;
	@%p18 bra 	$L__BB26_20;
	bra.uni 	$L__BB26_32;
$L__BB26_21:
	setp.ne.s32 	%p5, %r39, 1;
	@%p5 bra 	$L__BB26_25;
	setp.eq.s32 	%p13, %r38, 1;
	@%p13 bra 	$L__BB26_23;
	bra.uni 	$L__BB26_24;
$L__BB26_23:
	ld.global.f32 	%f26, [%rd3];
	rem.s32 	%r55, %r2, %r40;
	mul.wide.s32 	%rd29, %r55, 4;
	add.s64 	%rd30, %rd2, %rd29;
	ld.global.f32 	%f27, [%rd30];
	neg.f32 	%f28, %f26;
	mul.f32 	%f29, %f27, %f28;
	mul.f32 	%f30, %f27, %f29;
	mul.wide.s32 	%rd31, %r2, 4;
	add.s64 	%rd32, %rd1, %rd31;
	st.global.f32 	[%rd32], %f30;
	add.s32 	%r2, %r2, %r3;
	setp.lt.s32 	%p15, %r2, %r36;
	@%p15 bra 	$L__BB26_23;
	bra.uni 	$L__BB26_32;
$L__BB26_24:
	div.s32 	%r52, %r2, %r37;
	rem.s32 	%r53, %r52, %r38;
	mul.wide.s32 	%rd23, %r53, 4;
	add.s64 	%rd24, %rd3, %rd23;
	ld.global.f32 	%f21, [%rd24];
	rem.s32 	%r54, %r2, %r40;
	mul.wide.s32 	%rd25, %r54, 4;
	add.s64 	%rd26, %rd2, %rd25;
	ld.global.f32 	%f22, [%rd26];
	neg.f32 	%f23, %f21;
	mul.f32 	%f24, %f22, %f23;
	mul.f32 	%f25, %f22, %f24;
	mul.wide.s32 	%rd27, %r2, 4;
	add.s64 	%rd28, %rd1, %rd27;
	st.global.f32 	[%rd28], %f25;
	add.s32 	%r2, %r2, %r3;
	setp.lt.s32 	%p14, %r2, %r36;
	@%p14 bra 	$L__BB26_24;
	bra.uni 	$L__BB26_32;
$L__BB26_25:
	setp.ne.s32 	%p6, %r38, 1;
	@%p6 bra 	$L__BB26_29;
	setp.eq.s32 	%p10, %r40, 1;
	@%p10 bra 	$L__BB26_27;
	bra.uni 	$L__BB26_28;
$L__BB26_27:
	ld.global.f32 	%f16, [%rd3];
	ld.global.f32 	%f17, [%rd2];
	neg.f32 	%f18, %f16;
	mul.f32 	%f19, %f17, %f18;
	mul.f32 	%f20, %f17, %f19;
	mul.wide.s32 	%rd21, %r2, 4;
	add.s64 	%rd22, %rd1, %rd21;
	st.global.f32 	[%rd22], %f20;
	add.s32 	%r2, %r2, %r3;
	setp.lt.s32 	%p12, %r2, %r36;
	@%p12 bra 	$L__BB26_27;
	bra.uni 	$L__BB26_32;
$L__BB26_28:
	ld.global.f32 	%f11, [%rd3];
	div.s32 	%r50, %r2, %r39;
	rem.s32 	%r51, %r50, %r40;
	mul.wide.s32 	%rd17, %r51, 4;
	add.s64 	%rd18, %rd2, %rd17;
	ld.global.f32 	%f12, [%rd18];
	neg.f32 	%f13, %f11;
	mul.f32 	%f14, %f12, %f13;
	mul.f32 	%f15, %f12, %f14;
	mul.wide.s32 	%rd19, %r2, 4;
	add.s64 	%rd20, %rd1, %rd19;
	st.global.f32 	[%rd20], %f15;
	add.s32 	%r2, %r2, %r3;
	setp.lt.s32 	%p11, %r2, %r36;
	@%p11 bra 	$L__BB26_28;
	bra.uni 	$L__BB26_32;
$L__BB26_29:
	setp.eq.s32 	%p7, %r40, 1;
	@%p7 bra 	$L__BB26_30;
	bra.uni 	$L__BB26_31;
$L__BB26_30:
	div.s32 	%r48, %r2, %r37;
	rem.s32 	%r49, %r48, %r38;
	mul.wide.s32 	%rd13, %r49, 4;
	add.s64 	%rd14, %rd3, %rd13;
	ld.global.f32 	%f6, [%rd14];
	ld.global.f32 	%f7, [%rd2];
	neg.f32 	%f8, %f6;
	mul.f32 	%f9, %f7, %f8;
	mul.f32 	%f10, %f7, %f9;
	mul.wide.s32 	%rd15, %r2, 4;
	add.s64 	%rd16, %rd1, %rd15;
	st.global.f32 	[%rd16], %f10;
	add.s32 	%r2, %r2, %r3;
	setp.lt.s32 	%p9, %r2, %r36;
	@%p9 bra 	$L__BB26_30;
	bra.uni 	$L__BB26_32;
$L__BB26_31:
	div.s32 	%r44, %r2, %r37;
	rem.s32 	%r45, %r44, %r38;
	mul.wide.s32 	%rd7, %r45, 4;
	add.s64 	%rd8, %rd3, %rd7;
	ld.global.f32 	%f1, [%rd8];
	div.s32 	%r46, %r2, %r39;
	rem.s32 	%r47, %r46, %r40;
	mul.wide.s32 	%rd9, %r47, 4;
	add.s64 	%rd10, %rd2, %rd9;
	ld.global.f32 	%f2, [%rd10];
	neg.f32 	%f3, %f1;
	mul.f32 	%f4, %f2, %f3;
	mul.f32 	%f5, %f2, %f4;
	mul.wide.s32 	%rd11, %r2, 4;
	add.s64 	%rd12, %rd1, %rd11;
	st.global.f32 	[%rd12], %f5;
	add.s32 	%r2, %r2, %r3;
	setp.lt.s32 	%p8, %r2, %r36;
	@%p8 bra 	$L__BB26_31;
$L__BB26_32:
	ret;

}
	// .globl	_Z15_invxback_64_12iPdiiS_iiS_
.visible .entry _Z15_invxback_64_12iPdiiS_iiS_(
	.param .u32 _Z15_invxback_64_12iPdiiS_iiS__param_0,
	.param .u64 .ptr .align 1 _Z15_invxback_64_12iPdiiS_iiS__param_1,
	.param .u32 _Z15_invxback_64_12iPdiiS_iiS__param_2,
	.param .u32 _Z15_invxback_64_12iPdiiS_iiS__param_3,
	.param .u64 .ptr .align 1 _Z15_invxback_64_12iPdiiS_iiS__param_4,
	.param .u32 _Z15_invxback_64_12iPdiiS_iiS__param_5,
	.param .u32 _Z15_invxback_64_12iPdiiS_iiS__param_6,
	.param .u64 .ptr .align 1 _Z15_invxback_64_12iPdiiS_iiS__param_7
)
{
	.reg .pred 	%p<33>;
	.reg .b32 	%r<84>;
	.reg .b64 	%rd<79>;
	.reg .b64 	%fd<81>;

	ld.param.u32 	%r36, [_Z15_invxback_64_12iPdiiS_iiS__param_0];
	ld.param.u64 	%rd4, [_Z15_invxback_64_12iPdiiS_iiS__param_1];
	ld.param.u32 	%r37, [_Z15_invxback_64_12iPdiiS_iiS__param_2];
	ld.param.u32 	%r38, [_Z15_invxback_64_12iPdiiS_iiS__param_3];
	ld.param.u64 	%rd5, [_Z15_invxback_64_12iPdiiS_iiS__param_4];
	ld.param.u32 	%r39, [_Z15_invxback_64_12iPdiiS_iiS__param_5];
	ld.param.u32 	%r40, [_Z15_invxback_64_12iPdiiS_iiS__param_6];
	ld.param.u64 	%rd6, [_Z15_invxback_64_12iPdiiS_iiS__param_7];
	cvta.to.global.u64 	%rd1, %rd6;
	cvta.to.global.u64 	%rd2, %rd5;
	cvta.to.global.u64 	%rd3, %rd4;
	mov.u32 	%r41, %tid.x;
	mov.u32 	%r42, %ctaid.x;
	mov.u32 	%r1, %ntid.x;
	mad.lo.s32 	%r2, %r42, %r1, %r41;
	setp.ge.s32 	%p1, %r2, %r36;
	@%p1 bra 	$L__BB27_32;
	setp.ne.s32 	%p2, %r38, %r36;
	mov.u32 	%r43, %nctaid.x;
	mul.lo.s32 	%r3, %r1, %r43;
	@%p2 bra 	$L__BB27_9;
	setp.ne.s32 	%p26, %r40, %r36;
	@%p26 bra 	$L__BB27_4;
$L__BB27_3:
	mul.wide.s32 	%rd75, %r2, 8;
	add.s64 	%rd76, %rd3, %rd75;
	ld.global.f64 	%fd76, [%rd76];
	add.s64 	%rd77, %rd2, %rd75;
	ld.global.f64 	%fd77, [%rd77];
	neg.f64 	%fd78, %fd76;
	mul.f64 	%fd79, %fd77, %fd78;
	mul.f64 	%fd80, %fd77, %fd79;
	add.s64 	%rd78, %rd1, %rd75;
	st.global.f64 	[%rd78], %fd80;
	add.s32 	%r2, %r2, %r3;
	setp.lt.s32 	%p32, %r2, %r36;
	@%p32 bra 	$L__BB27_3;
	bra.uni 	$L__BB27_32;
$L__BB27_4:
	setp.ne.s32 	%p27, %r39, 1;
	@%p27 bra 	$L__BB27_6;
$L__BB27_5:
	mul.wide.s32 	%rd70, %r2, 8;
	add.s64 	%rd71, %rd3, %rd70;
	ld.global.f64 	%fd71, [%rd71];
	rem.s32 	%r67, %r2, %r40;
	mul.wide.s32 	%rd72, %r67, 8;
	add.s64 	%rd73, %rd2, %rd72;
	ld.global.f64 	%fd72, [%rd73];
	neg.f64 	%fd73, %fd71;
	mul.f64 	%fd74, %fd72, %fd73;
	mul.f64 	%fd75, %fd72, %fd74;
	add.s64 	%rd74, %rd1, %rd70;
	st.global.f64 	[%rd74], %fd75;
	add.s32 	%r2, %r2, %r3;
	setp.lt.s32 	%p31, %r2, %r36;
	@%p31 bra 	$L__BB27_5;
	bra.uni 	$L__BB27_32;
$L__BB27_6:
	setp.eq.s32 	%p28, %r40, 1;
	@%p28 bra 	$L__BB27_7;
	bra.uni 	$L__BB27_8;
$L__BB27_7:
	mul.wide.s32 	%rd67, %r2, 8;
	add.s64 	%rd68, %rd3, %rd67;
	ld.global.f64 	%fd66, [%rd68];
	ld.global.f64 	%fd67, [%rd2];
	neg.f64 	%fd68, %fd66;
	mul.f64 	%fd69, %fd67, %fd68;
	mul.f64 	%fd70, %fd67, %fd69;
	add.s64 	%rd69, %rd1, %rd67;
	st.global.f64 	[%rd69], %fd70;
	add.s32 	%r2, %r2, %r3;
	setp.lt.s32 	%p30, %r2, %r36;
	@%p30 bra 	$L__BB27_7;
	bra.uni 	$L__BB27_32;
$L__BB27_8:
	mul.wide.s32 	%rd62, %r2, 8;
	add.s64 	%rd63, %rd3, %rd62;
	ld.global.f64 	%fd61, [%rd63];
	div.s32 	%r65, %r2, %r39;
	rem.s32 	%r66, %r65, %r40;
	mul.wide.s32 	%rd64, %r66, 8;
	add.s64 	%rd65, %rd2, %rd64;
	ld.global.f64 	%fd62, [%rd65];
	neg.f64 	%fd63, %fd61;
	mul.f64 	%fd64, %fd62, %fd63;
	mul.f64 	%fd65, %fd62, %fd64;
	add.s64 	%rd66, %rd1, %rd62;
	st.global.f64 	[%rd66], %fd65;
	add.s32 	%r2, %r2, %r3;
	setp.lt.s32 	%p29, %r2, %r36;
	@%p29 bra 	$L__BB27_8;
	bra.uni 	$L__BB27_32;
$L__BB27_9:
	setp.ne.s32 	%p3, %r40, %r36;
	@%p3 bra 	$L__BB27_15;
	setp.ne.s32 	%p21, %r37, 1;
	@%p21 bra 	$L__BB27_12;
$L__BB27_11:
	rem.s32 	%r64, %r2, %r38;
	mul.wide.s32 	%rd57, %r64, 8;
	add.s64 	%rd58, %rd3, %rd57;
	ld.global.f64 	%fd56, [%rd58];
	mul.wide.s32 	%rd59, %r2, 8;
	add.s64 	%rd60, %rd2, %rd59;
	ld.global.f64 	%fd57, [%rd60];
	neg.f64 	%fd58, %fd56;
	mul.f64 	%fd59, %fd57, %fd58;
	mul.f64 	%fd60, %fd57, %fd59;
	add.s64 	%rd61, %rd1, %rd59;
	st.global.f64 	[%rd61], %fd60;
	add.s32 	%r2, %r2, %r3;
	setp.lt.s32 	%p25, %r2, %r36;
	@%p25 bra 	$L__BB27_11;
	bra.uni 	$L__BB27_32;
$L__BB27_12:
	setp.eq.s32 	%p22, %r38, 1;
	@%p22 bra 	$L__BB27_13;
	bra.uni 	$L__BB27_14;
$L__BB27_13:
	ld.global.f64 	%fd51, [%rd3];
	mul.wide.s32 	%rd54, %r2, 8;
	add.s64 	%rd55, %rd2, %rd54;
	ld.global.f64 	%fd52, [%rd55];
	neg.f64 	%fd53, %fd51;
	mul.f64 	%fd54, %fd52, %fd53;
	mul.f64 	%fd55, %fd52, %fd54;
	add.s64 	%rd56, %rd1, %rd54;
	st.global.f64 	[%rd56], %fd55;
	add.s32 	%r2, %r2, %r3;
	setp.lt.s32 	%p24, %r2, %r36;
	@%p24 bra 	$L__BB27_13;
	bra.uni 	$L__BB27_32;
$L__BB27_14:
	div.s32 	%r62, %r2, %r37;
	rem.s32 	%r63, %r62, %r38;
	mul.wide.s32 	%rd49, %r63, 8;
	add.s64 	%rd50, %rd3, %rd49;
	ld.global.f64 	%fd46, [%rd50];
	mul.wide.s32 	%rd51, %r2, 8;
	add.s64 	%rd52, %rd2, %rd51;
	ld.global.f64 	%fd47, [%rd52];
	neg.f64 	%fd48, %fd46;
	mul.f64 	%fd49, %fd47, %fd48;
	mul.f64 	%fd50, %fd47, %fd49;
	add.s64 	%rd53, %rd1, %rd51;
	st.global.f64 	[%rd53], %fd50;
	add.s32 	%r2, %r2, %r3;
	setp.lt.s32 	%p23, %r2, %r36;
	@%p23 bra 	$L__BB27_14;
	bra.uni 	$L__BB27_32;
$L__BB27_15:
	setp.ne.s32 	%p4, %r37, 1;
	@%p4 bra 	$L__BB27_21;
	setp.ne.s32 	%p16, %r39, 1;
	@%p16 bra 	$L__BB27_18;
$L__BB27_17:
	rem.s32 	%r60, %r2, %r38;
	mul.wide.s32 	%rd43, %r60, 8;
	add.s64 	%rd44, %rd3, %rd43;
	ld.global.f64 	%fd41, [%rd44];
	rem.s32 	%r61, %r2, %r40;
	mul.wide.s32 	%rd45, %r61, 8;
	add.s64 	%rd46, %rd2, %rd45;
	ld.global.f64 	%fd42, [%rd46];
	neg.f64 	%fd43, %fd41;
	mul.f64 	%fd44, %fd42, %fd43;
	mul.f64 	%fd45, %fd42, %fd44;
	mul.wide.s32 	%rd47, %r2, 8;
	add.s64 	%rd48, %rd1, %rd47;
	st.global.f64 	[%rd48], %fd45;
	add.s32 	%r2, %r2, %r3;
	setp.lt.s32 	%p20, %r2, %r36;
	@%p20 bra 	$L__BB27_17;
	bra.uni 	$L__BB27_32;
$L__BB27_18:
	setp.eq.s32 	%p17, %r40, 1;
	@%p17 bra 	$L__BB27_19;
	bra.uni 	$L__BB27_20;
$L__BB27_19:
	rem.s32 	%r59, %r2, %r38;
	mul.wide.s32 	%rd39, %r59, 8;
	add.s64 	%rd40, %rd3, %rd39;
	ld.global.f64 	%fd36, [%rd40];
	ld.global.f64 	%fd37, [%rd2];
	neg.f64 	%fd38, %fd36;
	mul.f64 	%fd39, %fd37, %fd38;
	mul.f64 	%fd40, %fd37, %fd39;
	mul.wide.s32 	%rd41, %r2, 8;
	add.s64 	%rd42, %rd1, %rd41;
	st.global.f64 	[%rd42], %fd40;
	add.s32 	%r2, %r2, %r3;
	setp.lt.s32 	%p19, %r2, %r36;
	@%p19 bra 	$L__BB27_19;
	bra.uni 	$L__BB27_32;
$L__BB27_20:
	rem.s32 	%r56, %r2, %r38;
	mul.wide.s32 	%rd33, %r56, 8;
	add.s64 	%rd34, %rd3, %rd33;
	ld.global.f64 	%fd31, [%rd34];
	div.s32 	%r57, %r2, %r39;
	rem.s32 	%r58, %r57, %r40;
	mul.wide.s32 	%rd35, %r58, 8;
	add.s64 	%rd36, %rd2, %rd35;
	ld.global.f64 	%fd32, [%rd36];
	neg.f64 	%fd33, %fd31;
	mul.f64 	%fd34, %fd32, %fd33;
	mul.f64 	%fd35, %fd32, %fd34;
	mul.wide.s32 	%rd37, %r2, 8;
	add.s64 	%rd38, %rd1, %rd37;
	st.global.f64 	[%rd38], %fd35;
	add.s32 	%r2, %r2, %r3;
	setp.lt.s32 	%p18, %r2, %r36;
	@%p18 bra 	$L__BB27_20;
	bra.uni 	$L__BB27_32;
$L__BB27_21:
	setp.ne.s32 	%p5, %r39, 1;
	@%p5 bra 	$L__BB27_25;
	setp.eq.s32 	%p13, %r38, 1;
	@%p13 bra 	$L__BB27_23;
	bra.uni 	$L__BB27_24;
$L__BB27_23:
	ld.global.f64 	%fd26, [%rd3];
	rem.s32 	%r55, %r2, %r40;
	mul.wide.s32 	%rd29, %r55, 8;
	add.s64 	%rd30, %rd2, %rd29;
	ld.global.f64 	%fd27, [%rd30];
	neg.f64 	%fd28, %fd26;
	mul.f64 	%fd29, %fd27, %fd28;
	mul.f64 	%fd30, %fd27, %fd29;
	mul.wide.s32 	%rd31, %r2, 8;
	add.s64 	%rd32, %rd1, %rd31;
	st.global.f64 	[%rd32], %fd30;
	add.s32 	%r2, %r2, %r3;
	setp.lt.s32 	%p15, %r2, %r36;
	@%p15 bra 	$L__BB27_23;
	bra.uni 	$L__BB27_32;
$L__BB27_24:
	div.s32 	%r52, %r2, %r37;
	rem.s32 	%r53, %r52, %r38;
	mul.wide.s32 	%rd23, %r53, 8;
	add.s64 	%rd24, %rd3, %rd23;
	ld.global.f64 	%fd21, [%rd24];
	rem.s32 	%r54, %r2, %r40;
	mul.wide.s32 	%rd25, %r54, 8;
	add.s64 	%rd26, %rd2, %rd25;
	ld.global.f64 	%fd22, [%rd26];
	neg.f64 	%fd23, %fd21;
	mul.f64 	%fd24, %fd22, %fd23;
	mul.f64 	%fd25, %fd22, %fd24;
	mul.wide.s32 	%rd27, %r2, 8;
	add.s64 	%rd28, %rd1, %rd27;
	st.global.f64 	[%rd28], %fd25;
	add.s32 	%r2, %r2, %r3;
	setp.lt.s32 	%p14, %r2, %r36;
	@%p14 bra 	$L__BB27_24;
	bra.uni 	$L__BB27_32;
$L__BB27_25:
	setp.ne.s32 	%p6, %r38, 1;
	@%p6 bra 	$L__BB27_29;
	setp.eq.s32 	%p10, %r40, 1;
	@%p10 bra 	$L__BB27_27;
	bra.uni 	$L__BB27_28;
$L__BB27_27:
	ld.global.f64 	%fd16, [%rd3];
	ld.global.f64 	%fd17, [%rd2];
	neg.f64 	%fd18, %fd16;
	mul.f64 	%fd19, %fd17, %fd18;
	mul.f64 	%fd20, %fd17, %fd19;
	mul.wide.s32 	%rd21, %r2, 8;
	add.s64 	%rd22, %rd1, %rd21;
	st.global.f64 	[%rd22], %fd20;
	add.s32 	%r2, %r2, %r3;
	setp.lt.s32 	%p12, %r2, %r36;
	@%p12 bra 	$L__BB27_27;
	bra.uni 	$L__BB27_32;
$L__BB27_28:
	ld.global.f64 	%fd11, [%rd3];
	div.s32 	%r50, %r2, %r39;
	rem.s32 	%r51, %r50, %r40;
	mul.wide.s32 	%rd17, %r51, 8;
	add.s64 	%rd18, %rd2, %rd17;
	ld.global.f64 	%fd12, [%rd18];
	neg.f64 	%fd13, %fd11;
	mul.f64 	%fd14, %fd12, %fd13;
	mul.f64 	%fd15, %fd12, %fd14;
	mul.wide.s32 	%rd19, %r2, 8;
	add.s64 	%rd20, %rd1, %rd19;
	st.global.f64 	[%rd20], %fd15;
	add.s32 	%r2, %r2, %r3;
	setp.lt.s32 	%p11, %r2, %r36;
	@%p11 bra 	$L__BB27_28;
	bra.uni 	$L__BB27_32;
$L__BB27_29:
	setp.eq.s32 	%p7, %r40, 1;
	@%p7 bra 	$L__BB27_30;
	bra.uni 	$L__BB27_31;
$L__BB27_30:
	div.s32 	%r48, %r2, %r37;
	rem.s32 	%r49, %r48, %r38;
	mul.wide.s32 	%rd13, %r49, 8;
	add.s64 	%rd14, %rd3, %rd13;
	ld.global.f64 	%fd6, [%rd14];
	ld.global.f64 	%fd7, [%rd2];
	neg.f64 	%fd8, %fd6;
	mul.f64 	%fd9, %fd7, %fd8;
	mul.f64 	%fd10, %fd7, %fd9;
	mul.wide.s32 	%rd15, %r2, 8;
	add.s64 	%rd16, %rd1, %rd15;
	st.global.f64 	[%rd16], %fd10;
	add.s32 	%r2, %r2, %r3;
	setp.lt.s32 	%p9, %r2, %r36;
	@%p9 bra 	$L__BB27_30;
	bra.uni 	$L__BB27_32;
$L__BB27_31:
	div.s32 	%r44, %r2, %r37;
	rem.s32 	%r45, %r44, %r38;
	mul.wide.s32 	%rd7, %r45, 8;
	add.s64 	%rd8, %rd3, %rd7;
	ld.global.f64 	%fd1, [%rd8];
	div.s32 	%r46, %r2, %r39;
	rem.s32 	%r47, %r46, %r40;
	mul.wide.s32 	%rd9, %r47, 8;
	add.s64 	%rd10, %rd2, %rd9;
	ld.global.f64 	%fd2, [%rd10];
	neg.f64 	%fd3, %fd1;
	mul.f64 	%fd4, %fd2, %fd3;
	mul.f64 	%fd5, %fd2, %fd4;
	mul.wide.s32 	%rd11, %r2, 8;
	add.s64 	%rd12, %rd1, %rd11;
	st.global.f64 	[%rd12], %fd5;
	add.s32 	%r2, %r2, %r3;
	setp.lt.s32 	%p8, %r2, %r36;
	@%p8 bra 	$L__BB27_31;
$L__BB27_32:
	ret;

}
	// .globl	_Z15_reluback_32_12iPfiiS_iiS_
.visible .entry _Z15_reluback_32_12iPfiiS_iiS_(
	.param .u32 _Z15_reluback_32_12iPfiiS_iiS__param_0,
	.param .u64 .ptr .align 1 _Z15_reluback_32_12iPfiiS_iiS__param_1,
	.param .u32 _Z15_reluback_32_12iPfiiS_iiS__param_2,
	.param .u32 _Z15_reluback_32_12iPfiiS_iiS__param_3,
	.param .u64 .ptr .align 1 _Z15_reluback_32_12iPfiiS_iiS__param_4,
	.param .u32 _Z15_reluback_32_12iPfiiS_iiS__param_5,
	.param .u32 _Z15_reluback_32_12iPfiiS_iiS__param_6,
	.param .u64 .ptr .align 1 _Z15_reluback_32_12iPfiiS_iiS__param_7
)
{
	.reg .pred 	%p<49>;
	.reg .b32 	%r<84>;
	.reg .b32 	%f<49>;
	.reg .b64 	%rd<79>;

	ld.param.u32 	%r36, [_Z15_reluback_32_12iPfiiS_iiS__param_0];
	ld.param.u64 	%rd4, [_Z15_reluback_32_12iPfiiS_iiS__param_1];
	ld.param.u32 	%r37, [_Z15_reluback_32_12iPfiiS_iiS__param_2];
	ld.param.u32 	%r38, [_Z15_reluback_32_12iPfiiS_iiS__param_3];
	ld.param.u64 	%rd5, [_Z15_reluback_32_12iPfiiS_iiS__param_4];
	ld.param.u32 	%r39, [_Z15_reluback_32_12iPfiiS_iiS__param_5];
	ld.param.u32 	%r40, [_Z15_reluback_32_12iPfiiS_iiS__param_6];
	ld.param.u64 	%rd6, [_Z15_reluback_32_12iPfiiS_iiS__param_7];
	cvta.to.global.u64 	%rd1, %rd6;
	cvta.to.global.u64 	%rd2, %rd5;
	cvta.to.global.u64 	%rd3, %rd4;
	mov.u32 	%r41, %tid.x;
	mov.u32 	%r42, %ctaid.x;
	mov.u32 	%r1, %ntid.x;
	mad.lo.s32 	%r2, %r42, %r1, %r41;
	setp.ge.s32 	%p1, %r2, %r36;
	@%p1 bra 	$L__BB28_32;
	setp.ne.s32 	%p2, %r38, %r36;
	mov.u32 	%r43, %nctaid.x;
	mul.lo.s32 	%r3, %r1, %r43;
	@%p2 bra 	$L__BB28_9;
	setp.ne.s32 	%p38, %r40, %r36;
	@%p38 bra 	$L__BB28_4;
$L__BB28_3:
	mul.wide.s32 	%rd75, %r2, 4;
	add.s64 	%rd76, %rd3, %rd75;
	ld.global.f32 	%f46, [%rd76];
	add.s64 	%rd77, %rd2, %rd75;
	ld.global.f32 	%f47, [%rd77];
	setp.gt.f32 	%p47, %f47, 0f00000000;
	selp.f32 	%f48, %f46, 0f00000000, %p47;
	add.s64 	%rd78, %rd1, %rd75;
	st.global.f32 	[%rd78], %f48;
	add.s32 	%r2, %r2, %r3;
	setp.lt.s32 	%p48, %r2, %r36;
	@%p48 bra 	$L__BB28_3;
	bra.uni 	$L__BB28_32;
$L__BB28_4:
	setp.ne.s32 	%p39, %r39, 1;
	@%p39 bra 	$L__BB28_6;
$L__BB28_5:
	mul.wide.s32 	%rd70, %r2, 4;
	add.s64 	%rd71, %rd3, %rd70;
	ld.global.f32 	%f43, [%rd71];
	rem.s32 	%r67, %r2, %r40;
	mul.wide.s32 	%rd72, %r67, 4;
	add.s64 	%rd73, %rd2, %rd72;
	ld.global.f32 	%f44, [%rd73];
	setp.gt.f32 	%p45, %f44, 0f00000000;
	selp.f32 	%f45, %f43, 0f00000000, %p45;
	add.s64 	%rd74, %rd1, %rd70;
	st.global.f32 	[%rd74], %f45;
	add.s32 	%r2, %r2, %r3;
	setp.lt.s32 	%p46, %r2, %r36;
	@%p46 bra 	$L__BB28_5;
	bra.uni 	$L__BB28_32;
$L__BB28_6:
	setp.eq.s32 	%p40, %r40, 1;
	@%p40 bra 	$L__BB28_7;
	bra.uni 	$L__BB28_8;
$L__BB28_7:
	mul.wide.s32 	%rd67, %r2, 4;
	add.s64 	%rd68, %rd3, %rd67;
	ld.global.f32 	%f40, [%rd68];
	ld.global.f32 	%f41, [%rd2];
	setp.gt.f32 	%p43, %f41, 0f00000000;
	selp.f32 	%f42, %f40, 0f00000000, %p43;
	add.s64 	%rd69, %rd1, %rd67;
	st.global.f32 	[%rd69], %f42;
	add.s32 	%r2, %r2, %r3;
	setp.lt.s32 	%p44, %r2, %r36;
	@%p44 bra 	$L__BB28_7;
	bra.uni 	$L__BB28_32;
$L__BB28_8:
	mul.wide.s32 	%rd62, %r2, 4;
	add.s64 	%rd63, %rd3, %rd62;
	ld.global.f32 	%f37, [%rd63];
	div.s32 	%r65, %r2, %r39;
	rem.s32 	%r66, %r65, %r40;
	mul.wide.s32 	%rd64, %r66, 4;
	add.s64 	%rd65, %rd2, %rd64;
	ld.global.f32 	%f38, [%rd65];
	setp.gt.f32 	%p41, %f38, 0f00000000;
	selp.f32 	%f39, %f37, 0f00000000, %p41;
	add.s64 	%rd66, %rd1, %rd62;
	st.global.f32 	[%rd66], %f39;
	add.s32 	%r2, %r2, %r3;
	setp.lt.s32 	%p42, %r2, %r36;
	@%p42 bra 	$L__BB28_8;
	bra.uni 	$L__BB28_32;
$L__BB28_9:
	setp.ne.s32 	%p3, %r40, %r36;
	@%p3 bra 	$L__BB28_15;
	setp.ne.s32 	%p30, %r37, 1;
	@%p30 bra 	$L__BB28_12;
$L__BB28_11:
	rem.s32 	%r64, %r2, %r38;
	mul.wide.s32 	%rd57, %r64, 4;
	add.s64 	%rd58, %rd3, %rd57;
	ld.global.f32 	%f34, [%rd58];
	mul.wide.s32 	%rd59, %r2, 4;
	add.s64 	%rd60, %rd2, %rd59;
	ld.global.f32 	%f35, [%rd60];
	setp.gt.f32 	%p36, %f35, 0f00000000;
	selp.f32 	%f36, %f34, 0f00000000, %p36;
	add.s64 	%rd61, %rd1, %rd59;
	st.global.f32 	[%rd61], %f36;
	add.s32 	%r2, %r2, %r3;
	setp.lt.s32 	%p37, %r2, %r36;
	@%p37 bra 	$L__BB28_11;
	bra.uni 	$L__BB28_32;
$L__BB28_12:
	setp.eq.s32 	%p31, %r38, 1;
	@%p31 bra 	$L__BB28_13;
	bra.uni 	$L__BB28_14;
$L__BB28_13:
	ld.global.f32 	%f31, [%rd3];
	mul.wide.s32 	%rd54, %r2, 4;
	add.s64 	%rd55, %rd2, %rd54;
	ld.global.f32 	%f32, [%rd55];
	setp.gt.f32 	%p34, %f32, 0f00000000;
	selp.f32 	%f33, %f31, 0f00000000, %p34;
	add.s64 	%rd56, %rd1, %rd54;
	st.global.f32 	[%rd56], %f33;
	add.s32 	%r2, %r2, %r3;
	setp.lt.s32 	%p35, %r2, %r36;
	@%p35 bra 	$L__BB28_13;
	bra.uni 	$L__BB28_32;
$L__BB28_14:
	div.s32 	%r62, %r2, %r37;
	rem.s32 	%r63, %r62, %r38;
	mul.wide.s32 	%rd49, %r63, 4;
	add.s64 	%rd50, %rd3, %rd49;
	ld.global.f32 	%f28, [%rd50];
	mul.wide.s32 	%rd51, %r2, 4;
	add.s64 	%rd52, %rd2, %rd51;
	ld.global.f32 	%f29, [%rd52];
	setp.gt.f32 	%p32, %f29, 0f00000000;
	selp.f32 	%f30, %f28, 0f00000000, %p32;
	add.s64 	%rd53, %rd1, %rd51;
	st.global.f32 	[%rd53], %f30;
	add.s32 	%r2, %r2, %r3;
	setp.lt.s32 	%p33, %r2, %r36;
	@%p33 bra 	$L__BB28_14;
	bra.uni 	$L__BB28_32;
$L__BB28_15:
	setp.ne.s32 	%p4, %r37, 1;
	@%p4 bra 	$L__BB28_21;
	setp.ne.s32 	%p22, %r39, 1;
	@%p22 bra 	$L__BB28_18;
$L__BB28_17:
	rem.s32 	%r60, %r2, %r38;
	mul.wide.s32 	%rd43, %r60, 4;
	add.s64 	%rd44, %rd3, %rd43;
	ld.global.f32 	%f25, [%rd44];
	rem.s32 	%r61, %r2, %r40;
	mul.wide.s32 	%rd45, %r61, 4;
	add.s64 	%rd46, %rd2, %rd45;
	ld.global.f32 	%f26, [%rd46];
	setp.gt.f32 	%p28, %f26, 0f00000000;
	selp.f32 	%f27, %f25, 0f00000000, %p28;
	mul.wide.s32 	%rd47, %r2, 4;
	add.s64 	%rd48, %rd1, %rd47;
	st.global.f32 	[%rd48], %f27;
	add.s32 	%r2, %r2, %r3;
	setp.lt.s32 	%p29, %r2, %r36;
	@%p29 bra 	$L__BB28_17;
	bra.uni 	$L__BB28_32;
$L__BB28_18:
	setp.eq.s32 	%p23, %r40, 1;
	@%p23 bra 	$L__BB28_19;
	bra.uni 	$L__BB28_20;
$L__BB28_19:
	rem.s32 	%r59, %r2, %r38;
	mul.wide.s32 	%rd39, %r59, 4;
	add.s64 	%rd40, %rd3, %rd39;
	ld.global.f32 	%f22, [%rd40];
	ld.global.f32 	%f23, [%rd2];
	setp.gt.f32 	%p26, %f23, 0f00000000;
	selp.f32 	%f24, %f22, 0f00000000, %p26;
	mul.wide.s32 	%rd41, %r2, 4;
	add.s64 	%rd42, %rd1, %rd41;
	st.global.f32 	[%rd42], %f24;
	add.s32 	%r2, %r2, %r3;
	setp.lt.s32 	%p27, %r2, %r36;
	@%p27 bra 	$L__BB28_19;
	bra.uni 	$L__BB28_32;
$L__BB28_20:
	rem.s32 	%r56, %r2, %r38;
	mul.wide.s32 	%rd33, %r56, 4;
	add.s64 	%rd34, %rd3, %rd33;
	ld.global.f32 	%f19, [%rd34];
	div.s32 	%r57, %r2, %r39;
	rem.s32 	%r58, %r57, %r40;
	mul.wide.s32 	%rd35, %r58, 4;
	add.s64 	%rd36, %rd2, %rd35;
	ld.global.f32 	%f20, [%rd36];
	setp.gt.f32 	%p24, %f20, 0f00000000;
	selp.f32 	%f21, %f19, 0f00000000, %p24;
	mul.wide.s32 	%rd37, %r2, 4;
	add.s64 	%rd38, %rd1, %rd37;
	st.global.f32 	[%rd38], %f21;
	add.s32 	%r2, %r2, %r3;
	setp.lt.s32 	%p25, %r2, %r36;
	@%p25 bra 	$L__BB28_20;
	bra.uni 	$L__BB28_32;
$L__BB28_21:
	setp.ne.s32 	%p5, %r39, 1;
	@%p5 bra 	$L__BB28_25;
	setp.eq.s32 	%p17, %r38, 1;
	@%p17 bra 	$L__BB28_23;
	bra.uni 	$L__BB28_24;
$L__BB28_23:
	ld.global.f32 	%f16, [%rd3];
	rem.s32 	%r55, %r2, %r40;
	mul.wide.s32 	%rd29, %r55, 4;
	add.s64 	%rd30, %rd2, %rd29;
	ld.global.f32 	%f17, [%rd30];
	setp.gt.f32 	%p20, %f17, 0f00000000;
	selp.f32 	%f18, %f16, 0f00000000, %p20;
	mul.wide.s32 	%rd31, %r2, 4;
	add.s64 	%rd32, %rd1, %rd31;
	st.global.f32 	[%rd32], %f18;
	add.s32 	%r2, %r2, %r3;
	setp.lt.s32 	%p21, %r2, %r36;
	@%p21 bra 	$L__BB28_23;
	bra.uni 	$L__BB28_32;
$L__BB28_24:
	div.s32 	%r52, %r2, %r37;
	rem.s32 	%r53, %r52, %r38;
	mul.wide.s32 	%rd23, %r53, 4;
	add.s64 	%rd24, %rd3, %rd23;
	ld.global.f32 	%f13, [%rd24];
	rem.s32 	%r54, %r2, %r40;
	mul.wide.s32 	%rd25, %r54, 4;
	add.s64 	%rd26, %rd2, %rd25;
	ld.global.f32 	%f14, [%rd26];
	setp.gt.f32 	%p18, %f14, 0f00000000;
	selp.f32 	%f15, %f13, 0f00000000, %p18;
	mul.wide.s32 	%rd27, %r2, 4;
	add.s64 	%rd28, %rd1, %rd27;
	st.global.f32 	[%rd28], %f15;
	add.s32 	%r2, %r2, %r3;
	setp.lt.s32 	%p19, %r2, %r36;
	@%p19 bra 	$L__BB28_24;
	bra.uni 	$L__BB28_32;
$L__BB28_25:
	setp.ne.s32 	%p6, %r38, 1;
	@%p6 bra 	$L__BB28_29;
	setp.eq.s32 	%p12, %r40, 1;
	@%p12 bra 	$L__BB28_27;
	bra.uni 	$L__BB28_28;
$L__BB28_27:
	ld.global.f32 	%f10, [%rd3];
	ld.global.f32 	%f11, [%rd2];
	setp.gt.f32 	%p15, %f11, 0f00000000;
	selp.f32 	%f12, %f10, 0f00000000, %p15;
	mul.wide.s32 	%rd21, %r2, 4;
	add.s64 	%rd22, %rd1, %rd21;
	st.global.f32 	[%rd22], %f12;
	add.s32 	%r2, %r2, %r3;
	setp.lt.s32 	%p16, %r2, %r36;
	@%p16 bra 	$L__BB28_27;
	bra.uni 	$L__BB28_32;
$L__BB28_28:
	ld.global.f32 	%f7, [%rd3];
	div.s32 	%r50, %r2, %r39;
	rem.s32 	%r51, %r50, %r40;
	mul.wide.s32 	%rd17, %r51, 4;
	add.s64 	%rd18, %rd2, %rd17;
	ld.global.f32 	%f8, [%rd18];
	setp.gt.f32 	%p13, %f8, 0f00000000;
	selp.f32 	%f9, %f7, 0f00000000, %p13;
	mul.wide.s32 	%rd19, %r2, 4;
	add.s64 	%rd20, %rd1, %rd19;
	st.global.f32 	[%rd20], %f9;
	add.s32 	%r2, %r2, %r3;
	setp.lt.s32 	%p14, %r2, %r36;
	@%p14 bra 	$L__BB28_28;
	bra.uni 	$L__BB28_32;
$L__BB28_29:
	setp.eq.s32 	%p7, %r40, 1;
	@%p7 bra 	$L__BB28_30;
	bra.uni 	$L__BB28_31;
$L__BB28_30:
	div.s32 	%r48, %r2, %r37;
	rem.s32 	%r49, %r48, %r38;
	mul.wide.s32 	%rd13, %r49, 4;
	add.s64 	%rd14, %rd3, %rd13;
	ld.global.f32 	%f4, [%rd14];
	ld.global.f32 	%f5, [%rd2];
	setp.gt.f32 	%p10, %f5, 0f00000000;
	selp.f32 	%f6, %f4, 0f00000000, %p10;
	mul.wide.s32 	%rd15, %r2, 4;
	add.s64 	%rd16, %rd1, %rd15;
	st.global.f32 	[%rd16], %f6;
	add.s32 	%r2, %r2, %r3;
	setp.lt.s32 	%p11, %r2, %r36;
	@%p11 bra 	$L__BB28_30;
	bra.uni 	$L__BB28_32;
$L__BB28_31:
	div.s32 	%r44, %r2, %r37;
	rem.s32 	%r45, %r44, %r38;
	mul.wide.s32 	%rd7, %r45, 4;
	add.s64 	%rd8, %rd3, %rd7;
	ld.global.f32 	%f1, [%rd8];
	div.s32 	%r46, %r2, %r39;
	rem.s32 	%r47, %r46, %r40;
	mul.wide.s32 	%rd9, %r47, 4;
	add.s64 	%rd10, %rd2, %rd9;
	ld.global.f32 	%f2, [%rd10];
	setp.gt.f32 	%p8, %f2, 0f00000000;
	selp.f32 	%f3, %f1, 0f00000000, %p8;
	mul.wide.s32 	%rd11, %r2, 4;
	add.s64 	%rd12, %rd1, %rd11;
	st.global.f32 	[%rd12], %f3;
	add.s32 	%r2, %r2, %r3;
	setp.lt.s32 	%p9, %r2, %r36;
	@%p9 bra 	$L__BB28_31;
$L__BB28_32:
	ret;

}
	// .globl	_Z15_reluback_64_12iPdiiS_iiS_
.visible .entry _Z15_reluback_64_12iPdiiS_iiS_(
	.param .u32 _Z15_reluback_64_12iPdiiS_iiS__param_0,
	.param .u64 .ptr .align 1 _Z15_reluback_64_12iPdiiS_iiS__param_1,
	.param .u32 _Z15_reluback_64_12iPdiiS_iiS__param_2,
	.param .u32 _Z15_reluback_64_12iPdiiS_iiS__param_3,
	.param .u64 .ptr .align 1 _Z15_reluback_64_12iPdiiS_iiS__param_4,
	.param .u32 _Z15_reluback_64_12iPdiiS_iiS__param_5,
	.param .u32 _Z15_reluback_64_12iPdiiS_iiS__param_6,
	.param .u64 .ptr .align 1 _Z15_reluback_64_12iPdiiS_iiS__param_7
)
{
	.reg .pred 	%p<49>;
	.reg .b32 	%r<84>;
	.reg .b64 	%rd<79>;
	.reg .b64 	%fd<49>;

	ld.param.u32 	%r36, [_Z15_reluback_64_12iPdiiS_iiS__param_0];
	ld.param.u64 	%rd4, [_Z15_reluback_64_12iPdiiS_iiS__param_1];
	ld.param.u32 	%r37, [_Z15_reluback_64_12iPdiiS_iiS__param_2];
	ld.param.u32 	%r38, [_Z15_reluback_64_12iPdiiS_iiS__param_3];
	ld.param.u64 	%rd5, [_Z15_reluback_64_12iPdiiS_iiS__param_4];
	ld.param.u32 	%r39, [_Z15_reluback_64_12iPdiiS_iiS__param_5];
	ld.param.u32 	%r40, [_Z15_reluback_64_12iPdiiS_iiS__param_6];
	ld.param.u64 	%rd6, [_Z15_reluback_64_12iPdiiS_iiS__param_7];
	cvta.to.global.u64 	%rd1, %rd6;
	cvta.to.global.u64 	%rd2, %rd5;
	cvta.to.global.u64 	%rd3, %rd4;
	mov.u32 	%r41, %tid.x;
	mov.u32 	%r42, %ctaid.x;
	mov.u32 	%r1, %ntid.x;
	mad.lo.s32 	%r2, %r42, %r1, %r41;
	setp.ge.s32 	%p1, %r2, %r36;
	@%p1 bra 	$L__BB29_32;
	setp.ne.s32 	%p2, %r38, %r36;
	mov.u32 	%r43, %nctaid.x;
	mul.lo.s32 	%r3, %r1, %r43;
	@%p2 bra 	$L__BB29_9;
	setp.ne.s32 	%p38, %r40, %r36;
	@%p38 bra 	$L__BB29_4;
$L__BB29_3:
	mul.wide.s32 	%rd75, %r2, 8;
	add.s64 	%rd76, %rd3, %rd75;
	ld.global.f64 	%fd46, [%rd76];
	add.s64 	%rd77, %rd2, %rd75;
	ld.global.f64 	%fd47, [%rd77];
	setp.gt.f64 	%p47, %fd47, 0d0000000000000000;
	selp.f64 	%fd48, %fd46, 0d0000000000000000, %p47;
	add.s64 	%rd78, %rd1, %rd75;
	st.global.f64 	[%rd78], %fd48;
	add.s32 	%r2, %r2, %r3;
	setp.lt.s32 	%p48, %r2, %r36;
	@%p48 bra 	$L__BB29_3;
	bra.uni 	$L__BB29_32;
$L__BB29_4:
	setp.ne.s32 	%p39, %r39, 1;
	@%p39 bra 	$L__BB29_6;
$L__BB29_5:
	mul.wide.s32 	%rd70, %r2, 8;
	add.s64 	%rd71, %rd3, %rd70;
	ld.global.f64 	%fd43, [%rd71];
	rem.s32 	%r67, %r2, %r40;
	mul.wide.s32 	%rd72, %r67, 8;
	add.s64 	%rd73, %rd2, %rd72;
	ld.global.f64 	%fd44, [%rd73];
	setp.gt.f64 	%p45, %fd44, 0d0000000000000000;
	selp.f64 	%fd45, %fd43, 0d0000000000000000, %p45;
	add.s64 	%rd74, %rd1, %rd70;
	st.global.f64 	[%rd74], %fd45;
	add.s32 	%r2, %r2, %r3;
	setp.lt.s32 	%p46, %r2, %r36;
	@%p46 bra 	$L__BB29_5;
	bra.uni 	$L__BB29_32;
$L__BB29_6:
	setp.eq.s32 	%p40, %r40, 1;
	@%p40 bra 	$L__BB29_7;
	bra.uni 	$L__BB29_8;
$L__BB29_7:
	mul.wide.s32 	%rd67, %r2, 8;
	add.s64 	%rd68, %rd3, %rd67;
	ld.global.f64 	%fd40, [%rd68];
	ld.global.f64 	%fd41, [%rd2];
	setp.gt.f64 	%p43, %fd41, 0d0000000000000000;
	selp.f64 	%fd42, %fd40, 0d0000000000000000, %p43;
	add.s64 	%rd69, %rd1, %rd67;
	st.global.f64 	[%rd69], %fd42;
	add.s32 	%r2, %r2, %r3;
	setp.lt.s32 	%p44, %r2, %r36;
	@%p44 bra 	$L__BB29_7;
	bra.uni 	$L__BB29_32;
$L__BB29_8:
	mul.wide.s32 	%rd62, %r2, 8;
	add.s64 	%rd63, %rd3, %rd62;
	ld.global.f64 	%fd37, [%rd63];
	div.s32 	%r65, %r2, %r39;
	rem.s32 	%r66, %r65, %r40;
	mul.wide.s32 	%rd64, %r66, 8;
	add.s64 	%rd65, %rd2, %rd64;
	ld.global.f64 	%fd38, [%rd65];
	setp.gt.f64 	%p41, %fd38, 0d0000000000000000;
	selp.f64 	%fd39, %fd37, 0d0000000000000000, %p41;
	add.s64 	%rd66, %rd1, %rd62;
	st.global.f64 	[%rd66], %fd39;
	add.s32 	%r2, %r2, %r3;
	setp.lt.s32 	%p42, %r2, %r36;
	@%p42 bra 	$L__BB29_8;
	bra.uni 	$L__BB29_32;
$L__BB29_9:
	setp.ne.s32 	%p3, %r40, %r36;
	@%p3 bra 	$L__BB29_15;
	setp.ne.s32 	%p30, %r37, 1;
	@%p30 bra 	$L__BB29_12;
$L__BB29_11:
	rem.s32 	%r64, %r2, %r38;
	mul.wide.s32 	%rd57, %r64, 8;
	add.s64 	%rd58, %rd3, %rd57;
	ld.global.f64 	%fd34, [%rd58];
	mul.wide.s32 	%rd59, %r2, 8;
	add.s64 	%rd60, %rd2, %rd59;
	ld.global.f64 	%fd35, [%rd60];
	setp.gt.f64 	%p36, %fd35, 0d0000000000000000;
	selp.f64 	%fd36, %fd34, 0d0000000000000000, %p36;
	add.s64 	%rd61, %rd1, %rd59;
	st.global.f64 	[%rd61], %fd36;
	add.s32 	%r2, %r2, %r3;
	setp.lt.s32 	%p37, %r2, %r36;
	@%p37 bra 	$L__BB29_11;
	bra.uni 	$L__BB29_32;
$L__BB29_12:
	setp.eq.s32 	%p31, %r38, 1;
	@%p31 bra 	$L__BB29_13;
	bra.uni 	$L__BB29_14;
$L__BB29_13:
	ld.global.f64 	%fd31, [%rd3];
	mul.wide.s32 	%rd54, %r2, 8;
	add.s64 	%rd55, %rd2, %rd54;
	ld.global.f64 	%fd32, [%rd55];
	setp.gt.f64 	%p34, %fd32, 0d0000000000000000;
	selp.f64 	%fd33, %fd31, 0d0000000000000000, %p34;
	add.s64 	%rd56, %rd1, %rd54;
	st.global.f64 	[%rd56], %fd33;
	add.s32 	%r2, %r2, %r3;
	setp.lt.s32 	%p35, %r2, %r36;
	@%p35 bra 	$L__BB29_13;
	bra.uni 	$L__BB29_32;
$L__BB29_14:
	div.s32 	%r62, %r2, %r37;
	rem.s32 	%r63, %r62, %r38;
	mul.wide.s32 	%rd49, %r63, 8;
	add.s64 	%rd50, %rd3, %rd49;
	ld.global.f64 	%fd28, [%rd50];
	mul.wide.s32 	%rd51, %r2, 8;
	add.s64 	%rd52, %rd2, %rd51;
	ld.global.f64 	%fd29, [%rd52];
	setp.gt.f64 	%p32, %fd29, 0d0000000000000000;
	selp.f64 	%fd30, %fd28, 0d0000000000000000, %p32;
	add.s64 	%rd53, %rd1, %rd51;
	st.global.f64 	[%rd53], %fd30;
	add.s32 	%r2, %r2, %r3;
	setp.lt.s32 	%p33, %r2, %r36;
	@%p33 bra 	$L__BB29_14;
	bra.uni 	$L__BB29_32;
$L__BB29_15:
	setp.ne.s32 	%p4, %r37, 1;
	@%p4 bra 	$L__BB29_21;
	setp.ne.s32 	%p22, %r39, 1;
	@%p22 bra 	$L__BB29_18;
$L__BB29_17:
	rem.s32 	%r60, %r2, %r38;
	mul.wide.s32 	%rd43, %r60, 8;
	add.s64 	%rd44, %rd3, %rd43;
	ld.global.f64 	%fd25, [%rd44];
	rem.s32 	%r61, %r2, %r40;
	mul.wide.s32 	%rd45, %r61, 8;
	add.s64 	%rd46, %rd2, %rd45;
	ld.global.f64 	%fd26, [%rd46];
	setp.gt.f64 	%p28, %fd26, 0d0000000000000000;
	selp.f64 	%fd27, %fd25, 0d0000000000000000, %p28;
	mul.wide.s32 	%rd47, %r2, 8;
	add.s64 	%rd48, %rd1, %rd47;
	st.global.f64 	[%rd48], %fd27;
	add.s32 	%r2, %r2, %r3;
	setp.lt.s32 	%p29, %r2, %r36;
	@%p29 bra 	$L__BB29_17;
	bra.uni 	$L__BB29_32;
$L__BB29_18:
	setp.eq.s32 	%p23, %r40, 1;
	@%p23 bra 	$L__BB29_19;
	bra.uni 	$L__BB29_20;
$L__BB29_19:
	rem.s32 	%r59, %r2, %r38;
	mul.wide.s32 	%rd39, %r59, 8;
	add.s64 	%rd40, %rd3, %rd39;
	ld.global.f64 	%fd22, [%rd40];
	ld.global.f64 	%fd23, [%rd2];
	setp.gt.f64 	%p26, %fd23, 0d0000000000000000;
	selp.f64 	%fd24, %fd22, 0d0000000000000000, %p26;
	mul.wide.s32 	%rd41, %r2, 8;
	add.s64 	%rd42, %rd1, %rd41;
	st.global.f64 	[%rd42], %fd24;
	add.s32 	%r2, %r2, %r3;
	setp.lt.s32 	%p27, %r2, %r36;
	@%p27 bra 	$L__BB29_19;
	bra.uni 	$L__BB29_32;
$L__BB29_20:
	rem.s32 	%r56, %r2, %r38;
	mul.wide.s32 	%rd33, %r56, 8;
	add.s64 	%rd34, %rd3, %rd33;
	ld.global.f64 	%fd19, [%rd34];
	div.s32 	%r57, %r2, %r39;
	rem.s32 	%r58, %r57, %r40;
	mul.wide.s32 	%rd35, %r58, 8;
	add.s64 	%rd36, %rd2, %rd35;
	ld.global.f64 	%fd20, [%rd36];
	setp.gt.f64 	%p24, %fd20, 0d0000000000000000;
	selp.f64 	%fd21, %fd19, 0d0000000000000000, %p24;
	mul.wide.s32 	%rd37, %r2, 8;
	add.s64 	%rd38, %rd1, %rd37;
	st.global.f64 	[%rd38], %fd21;
	add.s32 	%r2, %r2, %r3;
	setp.lt.s32 	%p25, %r2, %r36;
	@%p25 bra 	$L__BB29_20;
	bra.uni 	$L__BB29_32;
$L__BB29_21:
	setp.ne.s32 	%p5, %r39, 1;
	@%p5 bra 	$L__BB29_25;
	setp.eq.s32 	%p17, %r38, 1;
	@%p17 bra 	$L__BB29_23;
	bra.uni 	$L__BB29_24;
$L__BB29_23:
	ld.global.f64 	%fd16, [%rd3];
	rem.s32 	%r55, %r2, %r40;
	mul.wide.s32 	%rd29, %r55, 8;
	add.s64 	%rd30, %rd2, %rd29;
	ld.global.f64 	%fd17, [%rd30];
	setp.gt.f64 	%p20, %fd17, 0d0000000000000000;
	selp.f64 	%fd18, %fd16, 0d0000000000000000, %p20;
	mul.wide.s32 	%rd31, %r2, 8;
	add.s64 	%rd32, %rd1, %rd31;
	st.global.f64 	[%rd32], %fd18;
	add.s32 	%r2, %r2, %r3;
	setp.lt.s32 	%p21, %r2, %r36;
	@%p21 bra 	$L__BB29_23;
	bra.uni 	$L__BB29_32;
$L__BB29_24:
	div.s32 	%r52, %r2, %r37;
	rem.s32 	%r53, %r52, %r38;
	mul.wide.s32 	%rd23, %r53, 8;
	add.s64 	%rd24, %rd3, %rd23;
	ld.global.f64 	%fd13, [%rd24];
	rem.s32 	%r54, %r2, %r40;
	mul.wide.s32 	%rd25, %r54, 8;
	add.s64 	%rd26, %rd2, %rd25;
	ld.global.f64 	%fd14, [%rd26];
	setp.gt.f64 	%p18, %fd14, 0d0000000000000000;
	selp.f64 	%fd15, %fd13, 0d0000000000000000, %p18;
	mul.wide.s32 	%rd27, %r2, 8;
	add.s64 	%rd28, %rd1, %rd27;
	st.global.f64 	[%rd28], %fd15;
	add.s32 	%r2, %r2, %r3;
	setp.lt.s32 	%p19, %r2, %r36;
	@%p19 bra 	$L__BB29_24;
	bra.uni 	$L__BB29_32;
$L__BB29_25:
	setp.ne.s32 	%p6, %r38, 1;
	@%p6 bra 	$L__BB29_29;
	setp.eq.s32 	%p12, %r40, 1;
	@%p12 bra 	$L__BB29_27;
	bra.uni 	$L__BB29_28;
$L__BB29_27:
	ld.global.f64 	%fd10, [%rd3];
	ld.global.f64 	%fd11, [%rd2];
	setp.gt.f64 	%p15, %fd11, 0d0000000000000000;
	selp.f64 	%fd12, %fd10, 0d0000000000000000, %p15;
	mul.wide.s32 	%rd21, %r2, 8;
	add.s64 	%rd22, %rd1, %rd21;
	st.global.f64 	[%rd22], %fd12;
	add.s32 	%r2, %r2, %r3;
	setp.lt.s32 	%p16, %r2, %r36;
	@%p16 bra 	$L__BB29_27;
	bra.uni 	$L__BB29_32;
$L__BB29_28:
	ld.global.f64 	%fd7, [%rd3];
	div.s32 	%r50, %r2, %r39;
	rem.s32 	%r51, %r50, %r40;
	mul.wide.s32 	%rd17, %r51, 8;
	add.s64 	%rd18, %rd2, %rd17;
	ld.global.f64 	%fd8, [%rd18];
	setp.gt.f64 	%p13, %fd8, 0d0000000000000000;
	selp.f64 	%fd9, %fd7, 0d0000000000000000, %p13;
	mul.wide.s32 	%rd19, %r2, 8;
	add.s64 	%rd20, %rd1, %rd19;
	st.global.f64 	[%rd20], %fd9;
	add.s32 	%r2, %r2, %r3;
	setp.lt.s32 	%p14, %r2, %r36;
	@%p14 bra 	$L__BB29_28;
	bra.uni 	$L__BB29_32;
$L__BB29_29:
	setp.eq.s32 	%p7, %r40, 1;
	@%p7 bra 	$L__BB29_30;
	bra.uni 	$L__BB29_31;
$L__BB29_30:
	div.s32 	%r48, %r2, %r37;
	rem.s32 	%r49, %r48, %r38;
	mul.wide.s32 	%rd13, %r49, 8;
	add.s64 	%rd14, %rd3, %rd13;
	ld.global.f64 	%fd4, [%rd14];
	ld.global.f64 	%fd5, [%rd2];
	setp.gt.f64 	%p10, %fd5, 0d0000000000000000;
	selp.f64 	%fd6, %fd4, 0d0000000000000000, %p10;
	mul.wide.s32 	%rd15, %r2, 8;
	add.s64 	%rd16, %rd1, %rd15;
	st.global.f64 	[%rd16], %fd6;
	add.s32 	%r2, %r2, %r3;
	setp.lt.s32 	%p11, %r2, %r36;
	@%p11 bra 	$L__BB29_30;
	bra.uni 	$L__BB29_32;
$L__BB29_31:
	div.s32 	%r44, %r2, %r37;
	rem.s32 	%r45, %r44, %r38;
	mul.wide.s32 	%rd7, %r45, 8;
	add.s64 	%rd8, %rd3, %rd7;
	ld.global.f64 	%fd1, [%rd8];
	div.s32 	%r46, %r2, %r39;
	rem.s32 	%r47, %r46, %r40;
	mul.wide.s32 	%rd9, %r47, 8;
	add.s64 	%rd10, %rd2, %rd9;
	ld.global.f64 	%fd2, [%rd10];
	setp.gt.f64 	%p8, %fd2, 0d0000000000000000;
	selp.f64 	%fd3, %fd1, 0d0000000000000000, %p8;
	mul.wide.s32 	%rd11, %r2, 8;
	add.s64 	%rd12, %rd1, %rd11;
	st.global.f64 	[%rd12], %fd3;
	add.s32 	%r2, %r2, %r3;
	setp.lt.s32 	%p9, %r2, %r36;
	@%p9 bra 	$L__BB29_31;
$L__BB29_32:
	ret;

}
	// .globl	_Z15_sigmback_32_12iPfiiS_iiS_
.visible .entry _Z15_sigmback_32_12iPfiiS_iiS_(
	.param .u32 _Z15_sigmback_32_12iPfiiS_iiS__param_0,
	.param .u64 .ptr .align 1 _Z15_sigmback_32_12iPfiiS_iiS__param_1,
	.param .u32 _Z15_sigmback_32_12iPfiiS_iiS__param_2,
	.param .u32 _Z15_sigmback_32_12iPfiiS_iiS__param_3,
	.param .u64 .ptr .align 1 _Z15_sigmback_32_12iPfiiS_iiS__param_4,
	.param .u32 _Z15_sigmback_32_12iPfiiS_iiS__param_5,
	.param .u32 _Z15_sigmback_32_12iPfiiS_iiS__param_6,
	.param .u64 .ptr .align 1 _Z15_sigmback_32_12iPfiiS_iiS__param_7
)
{
	.reg .pred 	%p<33>;
	.reg .b32 	%r<84>;
	.reg .b32 	%f<97>;
	.reg .b64 	%rd<79>;

	ld.param.u32 	%r36, [_Z15_sigmback_32_12iPfiiS_iiS__param_0];
	ld.param.u64 	%rd4, [_Z15_sigmback_32_12iPfiiS_iiS__param_1];
	ld.param.u32 	%r37, [_Z15_sigmback_32_12iPfiiS_iiS__param_2];
	ld.param.u32 	%r38, [_Z15_sigmback_32_12iPfiiS_iiS__param_3];
	ld.param.u64 	%rd5, [_Z15_sigmback_32_12iPfiiS_iiS__param_4];
	ld.param.u32 	%r39, [_Z15_sigmback_32_12iPfiiS_iiS__param_5];
	ld.param.u32 	%r40, [_Z15_sigmback_32_12iPfiiS_iiS__param_6];
	ld.param.u64 	%rd6, [_Z15_sigmback_32_12iPfiiS_iiS__param_7];
	cvta.to.global.u64 	%rd1, %rd6;
	cvta.to.global.u64 	%rd2, %rd5;
	cvta.to.global.u64 	%rd3, %rd4;
	mov.u32 	%r41, %tid.x;
	mov.u32 	%r42, %ctaid.x;
	mov.u32 	%r1, %ntid.x;
	mad.lo.s32 	%r2, %r42, %r1, %r41;
	setp.ge.s32 	%p1, %r2, %r36;
	@%p1 bra 	$L__BB30_32;
	setp.ne.s32 	%p2, %r38, %r36;
	mov.u32 	%r43, %nctaid.x;
	mul.lo.s32 	%r3, %r1, %r43;
	@%p2 bra 	$L__BB30_9;
	setp.ne.s32 	%p26, %r40, %r36;
	@%p26 bra 	$L__BB30_4;
$L__BB30_3:
	mul.wide.s32 	%rd75, %r2, 4;
	add.s64 	%rd76, %rd3, %rd75;
	ld.global.f32 	%f91, [%rd76];
	add.s64 	%rd77, %rd2, %rd75;
	ld.global.f32 	%f92, [%rd77];
	mul.f32 	%f93, %f91, %f92;
	mov.f32 	%f94, 0f3F800000;
	sub.f32 	%f95, %f94, %f92;
	mul.f32 	%f96, %f93, %f95;
	add.s64 	%rd78, %rd1, %rd75;
	st.global.f32 	[%rd78], %f96;
	add.s32 	%r2, %r2, %r3;
	setp.lt.s32 	%p32, %r2, %r36;
	@%p32 bra 	$L__BB30_3;
	bra.uni 	$L__BB30_32;
$L__BB30_4:
	setp.ne.s32 	%p27, %r39, 1;
	@%p27 bra 	$L__BB30_6;
$L__BB30_5:
	mul.wide.s32 	%rd70, %r2, 4;
	add.s64 	%rd71, %rd3, %rd70;
	ld.global.f32 	%f85, [%rd71];
	rem.s32 	%r67, %r2, %r40;
	mul.wide.s32 	%rd72, %r67, 4;
	add.s64 	%rd73, %rd2, %rd72;
	ld.global.f32 	%f86, [%rd73];
	mul.f32 	%f87, %f85, %f86;
	mov.f32 	%f88, 0f3F800000;
	sub.f32 	%f89, %f88, %f86;
	mul.f32 	%f90, %f87, %f89;
	add.s64 	%rd74, %rd1, %rd70;
	st.global.f32 	[%rd74], %f90;
	add.s32 	%r2, %r2, %r3;
	setp.lt.s32 	%p31, %r2, %r36;
	@%p31 bra 	$L__BB30_5;
	bra.uni 	$L__BB30_32;
$L__BB30_6:
	setp.eq.s32 	%p28, %r40, 1;
	@%p28 bra 	$L__BB30_7;
	bra.uni 	$L__BB30_8;
$L__BB30_7:
	mul.wide.s32 	%rd67, %r2, 4;
	add.s64 	%rd68, %rd3, %rd67;
	ld.global.f32 	%f79, [%rd68];
	ld.global.f32 	%f80, [%rd2];
	mul.f32 	%f81, %f79, %f80;
	mov.f32 	%f82, 0f3F800000;
	sub.f32 	%f83, %f82, %f80;
	mul.f32 	%f84, %f81, %f83;
	add.s64 	%rd69, %rd1, %rd67;
	st.global.f32 	[%rd69], %f84;
	add.s32 	%r2, %r2, %r3;
	setp.lt.s32 	%p30, %r2, %r36;
	@%p30 bra 	$L__BB30_7;
	bra.uni 	$L__BB30_32;
$L__BB30_8:
	mul.wide.s32 	%rd62, %r2, 4;
	add.s64 	%rd63, %rd3, %rd62;
	ld.global.f32 	%f73, [%rd63];
	div.s32 	%r65, %r2, %r39;
	rem.s32 	%r66, %r65, %r40;
	mul.wide.s32 	%rd64, %r66, 4;
	add.s64 	%rd65, %rd2, %rd64;
	ld.global.f32 	%f74, [%rd65];
	mul.f32 	%f75, %f73, %f74;
	mov.f32 	%f76, 0f3F800000;
	sub.f32 	%f77, %f76, %f74;
	mul.f32 	%f78, %f75, %f77;
	add.s64 	%rd66, %rd1, %rd62;
	st.global.f32 	[%rd66], %f78;
	add.s32 	%r2, %r2, %r3;
	setp.lt.s32 	%p29, %r2, %r36;
	@%p29 bra 	$L__BB30_8;
	bra.uni 	$L__BB30_32;
$L__BB30_9:
	setp.ne.s32 	%p3, %r40, %r36;
	@%p3 bra 	$L__BB30_15;
	setp.ne.s32 	%p21, %r37, 1;
	@%p21 bra 	$L__BB30_12;
$L__BB30_11:
	rem.s32 	%r64, %r2, %r38;
	mul.wide.s32 	%rd57, %r64, 4;
	add.s64 	%rd58, %rd3, %rd57;
	ld.global.f32 	%f67, [%rd58];
	mul.wide.s32 	%rd59, %r2, 4;
	add.s64 	%rd60, %rd2, %rd59;
	ld.global.f32 	%f68, [%rd60];
	mul.f32 	%f69, %f67, %f68;
	mov.f32 	%f70, 0f3F800000;
	sub.f32 	%f71, %f70, %f68;
	mul.f32 	%f72, %f69, %f71;
	add.s64 	%rd61, %rd1, %rd59;
	st.global.f32 	[%rd61], %f72;
	add.s32 	%r2, %r2, %r3;
	setp.lt.s32 	%p25, %r2, %r36;
	@%p25 bra 	$L__BB30_11;
	bra.uni 	$L__BB30_32;
$L__BB30_12:
	setp.eq.s32 	%p22, %r38, 1;
	@%p22 bra 	$L__BB30_13;
	bra.uni 	$L__BB30_14;
$L__BB30_13:
	ld.global.f32 	%f61, [%rd3];
	mul.wide.s32 	%rd54, %r2, 4;
	add.s64 	%rd55, %rd2, %rd54;
	ld.global.f32 	%f62, [%rd55];
	mul.f32 	%f63, %f61, %f62;
	mov.f32 	%f64, 0f3F800000;
	sub.f32 	%f65, %f64, %f62;
	mul.f32 	%f66, %f63, %f65;
	add.s64 	%rd56, %rd1, %rd54;
	st.global.f32 	[%rd56], %f66;
	add.s32 	%r2, %r2, %r3;
	setp.lt.s32 	%p24, %r2, %r36;
	@%p24 bra 	$L__BB30_13;
	bra.uni 	$L__BB30_32;
$L__BB30_14:
	div.s32 	%r62, %r2, %r37;
	rem.s32 	%r63, %r62, %r38;
	mul.wide.s32 	%rd49, %r63, 4;
	add.s64 	%rd50, %rd3, %rd49;
	ld.global.f32 	%f55, [%rd50];
	mul.wide.s32 	%rd51, %r2, 4;
	add.s64 	%rd52, %rd2, %rd51;
	ld.global.f32 	%f56, [%rd52];
	mul.f32 	%f57, %f55, %f56;
	mov.f32 	%f58, 0f3F800000;
	sub.f32 	%f59, %f58, %f56;
	mul.f32 	%f60, %f57, %f59;
	add.s64 	%rd53, %rd1, %rd51;
	st.global.f32 	[%rd53], %f60;
	add.s32 	%r2, %r2, %r3;
	setp.lt.s32 	%p23, %r2, %r36;
	@%p23 bra 	$L__BB30_14;
	bra.uni 	$L__BB30_32;
$L__BB30_15:
	setp.ne.s32 	%p4, %r37, 1;
	@%p4 bra 	$L__BB30_21;
	setp.ne.s32 	%p16, %r39, 1;
	@%p16 bra 	$L__BB30_18;
$L__BB30_17:
	rem.s32 	%r60, %r2, %r38;
	mul.wide.s32 	%rd43, %r60, 4;
	add.s64 	%rd44, %rd3, %rd43;
	ld.global.f32 	%f49, [%rd44];
	rem.s32 	%r61, %r2, %r40;
	mul.wide.s32 	%rd45, %r61, 4;
	add.s64 	%rd46, %rd2, %rd45;
	ld.global.f32 	%f50, [%rd46];
	mul.f32 	%f51, %f49, %f50;
	mov.f32 	%f52, 0f3F800000;
	sub.f32 	%f53, %f52, %f50;
	mul.f32 	%f54, %f51, %f53;
	mul.wide.s32 	%rd47, %r2, 4;
	add.s64 	%rd48, %rd1, %rd47;
	st.global.f32 	[%rd48], %f54;
	add.s32 	%r2, %r2, %r3;
	setp.lt.s32 	%p20, %r2, %r36;
	@%p20 bra 	$L__BB30_17;
	bra.uni 	$L__BB30_32;
$L__BB30_18:
	setp.eq.s32 	%p17, %r40, 1;
	@%p17 bra 	$L__BB30_19;
	bra.uni 	$L__BB30_20;
$L__BB30_19:
	rem.s32 	%r59, %r2, %r38;
	mul.wide.s32 	%rd39, %r59, 4;
	add.s64 	%rd40, %rd3, %rd39;
	ld.global.f32 	%f43, [%rd40];
	ld.global.f32 	%f44, [%rd2];
	mul.f32 	%f45, %f43, %f44;
	mov.f32 	%f46, 0f3F800000;
	sub.f32 	%f47, %f46, %f44;
	mul.f32 	%f48, %f45, %f47;
	mul.wide.s32 	%rd41, %r2, 4;
	add.s64 	%rd42, %rd1, %rd41;
	st.global.f32 	[%rd42], %f48;
	add.s32 	%r2, %r2, %r3;
	setp.lt.s32 	%p19, %r2, %r36;
	@%p19 bra 	$L__BB30_19;
	bra.uni 	$L__BB30_32;
$L__BB30_20:
	rem.s32 	%r56, %r2, %r38;
	mul.wide.s32 	%rd33, %r56, 4;
	add.s64 	%rd34, %rd3, %rd33;
	ld.global.f32 	%f37, [%rd34];
	div.s32 	%r57, %r2, %r39;
	rem.s32 	%r58, %r57, %r40;
	mul.wide.s32 	%rd35, %r58, 4;
	add.s64 	%rd36, %rd2, %rd35;
	ld.global.f32 	%f38, [%rd36];
	mul.f32 	%f39, %f37, %f38;
	mov.f32 	%f40, 0f3F800000;
	sub.f32 	%f41, %f40, %f38;
	mul.f32 	%f42, %f39, %f41;
	mul.wide.s32 	%rd37, %r2, 4;
	add.s64 	%rd38, %rd1, %rd37;
	st.global.f32 	[%rd38], %f42;
	add.s32 	%r2, %r2, %r3;
	setp.lt.s32 	%p18, %r2, %r36;
	@%p18 bra 	$L__BB30_20;
	bra.uni 	$L__BB30_32;
$L__BB30_21:
	setp.ne.s32 	%p5, %r39, 1;
	@%p5 bra 	$L__BB30_25;
	setp.eq.s32 	%p13, %r38, 1;
	@%p13 bra 	$L__BB30_23;
	bra.uni 	$L__BB30_24;
$L__BB30_23:
	ld.global.f32 	%f31, [%rd3];
	rem.s32 	%r55, %r2, %r40;
	mul.wide.s32 	%rd29, %r55, 4;
	add.s64 	%rd30, %rd2, %rd29;
	ld.global.f32 	%f32, [%rd30];
	mul.f32 	%f33, %f31, %f32;
	mov.f32 	%f34, 0f3F800000;
	sub.f32 	%f35, %f34, %f32;
	mul.f32 	%f36, %f33, %f35;
	mul.wide.s32 	%rd31, %r2, 4;
	add.s64 	%rd32, %rd1, %rd31;
	st.global.f32 	[%rd32], %f36;
	add.s32 	%r2, %r2, %r3;
	setp.lt.s32 	%p15, %r2, %r36;
	@%p15 bra 	$L__BB30_23;
	bra.uni 	$L__BB30_32;
$L__BB30_24:
	div.s32 	%r52, %r2, %r37;
	rem.s32 	%r53, %r52, %r38;
	mul.wide.s32 	%rd23, %r53, 4;
	add.s64 	%rd24, %rd3, %rd23;
	ld.global.f32 	%f25, [%rd24];
	rem.s32 	%r54, %r2, %r40;
	mul.wide.s32 	%rd25, %r54, 4;
	add.s64 	%rd26, %rd2, %rd25;
	ld.global.f32 	%f26, [%rd26];
	mul.f32 	%f27, %f25, %f26;
	mov.f32 	%f28, 0f3F800000;
	sub.f32 	%f29, %f28, %f26;
	mul.f32 	%f30, %f27, %f29;
	mul.wide.s32 	%rd27, %r2, 4;
	add.s64 	%rd28, %rd1, %rd27;
	st.global.f32 	[%rd28], %f30;
	add.s32 	%r2, %r2, %r3;
	setp.lt.s32 	%p14, %r2, %r36;
	@%p14 bra 	$L__BB30_24;
	bra.uni 	$L__BB30_32;
$L__BB30_25:
	setp.ne.s32 	%p6, %r38, 1;
	@%p6 bra 	$L__BB30_29;
	setp.eq.s32 	%p10, %r40, 1;
	@%p10 bra 	$L__BB30_27;
	bra.uni 	$L__BB30_28;
$L__BB30_27:
	ld.global.f32 	%f19, [%rd3];
	ld.global.f32 	%f20, [%rd2];
	mul.f32 	%f21, %f19, %f20;
	mov.f32 	%f22, 0f3F800000;
	sub.f32 	%f23, %f22, %f20;
	mul.f32 	%f24, %f21, %f23;
	mul.wide.s32 	%rd21, %r2, 4;
	add.s64 	%rd22, %rd1, %rd21;
	st.global.f32 	[%rd22], %f24;
	add.s32 	%r2, %r2, %r3;
	setp.lt.s32 	%p12, %r2, %r36;
	@%p12 bra 	$L__BB30_27;
	bra.uni 	$L__BB30_32;
$L__BB30_28:
	ld.global.f32 	%f13, [%rd3];
	div.s32 	%r50, %r2, %r39;
	rem.s32 	%r51, %r50, %r40;
	mul.wide.s32 	%rd17, %r51, 4;
	add.s64 	%rd18, %rd2, %rd17;
	ld.global.f32 	%f14, [%rd18];
	mul.f32 	%f15, %f13, %f14;
	mov.f32 	%f16, 0f3F800000;
	sub.f32 	%f17, %f16, %f14;
	mul.f32 	%f18, %f15, %f17;
	mul.wide.s32 	%rd19, %r2, 4;
	add.s64 	%rd20, %rd1, %rd19;
	st.global.f32 	[%rd20], %f18;
	add.s32 	%r2, %r2, %r3;
	setp.lt.s32 	%p11, %r2, %r36;
	@%p11 bra 	$L__BB30_28;
	bra.uni 	$L__BB30_32;
$L__BB30_29:
	setp.eq.s32 	%p7, %r40, 1;
	@%p7 bra 	$L__BB30_30;
	bra.uni 	$L__BB30_31;
$L__BB30_30:
	div.s32 	%r48, %r2, %r37;
	rem.s32 	%r49, %r48, %r38;
	mul.wide.s32 	%rd13, %r49, 4;
	add.s64 	%rd14, %rd3, %rd13;
	ld.global.f32 	%f7, [%rd14];
	ld.global.f32 	%f8, [%rd2];
	mul.f32 	%f9, %f7, %f8;
	mov.f32 	%f10, 0f3F800000;
	sub.f32 	%f11, %f10, %f8;
	mul.f32 	%f12, %f9, %f11;
	mul.wide.s32 	%rd15, %r2, 4;
	add.s64 	%rd16, %rd1, %rd15;
	st.global.f32 	[%rd16], %f12;
	add.s32 	%r2, %r2, %r3;
	setp.lt.s32 	%p9, %r2, %r36;
	@%p9 bra 	$L__BB30_30;
	bra.uni 	$L__BB30_32;
$L__BB30_31:
	div.s32 	%r44, %r2, %r37;
	rem.s32 	%r45, %r44, %r38;
	mul.wide.s32 	%rd7, %r45, 4;
	add.s64 	%rd8, %rd3, %rd7;
	ld.global.f32 	%f1, [%rd8];
	div.s32 	%r46, %r2, %r39;
	rem.s32 	%r47, %r46, %r40;
	mul.wide.s32 	%rd9, %r47, 4;
	add.s64 	%rd10, %rd2, %rd9;
	ld.global.f32 	%f2, [%rd10];
	mul.f32 	%f3, %f1, %f2;
	mov.f32 	%f4, 0f3F800000;
	sub.f32 	%f5, %f4, %f2;
	mul.f32 	%f6, %f3, %f5;
	mul.wide.s32 	%rd11, %r2, 4;
	add.s64 	%rd12, %rd1, %rd11;
	st.global.f32 	[%rd12], %f6;
	add.s32 	%r2, %r2, %r3;
	setp.lt.s32 	%p8, %r2, %r36;
	@%p8 bra 	$L__BB30_31;
$L__BB30_32:
	ret;

}
	// .globl	_Z15_sigmback_64_12iPdiiS_iiS_
.visible .entry _Z15_sigmback_64_12iPdiiS_iiS_(
	.param .u32 _Z15_sigmback_64_12iPdiiS_iiS__param_0,
	.param .u64 .ptr .align 1 _Z15_sigmback_64_12iPdiiS_iiS__param_1,
	.param .u32 _Z15_sigmback_64_12iPdiiS_iiS__param_2,
	.param .u32 _Z15_sigmback_64_12iPdiiS_iiS__param_3,
	.param .u64 .ptr .align 1 _Z15_sigmback_64_12iPdiiS_iiS__param_4,
	.param .u32 _Z15_sigmback_64_12iPdiiS_iiS__param_5,
	.param .u32 _Z15_sigmback_64_12iPdiiS_iiS__param_6,
	.param .u64 .ptr .align 1 _Z15_sigmback_64_12iPdiiS_iiS__param_7
)
{
	.reg .pred 	%p<33>;
	.reg .b32 	%r<84>;
	.reg .b64 	%rd<79>;
	.reg .b64 	%fd<97>;

	ld.param.u32 	%r36, [_Z15_sigmback_64_12iPdiiS_iiS__param_0];
	ld.param.u64 	%rd4, [_Z15_sigmback_64_12iPdiiS_iiS__param_1];
	ld.param.u32 	%r37, [_Z15_sigmback_64_12iPdiiS_iiS__param_2];
	ld.param.u32 	%r38, [_Z15_sigmback_64_12iPdiiS_iiS__param_3];
	ld.param.u64 	%rd5, [_Z15_sigmback_64_12iPdiiS_iiS__param_4];
	ld.param.u32 	%r39, [_Z15_sigmback_64_12iPdiiS_iiS__param_5];
	ld.param.u32 	%r40, [_Z15_sigmback_64_12iPdiiS_iiS__param_6];
	ld.param.u64 	%rd6, [_Z15_sigmback_64_12iPdiiS_iiS__param_7];
	cvta.to.global.u64 	%rd1, %rd6;
	cvta.to.global.u64 	%rd2, %rd5;
	cvta.to.global.u64 	%rd3, %rd4;
	mov.u32 	%r41, %tid.x;
	mov.u32 	%r42, %ctaid.x;
	mov.u32 	%r1, %ntid.x;
	mad.lo.s32 	%r2, %r42, %r1, %r41;
	setp.ge.s32 	%p1, %r2, %r36;
	@%p1 bra 	$L__BB31_32;
	setp.ne.s32 	%p2, %r38, %r36;
	mov.u32 	%r43, %nctaid.x;
	mul.lo.s32 	%r3, %r1, %r43;
	@%p2 bra 	$L__BB31_9;
	setp.ne.s32 	%p26, %r40, %r36;
	@%p26 bra 	$L__BB31_4;
$L__BB31_3:
	mul.wide.s32 	%rd75, %r2, 8;
	add.s64 	%rd76, %rd3, %rd75;
	ld.global.f64 	%fd91, [%rd76];
	add.s64 	%rd77, %rd2, %rd75;
	ld.global.f64 	%fd92, [%rd77];
	mul.f64 	%fd93, %fd91, %fd92;
	mov.f64 	%fd94, 0d3FF0000000000000;
	sub.f64 	%fd95, %fd94, %fd92;
	mul.f64 	%fd96, %fd93, %fd95;
	add.s64 	%rd78, %rd1, %rd75;
	st.global.f64 	[%rd78], %fd96;
	add.s32 	%r2, %r2, %r3;
	setp.lt.s32 	%p32, %r2, %r36;
	@%p32 bra 	$L__BB31_3;
	bra.uni 	$L__BB31_32;
$L__BB31_4:
	setp.ne.s32 	%p27, %r39, 1;
	@%p27 bra 	$L__BB31_6;
$L__BB31_5:
	mul.wide.s32 	%rd70, %r2, 8;
	add.s64 	%rd71, %rd3, %rd70;
	ld.global.f64 	%fd85, [%rd71];
	rem.s32 	%r67, %r2, %r40;
	mul.wide.s32 	%rd72, %r67, 8;
	add.s64 	%rd73, %rd2, %rd72;
	ld.global.f64 	%fd86, [%rd73];
	mul.f64 	%fd87, %fd85, %fd86;
	mov.f64 	%fd88, 0d3FF0000000000000;
	sub.f64 	%fd89, %fd88, %fd86;
	mul.f64 	%fd90, %fd87, %fd89;
	add.s64 	%rd74, %rd1, %rd70;
	st.global.f64 	[%rd74], %fd90;
	add.s32 	%r2, %r2, %r3;
	setp.lt.s32 	%p31, %r2, %r36;
	@%p31 bra 	$L__BB31_5;
	bra.uni 	$L__BB31_32;
$L__BB31_6:
	setp.eq.s32 	%p28, %r40, 1;
	@%p28 bra 	$L__BB31_7;
	bra.uni 	$L__BB31_8;
$L__BB31_7:
	mul.wide.s32 	%rd67, %r2, 8;
	add.s64 	%rd68, %rd3, %rd67;
	ld.global.f64 	%fd79, [%rd68];
	ld.global.f64 	%fd80, [%rd2];
	mul.f64 	%fd81, %fd79, %fd80;
	mov.f64 	%fd82, 0d3FF0000000000000;
	sub.f64 	%fd83, %fd82, %fd80;
	mul.f64 	%fd84, %fd81, %fd83;
	add.s64 	%rd69, %rd1, %rd67;
	st.global.f64 	[%rd69], %fd84;
	add.s32 	%r2, %r2, %r3;
	setp.lt.s32 	%p30, %r2, %r36;
	@%p30 bra 	$L__BB31_7;
	bra.uni 	$L__BB31_32;
$L__BB31_8:
	mul.wide.s32 	%rd62, %r2, 8;
	add.s64 	%rd63, %rd3, %rd62;
	ld.global.f64 	%fd73, [%rd63];
	div.s32 	%r65, %r2, %r39;
	rem.s32 	%r66, %r65, %r40;
	mul.wide.s32 	%rd64, %r66, 8;
	add.s64 	%rd65, %rd2, %rd64;
	ld.global.f64 	%fd74, [%rd65];
	mul.f64 	%fd75, %fd73, %fd74;
	mov.f64 	%fd76, 0d3FF0000000000000;
	sub.f64 	%fd77, %fd76, %fd74;
	mul.f64 	%fd78, %fd75, %fd77;
	add.s64 	%rd66, %rd1, %rd62;
	st.global.f64 	[%rd66], %fd78;
	add.s32 	%r2, %r2, %r3;
	setp.lt.s32 	%p29, %r2, %r36;
	@%p29 bra 	$L__BB31_8;
	bra.uni 	$L__BB31_32;
$L__BB31_9:
	setp.ne.s32 	%p3, %r40, %r36;
	@%p3 bra 	$L__BB31_15;
	setp.ne.s32 	%p21, %r37, 1;
	@%p21 bra 	$L__BB31_12;
$L__BB31_11:
	rem.s32 	%r64, %r2, %r38;
	mul.wide.s32 	%rd57, %r64, 8;
	add.s64 	%rd58, %rd3, %rd57;
	ld.global.f64 	%fd67, [%rd58];
	mul.wide.s32 	%rd59, %r2, 8;
	add.s64 	%rd60, %rd2, %rd59;
	ld.global.f64 	%fd68, [%rd60];
	mul.f64 	%fd69, %fd67, %fd68;
	mov.f64 	%fd70, 0d3FF0000000000000;
	sub.f64 	%fd71, %fd70, %fd68;
	mul.f64 	%fd72, %fd69, %fd71;
	add.s64 	%rd61, %rd1, %rd59;
	st.global.f64 	[%rd61], %fd72;
	add.s32 	%r2, %r2, %r3;
	setp.lt.s32 	%p25, %r2, %r36;
	@%p25 bra 	$L__BB31_11;
	bra.uni 	$L__BB31_32;
$L__BB31_12:
	setp.eq.s32 	%p22, %r38, 1;
	@%p22 bra 	$L__BB31_13;
	bra.uni 	$L__BB31_14;
$L__BB31_13:
	ld.global.f64 	%fd61, [%rd3];
	mul.wide.s32 	%rd54, %r2, 8;
	add.s64 	%rd55, %rd2, %rd54;
	ld.global.f64 	%fd62, [%rd55];
	mul.f64 	%fd63, %fd61, %fd62;
	mov.f64 	%fd64, 0d3FF0000000000000;
	sub.f64 	%fd65, %fd64, %fd62;
	mul.f64 	%fd66, %fd63, %fd65;
	add.s64 	%rd56, %rd1, %rd54;
	st.global.f64 	[%rd56], %fd66;
	add.s32 	%r2, %r2, %r3;
	setp.lt.s32 	%p24, %r2, %r36;
	@%p24 bra 	$L__BB31_13;
	bra.uni 	$L__BB31_32;
$L__BB31_14:
	div.s32 	%r62, %r2, %r37;
	rem.s32 	%r63, %r62, %r38;
	mul.wide.s32 	%rd49, %r63, 8;
	add.s64 	%rd50, %rd3, %rd49;
	ld.global.f64 	%fd55, [%rd50];
	mul.wide.s32 	%rd51, %r2, 8;
	add.s64 	%rd52, %rd2, %rd51;
	ld.global.f64 	%fd56, [%rd52];
	mul.f64 	%fd57, %fd55, %fd56;
	mov.f64 	%fd58, 0d3FF0000000000000;
	sub.f64 	%fd59, %fd58, %fd56;
	mul.f64 	%fd60, %fd57, %fd59;
	add.s64 	%rd53, %rd1, %rd51;
	st.global.f64 	[%rd53], %fd60;
	add.s32 	%r2, %r2, %r3;
	setp.lt.s32 	%p23, %r2, %r36;
	@%p23 bra 	$L__BB31_14;
	bra.uni 	$L__BB31_32;
$L__BB31_15:
	setp.ne.s32 	%p4, %r37, 1;
	@%p4 bra 	$L__BB31_21;
	setp.ne.s32 	%p16, %r39, 1;
	@%p16 bra 	$L__BB31_18;
$L__BB31_17:
	rem.s32 	%r60, %r2, %r38;
	mul.wide.s32 	%rd43, %r60, 8;
	add.s64 	%rd44, %rd3, %rd43;
	ld.global.f64 	%fd49, [%rd44];
	rem.s32 	%r61, %r2, %r40;
	mul.wide.s32 	%rd45, %r61, 8;
	add.s64 	%rd46, %rd2, %rd45;
	ld.global.f64 	%fd50, [%rd46];
	mul.f64 	%fd51, %fd49, %fd50;
	mov.f64 	%fd52, 0d3FF0000000000000;
	sub.f64 	%fd53, %fd52, %fd50;
	mul.f64 	%fd54, %fd51, %fd53;
	mul.wide.s32 	%rd47, %r2, 8;
	add.s64 	%rd48, %rd1, %rd47;
	st.global.f64 	[%rd48], %fd54;
	add.s32 	%r2, %r2, %r3;
	setp.lt.s32 	%p20, %r2, %r36;
	@%p20 bra 	$L__BB31_17;
	bra.uni 	$L__BB31_32;
$L__BB31_18:
	setp.eq.s32 	%p17, %r40, 1;
	@%p17 bra 	$L__BB31_19;
	bra.uni 	$L__BB31_20;
$L__BB31_19:
	rem.s32 	%r59, %r2, %r38;
	mul.wide.s32 	%rd39, %r59, 8;
	add.s64 	%rd40, %rd3, %rd39;
	ld.global.f64 	%fd43, [%rd40];
	ld.global.f64 	%fd44, [%rd2];
	mul.f64 	%fd45, %fd43, %fd44;
	mov.f64 	%fd46, 0d3FF0000000000000;
	sub.f64 	%fd47, %fd46, %fd44;
	mul.f64 	%fd48, %fd45, %fd47;
	mul.wide.s32 	%rd41, %r2, 8;
	add.s64 	%rd42, %rd1, %rd41;
	st.global.f64 	[%rd42], %fd48;
	add.s32 	%r2, %r2, %r3;
	setp.lt.s32 	%p19, %r2, %r36;
	@%p19 bra 	$L__BB31_19;
	bra.uni 	$L__BB31_32;
$L__BB31_20:
	rem.s32 	%r56, %r2, %r38;
	mul.wide.s32 	%rd33, %r56, 8;
	add.s64 	%rd34, %rd3, %rd33;
	ld.global.f64 	%fd37, [%rd34];
	div.s32 	%r57, %r2, %r39;
	rem.s32 	%r58, %r57, %r40;
	mul.wide.s32 	%rd35, %r58, 8;
	add.s64 	%rd36, %rd2, %rd35;
	ld.global.f64 	%fd38, [%rd36];
	mul.f64 	%fd39, %fd37, %fd38;
	mov.f64 	%fd40, 0d3FF0000000000000;
	sub.f64 	%fd41, %fd40, %fd38;
	mul.f64 	%fd42, %fd39, %fd41;
	mul.wide.s32 	%rd37, %r2, 8;
	add.s64 	%rd38, %rd1, %rd37;
	st.global.f64 	[%rd38], %fd42;
	add.s32 	%r2, %r2, %r3;
	setp.lt.s32 	%p18, %r2, %r36;
	@%p18 bra 	$L__BB31_20;
	bra.uni 	$L__BB31_32;
$L__BB31_21:
	setp.ne.s32 	%p5, %r39, 1;
	@%p5 bra 	$L__BB31_25;
	setp.eq.s32 	%p13, %r38, 1;
	@%p13 bra 	$L__BB31_23;
	bra.uni 	$L__BB31_24;
$L__BB31_23:
	ld.global.f64 	%fd31, [%rd3];
	rem.s32 	%r55, %r2, %r40;
	mul.wide.s32 	%rd29, %r55, 8;
	add.s64 	%rd30, %rd2, %rd29;
	ld.global.f64 	%fd32, [%rd30];
	mul.f64 	%fd33, %fd31, %fd32;
	mov.f64 	%fd34, 0d3FF0000000000000;
	sub.f64 	%fd35, %fd34, %fd32;
	mul.f64 	%fd36, %fd33, %fd35;
	mul.wide.s32 	%rd31, %r2, 8;
	add.s64 	%rd32, %rd1, %rd31;
	st.global.f64 	[%rd32], %fd36;
	add.s32 	%r2, %r2, %r3;
	setp.lt.s32 	%p15, %r2, %r36;
	@%p15 bra 	$L__BB31_23;
	bra.uni 	$L__BB31_32;
$L__BB31_24:
	div.s32 	%r52, %r2, %r37;
	rem.s32 	%r53, %r52, %r38;
	mul.wide.s32 	%rd23, %r53, 8;
	add.s64 	%rd24, %rd3, %rd23;
	ld.global.f64 	%fd25, [%rd24];
	rem.s32 	%r54, %r2, %r40;
	mul.wide.s32 	%rd25, %r54, 8;
	add.s64 	%rd26, %rd2, %rd25;
	ld.global.f64 	%fd26, [%rd26];
	mul.f64 	%fd27, %fd25, %fd26;
	mov.f64 	%fd28, 0d3FF0000000000000;
	sub.f64 	%fd29, %fd28, %fd26;
	mul.f64 	%fd30, %fd27, %fd29;
	mul.wide.s32 	%rd27, %r2, 8;
	add.s64 	%rd28, %rd1, %rd27;
	st.global.f64 	[%rd28], %fd30;
	add.s32 	%r2, %r2, %r3;
	setp.lt.s32 	%p14, %r2, %r36;
	@%p14 bra 	$L__BB31_24;
	bra.uni 	$L__BB31_32;
$L__BB31_25:
	setp.ne.s32 	%p6, %r38, 1;
	@%p6 bra 	$L__BB31_29;
	setp.eq.s32 	%p10, %r40, 1;
	@%p10 bra 	$L__BB31_27;
	bra.uni 	$L__BB31_28;
$L__BB31_27:
	ld.global.f64 	%fd19, [%rd3];
	ld.global.f64 	%fd20, [%rd2];
	mul.f64 	%fd21, %fd19, %fd20;
	mov.f64 	%fd22, 0d3FF0000000000000;
	sub.f64 	%fd23, %fd22, %fd20;
	mul.f64 	%fd24, %fd21, %fd23;
	mul.wide.s32 	%rd21, %r2, 8;
	add.s64 	%rd22, %rd1, %rd21;
	st.global.f64 	[%rd22], %fd24;
	add.s32 	%r2, %r2, %r3;
	setp.lt.s32 	%p12, %r2, %r36;
	@%p12 bra 	$L__BB31_27;
	bra.uni 	$L__BB31_32;
$L__BB31_28:
	ld.global.f64 	%fd13, [%rd3];
	div.s32 	%r50, %r2, %r39;
	rem.s32 	%r51, %r50, %r40;
	mul.wide.s32 	%rd17, %r51, 8;
	add.s64 	%rd18, %rd2, %rd17;
	ld.global.f64 	%fd14, [%rd18];
	mul.f64 	%fd15, %fd13, %fd14;
	mov.f64 	%fd16, 0d3FF0000000000000;
	sub.f64 	%fd17, %fd16, %fd14;
	mul.f64 	%fd18, %fd15, %fd17;
	mul.wide.s32 	%rd19, %r2, 8;
	add.s64 	%rd20, %rd1, %rd19;
	st.global.f64 	[%rd20], %fd18;
	add.s32 	%r2, %r2, %r3;
	setp.lt.s32 	%p11, %r2, %r36;
	@%p11 bra 	$L__BB31_28;
	bra.uni 	$L__BB31_32;
$L__BB31_29:
	setp.eq.s32 	%p7, %r40, 1;
	@%p7 bra 	$L__BB31_30;
	bra.uni 	$L__BB31_31;
$L__BB31_30:
	div.s32 	%r48, %r2, %r37;
	rem.s32 	%r49, %r48, %r38;
	mul.wide.s32 	%rd13, %r49, 8;
	add.s64 	%rd14, %rd3, %rd13;
	ld.global.f64 	%fd7, [%rd14];
	ld.global.f64 	%fd8, [%rd2];
	mul.f64 	%fd9, %fd7, %fd8;
	mov.f64 	%fd10, 0d3FF0000000000000;
	sub.f64 	%fd11, %fd10, %fd8;
	mul.f64 	%fd12, %fd9, %fd11;
	mul.wide.s32 	%rd15, %r2, 8;
	add.s64 	%rd16, %rd1, %rd15;
	st.global.f64 	[%rd16], %fd12;
	add.s32 	%r2, %r2, %r3;
	setp.lt.s32 	%p9, %r2, %r36;
	@%p9 bra 	$L__BB31_30;
	bra.uni 	$L__BB31_32;
$L__BB31_31:
	div.s32 	%r44, %r2, %r37;
	rem.s32 	%r45, %r44, %r38;
	mul.wide.s32 	%rd7, %r45, 8;
	add.s64 	%rd8, %rd3, %rd7;
	ld.global.f64 	%fd1, [%rd8];
	div.s32 	%r46, %r2, %r39;
	rem.s32 	%r47, %r46, %r40;
	mul.wide.s32 	%rd9, %r47, 8;
	add.s64 	%rd10, %rd2, %rd9;
	ld.global.f64 	%fd2, [%rd10];
	mul.f64 	%fd3, %fd1, %fd2;
	mov.f64 	%fd4, 0d3FF0000000000000;
	sub.f64 	%fd5, %fd4, %fd2;
	mul.f64 	%fd6, %fd3, %fd5;
	mul.wide.s32 	%rd11, %r2, 8;
	add.s64 	%rd12, %rd1, %rd11;
	st.global.f64 	[%rd12], %fd6;
	add.s32 	%r2, %r2, %r3;
	setp.lt.s32 	%p8, %r2, %r36;
	@%p8 bra 	$L__BB31_31;
$L__BB31_32:
	ret;

}
	// .globl	_Z15_tanhback_32_12iPfiiS_iiS_
.visible .entry _Z15_tanhback_32_12iPfiiS_iiS_(
	.param .u32 _Z15_tanhback_32_12iPfiiS_iiS__param_0,
	.param .u64 .ptr .align 1 _Z15_tanhback_32_12iPfiiS_iiS__param_1,
	.param .u32 _Z15_tanhback_32_12iPfiiS_iiS__param_2,
	.param .u32 _Z15_tanhback_32_12iPfiiS_iiS__param_3,
	.param .u64 .ptr .align 1 _Z15_tanhback_32_12iPfiiS_iiS__param_4,
	.param .u32 _Z15_tanhback_32_12iPfiiS_iiS__param_5,
	.param .u32 _Z15_tanhback_32_12iPfiiS_iiS__param_6,
	.param .u64 .ptr .align 1 _Z15_tanhback_32_12iPfiiS_iiS__param_7
)
{
	.reg .pred 	%p<33>;
	.reg .b32 	%r<84>;
	.reg .b32 	%f<97>;
	.reg .b64 	%rd<79>;

	ld.param.u32 	%r36, [_Z15_tanhback_32_12iPfiiS_iiS__param_0];
	ld.param.u64 	%rd4, [_Z15_tanhback_32_12iPfiiS_iiS__param_1];
	ld.param.u32 	%r37, [_Z15_tanhback_32_12iPfiiS_iiS__param_2];
	ld.param.u32 	%r38, [_Z15_tanhback_32_12iPfiiS_iiS__param_3];
	ld.param.u64 	%rd5, [_Z15_tanhback_32_12iPfiiS_iiS__param_4];
	ld.param.u32 	%r39, [_Z15_tanhback_32_12iPfiiS_iiS__param_5];
	ld.param.u32 	%r40, [_Z15_tanhback_32_12iPfiiS_iiS__param_6];
	ld.param.u64 	%rd6, [_Z15_tanhback_32_12iPfiiS_iiS__param_7];
	cvta.to.global.u64 	%rd1, %rd6;
	cvta.to.global.u64 	%rd2, %rd5;
	cvta.to.global.u64 	%rd3, %rd4;
	mov.u32 	%r41, %tid.x;
	mov.u32 	%r42, %ctaid.x;
	mov.u32 	%r1, %ntid.x;
	mad.lo.s32 	%r2, %r42, %r1, %r41;
	setp.ge.s32 	%p1, %r2, %r36;
	@%p1 bra 	$L__BB32_32;
	setp.ne.s32 	%p2, %r38, %r36;
	mov.u32 	%r43, %nctaid.x;
	mul.lo.s32 	%r3, %r1, %r43;
	@%p2 bra 	$L__BB32_9;
	setp.ne.s32 	%p26, %r40, %r36;
	@%p26 bra 	$L__BB32_4;
$L__BB32_3:
	mul.wide.s32 	%rd75, %r2, 4;
	add.s64 	%rd76, %rd3, %rd75;
	ld.global.f32 	%f91, [%rd76];
	add.s64 	%rd77, %rd2, %rd75;
	ld.global.f32 	%f92, [%rd77];
	mul.f32 	%f93, %f92, %f92;
	mov.f32 	%f94, 0f3F800000;
	sub.f32 	%f95, %f94, %f93;
	mul.f32 	%f96, %f91, %f95;
	add.s64 	%rd78, %rd1, %rd75;
	st.global.f32 	[%rd78], %f96;
	add.s32 	%r2, %r2, %r3;
	setp.lt.s32 	%p32, %r2, %r36;
	@%p32 bra 	$L__BB32_3;
	bra.uni 	$L__BB32_32;
$L__BB32_4:
	setp.ne.s32 	%p27, %r39, 1;
	@%p27 bra 	$L__BB32_6;
$L__BB32_5:
	mul.wide.s32 	%rd70, %r2, 4;
	add.s64 	%rd71, %rd3, %rd70;
	ld.global.f32 	%f85, [%rd71];
	rem.s32 	%r67, %r2, %r40;
	mul.wide.s32 	%rd72, %r67, 4;
	add.s64 	%rd73, %rd2, %rd72;
	ld.global.f32 	%f86, [%rd73];
	mul.f32 	%f87, %f86, %f86;
	mov.f32 	%f88, 0f3F800000;
	sub.f32 	%f89, %f88, %f87;
	mul.f32 	%f90, %f85, %f89;
	add.s64 	%rd74, %rd1, %rd70;
	st.global.f32 	[%rd74], %f90;
	add.s32 	%r2, %r2, %r3;
	setp.lt.s32 	%p31, %r2, %r36;
	@%p31 bra 	$L__BB32_5;
	bra.uni 	$L__BB32_32;
$L__BB32_6:
	setp.eq.s32 	%p28, %r40, 1;
	@%p28 bra 	$L__BB32_7;
	bra.uni 	$L__BB32_8;
$L__BB32_7:
	mul.wide.s32 	%rd67, %r2, 4;
	add.s64 	%rd68, %rd3, %rd67;
	ld.global.f32 	%f79, [%rd68];
	ld.global.f32 	%f80, [%rd2];
	mul.f32 	%f81, %f80, %f80;
	mov.f32 	%f82, 0f3F800000;
	sub.f32 	%f83, %f82, %f81;
	mul.f32 	%f84, %f79, %f83;
	add.s64 	%rd69, %rd1, %rd67;
	st.global.f32 	[%rd69], %f84;
	add.s32 	%r2, %r2, %r3;
	setp.lt.s32 	%p30, %r2, %r36;
	@%p30 bra 	$L__BB32_7;
	bra.uni 	$L__BB32_32;
$L__BB32_8:
	mul.wide.s32 	%rd62, %r2, 4;
	add.s64 	%rd63, %rd3, %rd62;
	ld.global.f32 	%f73, [%rd63];
	div.s32 	%r65, %r2, %r39;
	rem.s32 	%r66, %r65, %r40;
	mul.wide.s32 	%rd64, %r66, 4;
	add.s64 	%rd65, %rd2, %rd64;
	ld.global.f32 	%f74, [%rd65];
	mul.f32 	%f75, %f74, %f74;
	mov.f32 	%f76, 0f3F800000;
	sub.f32 	%f77, %f76, %f75;
	mul.f32 	%f78, %f73, %f77;
	add.s64 	%rd66, %rd1, %rd62;
	st.global.f32 	[%rd66], %f78;
	add.s32 	%r2, %r2, %r3;
	setp.lt.s32 	%p29, %r2, %r36;
	@%p29 bra 	$L__BB32_8;
	bra.uni 	$L__BB32_32;
$L__BB32_9:
	setp.ne.s32 	%p3, %r40, %r36;
	@%p3 bra 	$L__BB32_15;
	setp.ne.s32 	%p21, %r37, 1;
	@%p21 bra 	$L__BB32_12;
$L__BB32_11:
	rem.s32 	%r64, %r2, %r38;
	mul.wide.s32 	%rd57, %r64, 4;
	add.s64 	%rd58, %rd3, %rd57;
	ld.global.f32 	%f67, [%rd58];
	mul.wide.s32 	%rd59, %r2, 4;
	add.s64 	%rd60, %rd2, %rd59;
	ld.global.f32 	%f68, [%rd60];
	mul.f32 	%f69, %f68, %f68;
	mov.f32 	%f70, 0f3F800000;
	sub.f32 	%f71, %f70, %f69;
	mul.f32 	%f72, %f67, %f71;
	add.s64 	%rd61, %rd1, %rd59;
	st.global.f32 	[%rd61], %f72;
	add.s32 	%r2, %r2, %r3;
	setp.lt.s32 	%p25, %r2, %r36;
	@%p25 bra 	$L__BB32_11;
	bra.uni 	$L__BB32_32;
$L__BB32_12:
	setp.eq.s32 	%p22, %r38, 1;
	@%p22 bra 	$L__BB32_13;
	bra.uni 	$L__BB32_14;
$L__BB32_13:
	ld.global.f32 	%f61, [%rd3];
	mul.wide.s32 	%rd54, %r2, 4;
	add.s64 	%rd55, %rd2, %rd54;
	ld.global.f32 	%f62, [%rd55];
	mul.f32 	%f63, %f62, %f62;
	mov.f32 	%f64, 0f3F800000;
	sub.f32 	%f65, %f64, %f63;
	mul.f32 	%f66, %f61, %f65;
	add.s64 	%rd56, %rd1, %rd54;
	st.global.f32 	[%rd56], %f66;
	add.s32 	%r2, %r2, %r3;
	setp.lt.s32 	%p24, %r2, %r36;
	@%p24 bra 	$L__BB32_13;
	bra.uni 	$L__BB32_32;
$L__BB32_14:
	div.s32 	%r62, %r2, %r37;
	rem.s32 	%r63, %r62, %r38;
	mul.wide.s32 	%rd49, %r63, 4;
	add.s64 	%rd50, %rd3, %rd49;
	ld.global.f32 	%f55, [%rd50];
	mul.wide.s32 	%rd51, %r2, 4;
	add.s64 	%rd52, %rd2, %rd51;
	ld.global.f32 	%f56, [%rd52];
	mul.f32 	%f57, %f56, %f56;
	mov.f32 	%f58, 0f3F800000;
	sub.f32 	%f59, %f58, %f57;
	mul.f32 	%f60, %f55, %f59;
	add.s64 	%rd53, %rd1, %rd51;
	st.global.f32 	[%rd53], %f60;
	add.s32 	%r2, %r2, %r3;
	setp.lt.s32 	%p23, %r2, %r36;
	@%p23 bra 	$L__BB32_14;
	bra.uni 	$L__BB32_32;
$L__BB32_15:
	setp.ne.s32 	%p4, %r37, 1;
	@%p4 bra 	$L__BB32_21;
	setp.ne.s32 	%p16, %r39, 1;
	@%p16 bra 	$L__BB32_18;
$L__BB32_17:
	rem.s32 	%r60, %r2, %r38;
	mul.wide.s32 	%rd43, %r60, 4;
	add.s64 	%rd44, %rd3, %rd43;
	ld.global.f32 	%f49, [%rd44];
	rem.s32 	%r61, %r2, %r40;
	mul.wide.s32 	%rd45, %r61, 4;
	add.s64 	%rd46, %rd2, %rd45;
	ld.global.f32 	%f50, [%rd46];
	mul.f32 	%f51, %f50, %f50;
	mov.f32 	%f52, 0f3F800000;
	sub.f32 	%f53, %f52, %f51;
	mul.f32 	%f54, %f49, %f53;
	mul.wide.s32 	%rd47, %r2, 4;
	add.s64 	%rd48, %rd1, %rd47;
	st.global.f32 	[%rd48], %f54;
	add.s32 	%r2, %r2, %r3;
	setp.lt.s32 	%p20, %r2, %r36;
	@%p20 bra 	$L__BB32_17;
	bra.uni 	$L__BB32_32;
$L__BB32_18:
	setp.eq.s32 	%p17, %r40, 1;
	@%p17 bra 	$L__BB32_19;
	bra.uni 	$L__BB32_20;
$L__BB32_19:
	rem.s32 	%r59, %r2, %r38;
	mul.wide.s32 	%rd39, %r59, 4;
	add.s64 	%rd40, %rd3, %rd39;
	ld.global.f32 	%f43, [%rd40];
	ld.global.f32 	%f44, [%rd2];
	mul.f32 	%f45, %f44, %f44;
	mov.f32 	%f46, 0f3F800000;
	sub.f32 	%f47, %f46, %f45;
	mul.f32 	%f48, %f43, %f47;
	mul.wide.s32 	%rd41, %r2, 4;
	add.s64 	%rd42, %rd1, %rd41;
	st.global.f32 	[%rd42], %f48;
	add.s32 	%r2, %r2, %r3;
	setp.lt.s32 	%p19, %r2, %r36;
	@%p19 bra 	$L__BB32_19;
	bra.uni 	$L__BB32_32;
$L__BB32_20:
	rem.s32 	%r56, %r2, %r38;
	mul.wide.s32 	%rd33, %r56, 4;
	add.s64 	%rd34, %rd3, %rd33;
	ld.global.f32 	%f37, [%rd34];
	div.s32 	%r57, %r2, %r39;
	rem.s32 	%r58, %r57, %r40;
	mul.wide.s32 	%rd35, %r58, 4;
	add.s64 	%rd36, %rd2, %rd35;
	ld.global.f32 	%f38, [%rd36];
	mul.f32 	%f39, %f38, %f38;
	mov.f32 	%f40, 0f3F800000;
	sub.f32 	%f41, %f40, %f39;
	mul.f32 	%f42, %f37, %f41;
	mul.wide.s32 	%rd37, %r2, 4;
	add.s64 	%rd38, %rd1, %rd37;
	st.global.f32 	[%rd38], %f42;
	add.s32 	%r2, %r2, %r3;
	setp.lt.s32 	%p18, %r2, %r36;
	@%p18 bra 	$L__BB32_20;
	bra.uni 	$L__BB32_32;
$L__BB32_21:
	setp.ne.s32 	%p5, %r39, 1;
	@%p5 bra 	$L__BB32_25;
	setp.eq.s32 	%p13, %r38, 1;
	@%p13 bra 	$L__BB32_23;
	bra.uni 	$L__BB32_24;
$L__BB32_23:
	ld.global.f32 	%f31, [%rd3];
	rem.s32 	%r55, %r2, %r40;
	mul.wide.s32 	%rd29, %r55, 4;
	add.s64 	%rd30, %rd2, %rd29;
	ld.global.f32 	%f32, [%rd30];
	mul.f32 	%f33, %f32, %f32;
	mov.f32 	%f34, 0f3F800000;
	sub.f32 	%f35, %f34, %f33;
	mul.f32 	%f36, %f31, %f35;
	mul.wide.s32 	%rd31, %r2, 4;
	add.s64 	%rd32, %rd1, %rd31;
	st.global.f32 	[%rd32], %f36;
	add.s32 	%r2, %r2, %r3;
	setp.lt.s32 	%p15, %r2, %r36;
	@%p15 bra 	$L__BB32_23;
	bra.uni 	$L__BB32_32;
$L__BB32_24:
	div.s32 	%r52, %r2, %r37;
	rem.s32 	%r53, %r52, %r38;
	mul.wide.s32 	%rd23, %r53, 4;
	add.s64 	%rd24, %rd3, %rd23;
	ld.global.f32 	%f25, [%rd24];
	rem.s32 	%r54, %r2, %r40;
	mul.wide.s32 	%rd25, %r54, 4;
	add.s64 	%rd26, %rd2, %rd25;
	ld.global.f32 	%f26, [%rd26];
	mul.f32 	%f27, %f26, %f26;
	mov.f32 	%f28, 0f3F800000;
	sub.f32 	%f29, %f28, %f27;
	mul.f32 	%f30, %f25, %f29;
	mul.wide.s32 	%rd27, %r2, 4;
	add.s64 	%rd28, %rd1, %rd27;
	st.global.f32 	[%rd28], %f30;
	add.s32 	%r2, %r2, %r3;
	setp.lt.s32 	%p14, %r2, %r36;
	@%p14 bra 	$L__BB32_24;
	bra.uni 	$L__BB32_32;
$L__BB32_25:
	setp.ne.s32 	%p6, %r38, 1;
	@%p6 bra 	$L__BB32_29;
	setp.eq.s32 	%p10, %r40, 1;
	@%p10 bra 	$L__BB32_27;
	bra.uni 	$L__BB32_28;
$L__BB32_27:
	ld.global.f32 	%f19, [%rd3];
	ld.global.f32 	%f20, [%rd2];
	mul.f32 	%f21, %f20, %f20;
	mov.f32 	%f22, 0f3F800000;
	sub.f32 	%f23, %f22, %f21;
	mul.f32 	%f24, %f19, %f23;
	mul.wide.s32 	%rd21, %r2, 4;
	add.s64 	%rd22, %rd1, %rd21;
	st.global.f32 	[%rd22], %f24;
	add.s32 	%r2, %r2, %r3;
	setp.lt.s32 	%p12, %r2, %r36;
	@%p12 bra 	$L__BB32_27;
	bra.uni 	$L__BB32_32;
$L__BB32_28:
	ld.global.f32 	%f13, [%rd3];
	div.s32 	%r50, %r2, %r39;
	rem.s32 	%r51, %r50, %r40;
	mul.wide.s32 	%rd17, %r51, 4;
	add.s64 	%rd18, %rd2, %rd17;
	ld.global.f32 	%f14, [%rd18];
	mul.f32 	%f15, %f14, %f14;
	mov.f32 	%f16, 0f3F800000;
	sub.f32 	%f17, %f16, %f15;
	mul.f32 	%f18, %f13, %f17;
	mul.wide.s32 	%rd19, %r2, 4;
	add.s64 	%rd20, %rd1, %rd19;
	st.global.f32 	[%rd20], %f18;
	add.s32 	%r2, %r2, %r3;
	setp.lt.s32 	%p11, %r2, %r36;
	@%p11 bra 	$L__BB32_28;
	bra.uni 	$L__BB32_32;
$L__BB32_29:
	setp.eq.s32 	%p7, %r40, 1;
	@%p7 bra 	$L__BB32_30;
	bra.uni 	$L__BB32_31;
$L__BB32_30:
	div.s32 	%r48, %r2, %r37;
	rem.s32 	%r49, %r48, %r38;
	mul.wide.s32 	%rd13, %r49, 4;
	add.s64 	%rd14, %rd3, %rd13;
	ld.global.f32 	%f7, [%rd14];
	ld.global.f32 	%f8, [%rd2];
	mul.f32 	%f9, %f8, %f8;
	mov.f32 	%f10, 0f3F800000;
	sub.f32 	%f11, %f10, %f9;
	mul.f32 	%f12, %f7, %f11;
	mul.wide.s32 	%rd15, %r2, 4;
	add.s64 	%rd16, %rd1, %rd15;
	st.global.f32 	[%rd16], %f12;
	add.s32 	%r2, %r2, %r3;
	setp.lt.s32 	%p9, %r2, %r36;
	@%p9 bra 	$L__BB32_30;
	bra.uni 	$L__BB32_32;
$L__BB32_31:
	div.s32 	%r44, %r2, %r37;
	rem.s32 	%r45, %r44, %r38;
	mul.wide.s32 	%rd7, %r45, 4;
	add.s64 	%rd8, %rd3, %rd7;
	ld.global.f32 	%f1, [%rd8];
	div.s32 	%r46, %r2, %r39;
	rem.s32 	%r47, %r46, %r40;
	mul.wide.s32 	%rd9, %r47, 4;
	add.s64 	%rd10, %rd2, %rd9;
	ld.global.f32 	%f2, [%rd10];
	mul.f32 	%f3, %f2, %f2;
	mov.f32 	%f4, 0f3F800000;
	sub.f32 	%f5, %f4, %f3;
	mul.f32 	%f6, %f1, %f5;
	mul.wide.s32 	%rd11, %r2, 4;
	add.s64 	%rd12, %rd1, %rd11;
	st.global.f32 	[%rd12], %f6;
	add.s32 	%r2, %r2, %r3;
	setp.lt.s32 	%p8, %r2, %r36;
	@%p8 bra 	$L__BB32_31;
$L__BB32_32:
	ret;

}
	// .globl	_Z15_tanhback_64_12iPdiiS_iiS_
.visible .entry _Z15_tanhback_64_12iPdiiS_iiS_(
	.param .u32 _Z15_tanhback_64_12iPdiiS_iiS__param_0,
	.param .u64 .ptr .align 1 _Z15_tanhback_64_12iPdiiS_iiS__param_1,
	.param .u32 _Z15_tanhback_64_12iPdiiS_iiS__param_2,
	.param .u32 _Z15_tanhback_64_12iPdiiS_iiS__param_3,
	.param .u64 .ptr .align 1 _Z15_tanhback_64_12iPdiiS_iiS__param_4,
	.param .u32 _Z15_tanhback_64_12iPdiiS_iiS__param_5,
	.param .u32 _Z15_tanhback_64_12iPdiiS_iiS__param_6,
	.param .u64 .ptr .align 1 _Z15_tanhback_64_12iPdiiS_iiS__param_7
)
{
	.reg .pred 	%p<33>;
	.reg .b32 	%r<84>;
	.reg .b64 	%rd<79>;
	.reg .b64 	%fd<97>;

	ld.param.u32 	%r36, [_Z15_tanhback_64_12iPdiiS_iiS__param_0];
	ld.param.u64 	%rd4, [_Z15_tanhback_64_12iPdiiS_iiS__param_1];
	ld.param.u32 	%r37, [_Z15_tanhback_64_12iPdiiS_iiS__param_2];
	ld.param.u32 	%r38, [_Z15_tanhback_64_12iPdiiS_iiS__param_3];
	ld.param.u64 	%rd5, [_Z15_tanhback_64_12iPdiiS_iiS__param_4];
	ld.param.u32 	%r39, [_Z15_tanhback_64_12iPdiiS_iiS__param_5];
	ld.param.u32 	%r40, [_Z15_tanhback_64_12iPdiiS_iiS__param_6];
	ld.param.u64 	%rd6, [_Z15_tanhback_64_12iPdiiS_iiS__param_7];
	cvta.to.global.u64 	%rd1, %rd6;
	cvta.to.global.u64 	%rd2, %rd5;
	cvta.to.global.u64 	%rd3, %rd4;
	mov.u32 	%r41, %tid.x;
	mov.u32 	%r42, %ctaid.x;
	mov.u32 	%r1, %ntid.x;
	mad.lo.s32 	%r2, %r42, %r1, %r41;
	setp.ge.s32 	%p1, %r2, %r36;
	@%p1 bra 	$L__BB33_32;
	setp.ne.s32 	%p2, %r38, %r36;
	mov.u32 	%r43, %nctaid.x;
	mul.lo.s32 	%r3, %r1, %r43;
	@%p2 bra 	$L__BB33_9;
	setp.ne.s32 	%p26, %r40, %r36;
	@%p26 bra 	$L__BB33_4;
$L__BB33_3:
	mul.wide.s32 	%rd75, %r2, 8;
	add.s64 	%rd76, %rd3, %rd75;
	ld.global.f64 	%fd91, [%rd76];
	add.s64 	%rd77, %rd2, %rd75;
	ld.global.f64 	%fd92, [%rd77];
	mul.f64 	%fd93, %fd92, %fd92;
	mov.f64 	%fd94, 0d3FF0000000000000;
	sub.f64 	%fd95, %fd94, %fd93;
	mul.f64 	%fd96, %fd91, %fd95;
	add.s64 	%rd78, %rd1, %rd75;
	st.global.f64 	[%rd78], %fd96;
	add.s32 	%r2, %r2, %r3;
	setp.lt.s32 	%p32, %r2, %r36;
	@%p32 bra 	$L__BB33_3;
	bra.uni 	$L__BB33_32;
$L__BB33_4:
	setp.ne.s32 	%p27, %r39, 1;
	@%p27 bra 	$L__BB33_6;
$L__BB33_5:
	mul.wide.s32 	%rd70, %r2, 8;
	add.s64 	%rd71, %rd3, %rd70;
	ld.global.f64 	%fd85, [%rd71];
	rem.s32 	%r67, %r2, %r40;
	mul.wide.s32 	%rd72, %r67, 8;
	add.s64 	%rd73, %rd2, %rd72;
	ld.global.f64 	%fd86, [%rd73];
	mul.f64 	%fd87, %fd86, %fd86;
	mov.f64 	%fd88, 0d3FF0000000000000;
	sub.f64 	%fd89, %fd88, %fd87;
	mul.f64 	%fd90, %fd85, %fd89;
	add.s64 	%rd74, %rd1, %rd70;
	st.global.f64 	[%rd74], %fd90;
	add.s32 	%r2, %r2, %r3;
	setp.lt.s32 	%p31, %r2, %r36;
	@%p31 bra 	$L__BB33_5;
	bra.uni 	$L__BB33_32;
$L__BB33_6:
	setp.eq.s32 	%p28, %r40, 1;
	@%p28 bra 	$L__BB33_7;
	bra.uni 	$L__BB33_8;
$L__BB33_7:
	mul.wide.s32 	%rd67, %r2, 8;
	add.s64 	%rd68, %rd3, %rd67;
	ld.global.f64 	%fd79, [%rd68];
	ld.global.f64 	%fd80, [%rd2];
	mul.f64 	%fd81, %fd80, %fd80;
	mov.f64 	%fd82, 0d3FF0000000000000;
	sub.f64 	%fd83, %fd82, %fd81;
	mul.f64 	%fd84, %fd79, %fd83;
	add.s64 	%rd69, %rd1, %rd67;
	st.global.f64 	[%rd69], %fd84;
	add.s32 	%r2, %r2, %r3;
	setp.lt.s32 	%p30, %r2, %r36;
	@%p30 bra 	$L__BB33_7;
	bra.uni 	$L__BB33_32;
$L__BB33_8:
	mul.wide.s32 	%rd62, %r2, 8;
	add.s64 	%rd63, %rd3, %rd62;
	ld.global.f64 	%fd73, [%rd63];
	div.s32 	%r65, %r2, %r39;
	rem.s32 	%r66, %r65, %r40;
	mul.wide.s32 	%rd64, %r66, 8;
	add.s64 	%rd65, %rd2, %rd64;
	ld.global.f64 	%fd74, [%rd65];
	mul.f64 	%fd75, %fd74, %fd74;
	mov.f64 	%fd76, 0d3FF0000000000000;
	sub.f64 	%fd77, %fd76, %fd75;
	mul.f64 	%fd78, %fd73, %fd77;
	add.s64 	%rd66, %rd1, %rd62;
	st.global.f64 	[%rd66], %fd78;
	add.s32 	%r2, %r2, %r3;
	setp.lt.s32 	%p29, %r2, %r36;
	@%p29 bra 	$L__BB33_8;
	bra.uni 	$L__BB33_32;
$L__BB33_9:
	setp.ne.s32 	%p3, %r40, %r36;
	@%p3 bra 	$L__BB33_15;
	setp.ne.s32 	%p21, %r37, 1;
	@%p21 bra 	$L__BB33_12;
$L__BB33_11:
	rem.s32 	%r64, %r2, %r38;
	mul.wide.s32 	%rd57, %r64, 8;
	add.s64 	%rd58, %rd3, %rd57;
	ld.global.f64 	%fd67, [%rd58];
	mul.wide.s32 	%rd59, %r2, 8;
	add.s64 	%rd60, %rd2, %rd59;
	ld.global.f64 	%fd68, [%rd60];
	mul.f64 	%fd69, %fd68, %fd68;
	mov.f64 	%fd70, 0d3FF0000000000000;
	sub.f64 	%fd71, %fd70, %fd69;
	mul.f64 	%fd72, %fd67, %fd71;
	add.s64 	%rd61, %rd1, %rd59;
	st.global.f64 	[%rd61], %fd72;
	add.s32 	%r2, %r2, %r3;
	setp.lt.s32 	%p25, %r2, %r36;
	@%p25 bra 	$L__BB33_11;
	bra.uni 	$L__BB33_32;
$L__BB33_12:
	setp.eq.s32 	%p22, %r38, 1;
	@%p22 bra 	$L__BB33_13;
	bra.uni 	$L__BB33_14;
$L__BB33_13:
	ld.global.f64 	%fd61, [%rd3];
	mul.wide.s32 	%rd54, %r2, 8;
	add.s64 	%rd55, %rd2, %rd54;
	ld.global.f64 	%fd62, [%rd55];
	mul.f64 	%fd63, %fd62, %fd62;
	mov.f64 	%fd64, 0d3FF0000000000000;
	sub.f64 	%fd65, %fd64, %fd63;
	mul.f64 	%fd66, %fd61, %fd65;
	add.s64 	%rd56, %rd1, %rd54;
	st.global.f64 	[%rd56], %fd66;
	add.s32 	%r2, %r2, %r3;
	setp.lt.s32 	%p24, %r2, %r36;
	@%p24 bra 	$L__BB33_13;
	bra.uni 	$L__BB33_32;
$L__BB33_14:
	div.s32 	%r62, %r2, %r37;
	rem.s32 	%r63, %r62, %r38;
	mul.wide.s32 	%rd49, %r63, 8;
	add.s64 	%rd50, %rd3, %rd49;
	ld.global.f64 	%fd55, [%rd50];
	mul.wide.s32 	%rd51, %r2, 8;
	add.s64 	%rd52, %rd2, %rd51;
	ld.global.f64 	%fd56, [%rd52];
	mul.f64 	%fd57, %fd56, %fd56;
	mov.f64 	%fd58, 0d3FF0000000000000;
	sub.f64 	%fd59, %fd58, %fd57;
	mul.f64 	%fd60, %fd55, %fd59;
	add.s64 	%rd53, %rd1, %rd51;
	st.global.f64 	[%rd53], %fd60;
	add.s32 	%r2, %r2, %r3;
	setp.lt.s32 	%p23, %r2, %r36;
	@%p23 bra 	$L__BB33_14;
	bra.uni 	$L__BB33_32;
$L__BB33_15:
	setp.ne.s32 	%p4, %r37, 1;
	@%p4 bra 	$L__BB33_21;
	setp.ne.s32 	%p16, %r39, 1;
	@%p16 bra 	$L__BB33_18;
$L__BB33_17:
	rem.s32 	%r60, %r2, %r38;
	mul.wide.s32 	%rd43, %r60, 8;
	add.s64 	%rd44, %rd3, %rd43;
	ld.global.f64 	%fd49, [%rd44];
	rem.s32 	%r61, %r2, %r40;
	mul.wide.s32 	%rd45, %r61, 8;
	add.s64 	%rd46, %rd2, %rd45;
	ld.global.f64 	%fd50, [%rd46];
	mul.f64 	%fd51, %fd50, %fd50;
	mov.f64 	%fd52, 0d3FF0000000000000;
	sub.f64 	%fd53, %fd52, %fd51;
	mul.f64 	%fd54, %fd49, %fd53;
	mul.wide.s32 	%rd47, %r2, 8;
	add.s64 	%rd48, %rd1, %rd47;
	st.global.f64 	[%rd48], %fd54;
	add.s32 	%r2, %r2, %r3;
	setp.lt.s32 	%p20, %r2, %r36;
	@%p20 bra 	$L__BB33_17;
	bra.uni 	$L__BB33_32;
$L__BB33_18:
	setp.eq.s32 	%p17, %r40, 1;
	@%p17 bra 	$L__BB33_19;
	bra.uni 	$L__BB33_20;
$L__BB33_19:
	rem.s32 	%r59, %r2, %r38;
	mul.wide.s32 	%rd39, %r59, 8;
	add.s64 	%rd40, %rd3, %rd39;
	ld.global.f64 	%fd43, [%rd40];
	ld.global.f64 	%fd44, [%rd2];
	mul.f64 	%fd45, %fd44, %fd44;
	mov.f64 	%fd46, 0d3FF0000000000000;
	sub.f64 	%fd47, %fd46, %fd45;
	mul.f64 	%fd48, %fd43, %fd47;
	mul.wide.s32 	%rd41, %r2, 8;
	add.s64 	%rd42, %rd1, %rd41;
	st.global.f64 	[%rd42], %fd48;
	add.s32 	%r2, %r2, %r3;
	setp.lt.s32 	%p19, %r2, %r36;
	@%p19 bra 	$L__BB33_19;
	bra.uni 	$L__BB33_32;
$L__BB33_20:
	rem.s32 	%r56, %r2, %r38;
	mul.wide.s32 	%rd33, %r56, 8;
	add.s64 	%rd34, %rd3, %rd33;
	ld.global.f64 	%fd37, [%rd34];
	div.s32 	%r57, %r2, %r39;
	rem.s32 	%r58, %r57, %r40;
	mul.wide.s32 	%rd35, %r58, 8;
	add.s64 	%rd36, %rd2, %rd35;
	ld.global.f64 	%fd38, [%rd36];
	mul.f64 	%fd39, %fd38, %fd38;
	mov.f64 	%fd40, 0d3FF0000000000000;
	sub.f64 	%fd41, %fd40, %fd39;
	mul.f64 	%fd42, %fd37, %fd41;
	mul.wide.s32 	%rd37, %r2, 8;
	add.s64 	%rd38, %rd1, %rd37;
	st.global.f64 	[%rd38], %fd42;
	add.s32 	%r2, %r2, %r3;
	setp.lt.s32 	%p18, %r2, %r36;
	@%p18 bra 	$L__BB33_20;
	bra.uni 	$L__BB33_32;
$L__BB33_21:
	setp.ne.s32 	%p5, %r39, 1;
	@%p5 bra 	$L__BB33_25;
	setp.eq.s32 	%p13, %r38, 1;
	@%p13 bra 	$L__BB33_23;
	bra.uni 	$L__BB33_24;
$L__BB33_23:
	ld.global.f64 	%fd31, [%rd3];
	rem.s32 	%r55, %r2, %r40;
	mul.wide.s32 	%rd29, %r55, 8;
	add.s64 	%rd30, %rd2, %rd29;
	ld.global.f64 	%fd32, [%rd30];
	mul.f64 	%fd33, %fd32, %fd32;
	mov.f64 	%fd34, 0d3FF0000000000000;
	sub.f64 	%fd35, %fd34, %fd33;
	mul.f64 	%fd36, %fd31, %fd35;
	mul.wide.s32 	%rd31, %r2, 8;
	add.s64 	%rd32, %rd1, %rd31;
	st.global.f64 	[%rd32], %fd36;
	add.s32 	%r2, %r2, %r3;
	setp.lt.s32 	%p15, %r2, %r36;
	@%p15 bra 	$L__BB33_23;
	bra.uni 	$L__BB33_32;
$L__BB33_24:
	div.s32 	%r52, %r2, %r37;
	rem.s32 	%r53, %r52, %r38;
	mul.wide.s32 	%rd23, %r53, 8;
	add.s64 	%rd24, %rd3, %rd23;
	ld.global.f64 	%fd25, [%rd24];
	rem.s32 	%r54, %r2, %r40;
	mul.wide.s32 	%rd25, %r54, 8;
	add.s64 	%rd26, %rd2, %rd25;
	ld.global.f64 	%fd26, [%rd26];
	mul.f64 	%fd27, %fd26, %fd26;
	mov.f64 	%fd28, 0d3FF0000000000000;
	sub.f64 	%fd29, %fd28, %fd27;
	mul.f64 	%fd30, %fd25, %fd29;
	mul.wide.s32 	%rd27, %r2, 8;
	add.s64 	%rd28, %rd1, %rd27;
	st.global.f64 	[%rd28], %fd30;
	add.s32 	%r2, %r2, %r3;
	setp.lt.s32 	%p14, %r2, %r36;
	@%p14 bra 	$L__BB33_24;
	bra.uni 	$L__BB33_32;
$L__BB33_25:
	setp.ne.s32 	%p6, %r38, 1;
	@%p6 bra 	$L__BB33_29;
	setp.eq.s32 	%p10, %r40, 1;
	@%p10 bra 	$L__BB33_27;
	bra.uni 	$L__BB33_28;
$L__BB33_27:
	ld.global.f64 	%fd19, [%rd3];
	ld.global.f64 	%fd20, [%rd2];
	mul.f64 	%fd21, %fd20, %fd20;
	mov.f64 	%fd22, 0d3FF0000000000000;
	sub.f64 	%fd23, %fd22, %fd21;
	mul.f64 	%fd24, %fd19, %fd23;
	mul.wide.s32 	%rd21, %r2, 8;
	add.s64 	%rd22, %rd1, %rd21;
	st.global.f64 	[%rd22], %fd24;
	add.s32 	%r2, %r2, %r3;
	setp.lt.s32 	%p12, %r2, %r36;
	@%p12 bra 	$L__BB33_27;
	bra.uni 	$L__BB33_32;
$L__BB33_28:
	ld.global.f64 	%fd13, [%rd3];
	div.s32 	%r50, %r2, %r39;
	rem.s32 	%r51, %r50, %r40;
	mul.wide.s32 	%rd17, %r51, 8;
	add.s64 	%rd18, %rd2, %rd17;
	ld.global.f64 	%fd14, [%rd18];
	mul.f64 	%fd15, %fd14, %fd14;
	mov.f64 	%fd16, 0d3FF0000000000000;
	sub.f64 	%fd17, %fd16, %fd15;
	mul.f64 	%fd18, %fd13, %fd17;
	mul.wide.s32 	%rd19, %r2, 8;
	add.s64 	%rd20, %rd1, %rd19;
	st.global.f64 	[%rd20], %fd18;
	add.s32 	%r2, %r2, %r3;
	setp.lt.s32 	%p11, %r2, %r36;
	@%p11 bra 	$L__BB33_28;
	bra.uni 	$L__BB33_32;
$L__BB33_29:
	setp.eq.s32 	%p7, %r40, 1;
	@%p7 bra 	$L__BB33_30;
	bra.uni 	$L__BB33_31;
$L__BB33_30:
	div.s32 	%r48, %r2, %r37;
	rem.s32 	%r49, %r48, %r38;
	mul.wide.s32 	%rd13, %r49, 8;
	add.s64 	%rd14, %rd3, %rd13;
	ld.global.f64 	%fd7, [%rd14];
	ld.global.f64 	%fd8, [%rd2];
	mul.f64 	%fd9, %fd8, %fd8;
	mov.f64 	%fd10, 0d3FF0000000000000;
	sub.f64 	%fd11, %fd10, %fd9;
	mul.f64 	%fd12, %fd7, %fd11;
	mul.wide.s32 	%rd15, %r2, 8;
	add.s64 	%rd16, %rd1, %rd15;
	st.global.f64 	[%rd16], %fd12;
	add.s32 	%r2, %r2, %r3;
	setp.lt.s32 	%p9, %r2, %r36;
	@%p9 bra 	$L__BB33_30;
	bra.uni 	$L__BB33_32;
$L__BB33_31:
	div.s32 	%r44, %r2, %r37;
	rem.s32 	%r45, %r44, %r38;
	mul.wide.s32 	%rd7, %r45, 8;
	add.s64 	%rd8, %rd3, %rd7;
	ld.global.f64 	%fd1, [%rd8];
	div.s32 	%r46, %r2, %r39;
	rem.s32 	%r47, %r46, %r40;
	mul.wide.s32 	%rd9, %r47, 8;
	add.s64 	%rd10, %rd2, %rd9;
	ld.global.f64 	%fd2, [%rd10];
	mul.f64 	%fd3, %fd2, %fd2;
	mov.f64 	%fd4, 0d3FF0000000000000;
	sub.f64 	%fd5, %fd4, %fd3;
	mul.f64 	%fd6, %fd1, %fd5;
	mul.wide.s32 	%rd11, %r2, 8;
	add.s64 	%rd12, %rd1, %rd11;
	st.global.f64 	[%rd12], %fd6;
	add.s32 	%r2, %r2, %r3;
	setp.lt.s32 	%p8, %r2, %r36;
	@%p8 bra 	$L__BB33_31;
$L__BB33_32:
	ret;

}
	// .globl	_Z11_rpow_32_12iPfiiS_iiS_
.visible .entry _Z11_rpow_32_12iPfiiS_iiS_(
	.param .u32 _Z11_rpow_32_12iPfiiS_iiS__param_0,
	.param .u64 .ptr .align 1 _Z11_rpow_32_12iPfiiS_iiS__param_1,
	.param .u32 _Z11_rpow_32_12iPfiiS_iiS__param_2,
	.param .u32 _Z11_rpow_32_12iPfiiS_iiS__param_3,
	.param .u64 .ptr .align 1 _Z11_rpow_32_12iPfiiS_iiS__param_4,
	.param .u32 _Z11_rpow_32_12iPfiiS_iiS__param_5,
	.param .u32 _Z11_rpow_32_12iPfiiS_iiS__param_6,
	.param .u64 .ptr .align 1 _Z11_rpow_32_12iPfiiS_iiS__param_7
)
{
	.reg .pred 	%p<103>;
	.reg .b32 	%r<95>;
	.reg .b32 	%f<321>;
	.reg .b64 	%rd<41>;

	ld.param.u32 	%r12, [_Z11_rpow_32_12iPfiiS_iiS__param_0];
	ld.param.u64 	%rd4, [_Z11_rpow_32_12iPfiiS_iiS__param_1];
	ld.param.u32 	%r13, [_Z11_rpow_32_12iPfiiS_iiS__param_2];
	ld.param.u32 	%r14, [_Z11_rpow_32_12iPfiiS_iiS__param_3];
	ld.param.u64 	%rd5, [_Z11_rpow_32_12iPfiiS_iiS__param_4];
	ld.param.u32 	%r15, [_Z11_rpow_32_12iPfiiS_iiS__param_5];
	ld.param.u32 	%r16, [_Z11_rpow_32_12iPfiiS_iiS__param_6];
	ld.param.u64 	%rd6, [_Z11_rpow_32_12iPfiiS_iiS__param_7];
	cvta.to.global.u64 	%rd1, %rd6;
	cvta.to.global.u64 	%rd2, %rd5;
	cvta.to.global.u64 	%rd3, %rd4;
	mov.u32 	%r17, %tid.x;
	mov.u32 	%r18, %ctaid.x;
	mov.u32 	%r1, %ntid.x;
	mad.lo.s32 	%r94, %r18, %r1, %r17;
	setp.ge.s32 	%p1, %r94, %r12;
	@%p1 bra 	$L__BB34_65;
	setp.ne.s32 	%p2, %r14, %r12;
	mov.u32 	%r19, %nctaid.x;
	mul.lo.s32 	%r3, %r1, %r19;
	@%p2 bra 	$L__BB34_18;
$L__BB34_2:
	setp.eq.s32 	%p78, %r16, %r12;
	mul.wide.s32 	%rd31, %r94, 4;
	add.s64 	%rd32, %rd3, %rd31;
	ld.global.f32 	%f1, [%rd32];
	@%p78 bra 	$L__BB34_8;
	setp.eq.s32 	%p79, %r15, 1;
	@%p79 bra 	$L__BB34_7;
	setp.eq.s32 	%p80, %r16, 1;
	@%p80 bra 	$L__BB34_6;
	div.s32 	%r74, %r94, %r15;
	rem.s32 	%r75, %r74, %r16;
	mul.wide.s32 	%rd33, %r75, 4;
	add.s64 	%rd34, %rd2, %rd33;
	ld.global.f32 	%f312, [%rd34];
	bra.uni 	$L__BB34_9;
$L__BB34_6:
	ld.global.f32 	%f312, [%rd2];
	bra.uni 	$L__BB34_9;
$L__BB34_7:
	rem.s32 	%r76, %r94, %r16;
	mul.wide.s32 	%rd35, %r76, 4;
	add.s64 	%rd36, %rd2, %rd35;
	ld.global.f32 	%f312, [%rd36];
	bra.uni 	$L__BB34_9;
$L__BB34_8:
	add.s64 	%rd38, %rd2, %rd31;
	ld.global.f32 	%f312, [%rd38];
$L__BB34_9:
	mul.f32 	%f249, %f1, 0f3F000000;
	cvt.rzi.f32.f32 	%f250, %f249;
	add.f32 	%f251, %f250, %f250;
	sub.f32 	%f252, %f1, %f251;
	abs.f32 	%f7, %f252;
	abs.f32 	%f8, %f312;
	setp.lt.f32 	%p81, %f8, 0f00800000;
	mul.f32 	%f253, %f8, 0f4B800000;
	selp.f32 	%f254, %f253, %f8, %p81;
	selp.f32 	%f255, 0fC1C00000, 0f00000000, %p81;
	mov.b32 	%r77, %f254;
	add.s32 	%r78, %r77, -1060439283;
	and.b32  	%r79, %r78, -8388608;
	sub.s32 	%r80, %r77, %r79;
	mov.b32 	%f256, %r80;
	cvt.rn.f32.s32 	%f257, %r79;
	fma.rn.f32 	%f258, %f257, 0f34000000, %f255;
	add.f32 	%f259, %f256, 0fBF800000;
	add.f32 	%f260, %f256, 0f3F800000;
	rcp.approx.ftz.f32 	%f261, %f260;
	add.f32 	%f262, %f259, %f259;
	mul.f32 	%f263, %f262, %f261;
	mul.f32 	%f264, %f263, %f263;
	sub.f32 	%f265, %f259, %f263;
	add.f32 	%f266, %f265, %f265;
	neg.f32 	%f267, %f263;
	fma.rn.f32 	%f268, %f267, %f259, %f266;
	mul.rn.f32 	%f269, %f261, %f268;
	fma.rn.f32 	%f270, %f264, 0f3A2C32E4, 0f3B52E7DB;
	fma.rn.f32 	%f271, %f270, %f264, 0f3C93BB73;
	fma.rn.f32 	%f272, %f271, %f264, 0f3DF6384F;
	mul.rn.f32 	%f273, %f272, %f264;
	fma.rn.f32 	%f274, %f263, 0f3FB8AA3B, %f258;
	sub.f32 	%f275, %f258, %f274;
	fma.rn.f32 	%f276, %f263, 0f3FB8AA3B, %f275;
	fma.rn.f32 	%f277, %f269, 0f3FB8AA3B, %f276;
	fma.rn.f32 	%f278, %f263, 0f32A55E34, %f277;
	mul.f32 	%f279, %f273, 0f40400000;
	fma.rn.f32 	%f280, %f279, %f269, %f278;
	fma.rn.f32 	%f281, %f273, %f263, %f280;
	add.rn.f32 	%f282, %f274, %f281;
	neg.f32 	%f283, %f274;
	add.rn.f32 	%f284, %f282, %f283;
	neg.f32 	%f285, %f284;
	add.rn.f32 	%f286, %f281, %f285;
	mul.rn.f32 	%f287, %f282, %f1;
	neg.f32 	%f288, %f287;
	fma.rn.f32 	%f289, %f282, %f1, %f288;
	fma.rn.f32 	%f290, %f286, %f1, %f289;
	cvt.rni.f32.f32 	%f291, %f287;
	sub.f32 	%f292, %f287, %f291;
	add.f32 	%f293, %f292, %f290;
	fma.rn.f32 	%f294, %f293, 0f391FCB8E, 0f3AAF85ED;
	fma.rn.f32 	%f295, %f294, %f293, 0f3C1D9856;
	fma.rn.f32 	%f296, %f295, %f293, 0f3D6357BB;
	fma.rn.f32 	%f297, %f296, %f293, 0f3E75FDEC;
	fma.rn.f32 	%f298, %f297, %f293, 0f3F317218;
	fma.rn.f32 	%f299, %f298, %f293, 0f3F800000;
	cvt.rzi.s32.f32 	%r81, %f291;
	setp.gt.f32 	%p82, %f291, 0f00000000;
	selp.b32 	%r82, 0, -2097152000, %p82;
	add.s32 	%r83, %r82, 2130706432;
	mov.b32 	%f300, %r83;
	mul.f32 	%f301, %f299, %f300;
	shl.b32 	%r84, %r81, 23;
	sub.s32 	%r85, %r84, %r82;
	mov.b32 	%f302, %r85;
	mul.f32 	%f303, %f301, %f302;
	abs.f32 	%f304, %f287;
	setp.gt.f32 	%p83, %f304, 0f43180000;
	setp.lt.f32 	%p84, %f287, 0f00000000;
	selp.f32 	%f305, 0f00000000, 0f7F800000, %p84;
	selp.f32 	%f9, %f305, %f303, %p83;
	setp.eq.f32 	%p85, %f312, 0f3F800000;
	setp.eq.f32 	%p86, %f1, 0f00000000;
	or.pred  	%p87, %p85, %p86;
	mov.f32 	%f313, 0f3F800000;
	@%p87 bra 	$L__BB34_17;
	setp.nan.f32 	%p88, %f8, %f8;
	abs.f32 	%f306, %f1;
	setp.nan.f32 	%p89, %f306, %f306;
	or.pred  	%p90, %p88, %p89;
	@%p90 bra 	$L__BB34_16;
	setp.eq.f32 	%p91, %f312, 0f00000000;
	setp.eq.f32 	%p92, %f8, 0f7F800000;
	or.pred  	%p93, %p91, %p92;
	@%p93 bra 	$L__BB34_15;
	setp.eq.f32 	%p94, %f312, 0fBF800000;
	setp.eq.f32 	%p95, %f306, 0f7F800000;
	and.pred  	%p96, %p94, %p95;
	@%p96 bra 	$L__BB34_17;
	setp.geu.f32 	%p97, %f312, 0f00000000;
	mov.f32 	%f313, %f9;
	@%p97 bra 	$L__BB34_17;
	setp.neu.f32 	%p98, %f7, 0f3F800000;
	neg.f32 	%f308, %f9;
	selp.f32 	%f309, %f9, %f308, %p98;
	cvt.rmi.f32.f32 	%f310, %f1;
	setp.neu.f32 	%p99, %f1, %f310;
	selp.f32 	%f313, 0f7FFFFFFF, %f309, %p99;
	bra.uni 	$L__BB34_17;
$L__BB34_15:
	setp.neu.f32 	%p100, %f7, 0f3F800000;
	add.f32 	%f311, %f312, %f312;
	mov.b32 	%r86, %f311;
	setp.lt.f32 	%p101, %f1, 0f00000000;
	xor.b32  	%r87, %r86, 2139095040;
	selp.b32 	%r88, %r87, %r86, %p101;
	and.b32  	%r89, %r88, 2147483647;
	selp.b32 	%r90, %r89, %r88, %p100;
	mov.b32 	%f313, %r90;
	bra.uni 	$L__BB34_17;
$L__BB34_16:
	add.rn.f32 	%f313, %f312, %f1;
$L__BB34_17:
	add.s64 	%rd40, %rd1, %rd31;
	st.global.f32 	[%rd40], %f313;
	add.s32 	%r94, %r94, %r3;
	setp.lt.s32 	%p102, %r94, %r12;
	@%p102 bra 	$L__BB34_2;
	bra.uni 	$L__BB34_65;
$L__BB34_18:
	setp.ne.s32 	%p3, %r16, %r12;
	@%p3 bra 	$L__BB34_33;
$L__BB34_19:
	setp.eq.s32 	%p54, %r13, 1;
	@%p54 bra 	$L__BB34_23;
	setp.eq.s32 	%p55, %r14, 1;
	@%p55 bra 	$L__BB34_22;
	div.s32 	%r57, %r94, %r13;
	rem.s32 	%r58, %r57, %r14;
	mul.wide.s32 	%rd23, %r58, 4;
	add.s64 	%rd24, %rd3, %rd23;
	ld.global.f32 	%f314, [%rd24];
	bra.uni 	$L__BB34_24;
$L__BB34_22:
	ld.global.f32 	%f314, [%rd3];
	bra.uni 	$L__BB34_24;
$L__BB34_23:
	rem.s32 	%r59, %r94, %r14;
	mul.wide.s32 	%rd25, %r59, 4;
	add.s64 	%rd26, %rd3, %rd25;
	ld.global.f32 	%f314, [%rd26];
$L__BB34_24:
	mul.wide.s32 	%rd27, %r94, 4;
	add.s64 	%rd28, %rd2, %rd27;
	ld.global.f32 	%f19, [%rd28];
	mul.f32 	%f185, %f314, 0f3F000000;
	cvt.rzi.f32.f32 	%f186, %f185;
	add.f32 	%f187, %f186, %f186;
	sub.f32 	%f188, %f314, %f187;
	abs.f32 	%f20, %f188;
	abs.f32 	%f21, %f19;
	setp.lt.f32 	%p56, %f21, 0f00800000;
	mul.f32 	%f189, %f21, 0f4B800000;
	selp.f32 	%f190, %f189, %f21, %p56;
	selp.f32 	%f191, 0fC1C00000, 0f00000000, %p56;
	mov.b32 	%r60, %f190;
	add.s32 	%r61, %r60, -1060439283;
	and.b32  	%r62, %r61, -8388608;
	sub.s32 	%r63, %r60, %r62;
	mov.b32 	%f192, %r63;
	cvt.rn.f32.s32 	%f193, %r62;
	fma.rn.f32 	%f194, %f193, 0f34000000, %f191;
	add.f32 	%f195, %f192, 0fBF800000;
	add.f32 	%f196, %f192, 0f3F800000;
	rcp.approx.ftz.f32 	%f197, %f196;
	add.f32 	%f198, %f195, %f195;
	mul.f32 	%f199, %f198, %f197;
	mul.f32 	%f200, %f199, %f199;
	sub.f32 	%f201, %f195, %f199;
	add.f32 	%f202, %f201, %f201;
	neg.f32 	%f203, %f199;
	fma.rn.f32 	%f204, %f203, %f195, %f202;
	mul.rn.f32 	%f205, %f197, %f204;
	fma.rn.f32 	%f206, %f200, 0f3A2C32E4, 0f3B52E7DB;
	fma.rn.f32 	%f207, %f206, %f200, 0f3C93BB73;
	fma.rn.f32 	%f208, %f207, %f200, 0f3DF6384F;
	mul.rn.f32 	%f209, %f208, %f200;
	fma.rn.f32 	%f210, %f199, 0f3FB8AA3B, %f194;
	sub.f32 	%f211, %f194, %f210;
	fma.rn.f32 	%f212, %f199, 0f3FB8AA3B, %f211;
	fma.rn.f32 	%f213, %f205, 0f3FB8AA3B, %f212;
	fma.rn.f32 	%f214, %f199, 0f32A55E34, %f213;
	mul.f32 	%f215, %f209, 0f40400000;
	fma.rn.f32 	%f216, %f215, %f205, %f214;
	fma.rn.f32 	%f217, %f209, %f199, %f216;
	add.rn.f32 	%f218, %f210, %f217;
	neg.f32 	%f219, %f210;
	add.rn.f32 	%f220, %f218, %f219;
	neg.f32 	%f221, %f220;
	add.rn.f32 	%f222, %f217, %f221;
	mul.rn.f32 	%f223, %f218, %f314;
	neg.f32 	%f224, %f223;
	fma.rn.f32 	%f225, %f218, %f314, %f224;
	fma.rn.f32 	%f226, %f222, %f314, %f225;
	cvt.rni.f32.f32 	%f227, %f223;
	sub.f32 	%f228, %f223, %f227;
	add.f32 	%f229, %f228, %f226;
	fma.rn.f32 	%f230, %f229, 0f391FCB8E, 0f3AAF85ED;
	fma.rn.f32 	%f231, %f230, %f229, 0f3C1D9856;
	fma.rn.f32 	%f232, %f231, %f229, 0f3D6357BB;
	fma.rn.f32 	%f233, %f232, %f229, 0f3E75FDEC;
	fma.rn.f32 	%f234, %f233, %f229, 0f3F317218;
	fma.rn.f32 	%f235, %f234, %f229, 0f3F800000;
	cvt.rzi.s32.f32 	%r64, %f227;
	setp.gt.f32 	%p57, %f227, 0f00000000;
	selp.b32 	%r65, 0, -2097152000, %p57;
	add.s32 	%r66, %r65, 2130706432;
	mov.b32 	%f236, %r66;
	mul.f32 	%f237, %f235, %f236;
	shl.b32 	%r67, %r64, 23;
	sub.s32 	%r68, %r67, %r65;
	mov.b32 	%f238, %r68;
	mul.f32 	%f239, %f237, %f238;
	abs.f32 	%f240, %f223;
	setp.gt.f32 	%p58, %f240, 0f43180000;
	setp.lt.f32 	%p59, %f223, 0f00000000;
	selp.f32 	%f241, 0f00000000, 0f7F800000, %p59;
	selp.f32 	%f22, %f241, %f239, %p58;
	setp.eq.f32 	%p60, %f19, 0f3F800000;
	setp.eq.f32 	%p61, %f314, 0f00000000;
	or.pred  	%p62, %p60, %p61;
	mov.f32 	%f315, 0f3F800000;
	@%p62 bra 	$L__BB34_32;
	setp.nan.f32 	%p63, %f21, %f21;
	abs.f32 	%f242, %f314;
	setp.nan.f32 	%p64, %f242, %f242;
	or.pred  	%p65, %p63, %p64;
	@%p65 bra 	$L__BB34_31;
	setp.eq.f32 	%p66, %f19, 0f00000000;
	setp.eq.f32 	%p67, %f21, 0f7F800000;
	or.pred  	%p68, %p66, %p67;
	@%p68 bra 	$L__BB34_30;
	setp.eq.f32 	%p69, %f19, 0fBF800000;
	setp.eq.f32 	%p70, %f242, 0f7F800000;
	and.pred  	%p71, %p69, %p70;
	@%p71 bra 	$L__BB34_32;
	setp.geu.f32 	%p72, %f19, 0f00000000;
	mov.f32 	%f315, %f22;
	@%p72 bra 	$L__BB34_32;
	setp.neu.f32 	%p73, %f20, 0f3F800000;
	neg.f32 	%f244, %f22;
	selp.f32 	%f245, %f22, %f244, %p73;
	cvt.rmi.f32.f32 	%f246, %f314;
	setp.neu.f32 	%p74, %f314, %f246;
	selp.f32 	%f315, 0f7FFFFFFF, %f245, %p74;
	bra.uni 	$L__BB34_32;
$L__BB34_30:
	setp.neu.f32 	%p75, %f20, 0f3F800000;
	add.f32 	%f247, %f19, %f19;
	mov.b32 	%r69, %f247;
	setp.lt.f32 	%p76, %f314, 0f00000000;
	xor.b32  	%r70, %r69, 2139095040;
	selp.b32 	%r71, %r70, %r69, %p76;
	and.b32  	%r72, %r71, 2147483647;
	selp.b32 	%r73, %r72, %r71, %p75;
	mov.b32 	%f315, %r73;
	bra.uni 	$L__BB34_32;
$L__BB34_31:
	add.rn.f32 	%f315, %f19, %f314;
$L__BB34_32:
	add.s64 	%rd30, %rd1, %rd27;
	st.global.f32 	[%rd30], %f315;
	add.s32 	%r94, %r94, %r3;
	setp.lt.s32 	%p77, %r94, %r12;
	@%p77 bra 	$L__BB34_19;
	bra.uni 	$L__BB34_65;
$L__BB34_33:
	setp.eq.s32 	%p4, %r13, 1;
	@%p4 bra 	$L__BB34_34;
	bra.uni 	$L__BB34_48;
$L__BB34_34:
	setp.eq.s32 	%p30, %r15, 1;
	rem.s32 	%r39, %r94, %r14;
	mul.wide.s32 	%rd15, %r39, 4;
	add.s64 	%rd16, %rd3, %rd15;
	ld.global.f32 	%f28, [%rd16];
	@%p30 bra 	$L__BB34_38;
	setp.eq.s32 	%p31, %r16, 1;
	@%p31 bra 	$L__BB34_37;
	div.s32 	%r40, %r94, %r15;
	rem.s32 	%r41, %r40, %r16;
	mul.wide.s32 	%rd17, %r41, 4;
	add.s64 	%rd18, %rd2, %rd17;
	ld.global.f32 	%f316, [%rd18];
	bra.uni 	$L__BB34_39;
$L__BB34_37:
	ld.global.f32 	%f316, [%rd2];
	bra.uni 	$L__BB34_39;
$L__BB34_38:
	rem.s32 	%r42, %r94, %r16;
	mul.wide.s32 	%rd19, %r42, 4;
	add.s64 	%rd20, %rd2, %rd19;
	ld.global.f32 	%f316, [%rd20];
$L__BB34_39:
	mul.f32 	%f121, %f28, 0f3F000000;
	cvt.rzi.f32.f32 	%f122, %f121;
	add.f32 	%f123, %f122, %f122;
	sub.f32 	%f124, %f28, %f123;
	abs.f32 	%f33, %f124;
	abs.f32 	%f34, %f316;
	setp.lt.f32 	%p32, %f34, 0f00800000;
	mul.f32 	%f125, %f34, 0f4B800000;
	selp.f32 	%f126, %f125, %f34, %p32;
	selp.f32 	%f127, 0fC1C00000, 0f00000000, %p32;
	mov.b32 	%r43, %f126;
	add.s32 	%r44, %r43, -1060439283;
	and.b32  	%r45, %r44, -8388608;
	sub.s32 	%r46, %r43, %r45;
	mov.b32 	%f128, %r46;
	cvt.rn.f32.s32 	%f129, %r45;
	fma.rn.f32 	%f130, %f129, 0f34000000, %f127;
	add.f32 	%f131, %f128, 0fBF800000;
	add.f32 	%f132, %f128, 0f3F800000;
	rcp.approx.ftz.f32 	%f133, %f132;
	add.f32 	%f134, %f131, %f131;
	mul.f32 	%f135, %f134, %f133;
	mul.f32 	%f136, %f135, %f135;
	sub.f32 	%f137, %f131, %f135;
	add.f32 	%f138, %f137, %f137;
	neg.f32 	%f139, %f135;
	fma.rn.f32 	%f140, %f139, %f131, %f138;
	mul.rn.f32 	%f141, %f133, %f140;
	fma.rn.f32 	%f142, %f136, 0f3A2C32E4, 0f3B52E7DB;
	fma.rn.f32 	%f143, %f142, %f136, 0f3C93BB73;
	fma.rn.f32 	%f144, %f143, %f136, 0f3DF6384F;
	mul.rn.f32 	%f145, %f144, %f136;
	fma.rn.f32 	%f146, %f135, 0f3FB8AA3B, %f130;
	sub.f32 	%f147, %f130, %f146;
	fma.rn.f32 	%f148, %f135, 0f3FB8AA3B, %f147;
	fma.rn.f32 	%f149, %f141, 0f3FB8AA3B, %f148;
	fma.rn.f32 	%f150, %f135, 0f32A55E34, %f149;
	mul.f32 	%f151, %f145, 0f40400000;
	fma.rn.f32 	%f152, %f151, %f141, %f150;
	fma.rn.f32 	%f153, %f145, %f135, %f152;
	add.rn.f32 	%f154, %f146, %f153;
	neg.f32 	%f155, %f146;
	add.rn.f32 	%f156, %f154, %f155;
	neg.f32 	%f157, %f156;
	add.rn.f32 	%f158, %f153, %f157;
	mul.rn.f32 	%f159, %f154, %f28;
	neg.f32 	%f160, %f159;
	fma.rn.f32 	%f161, %f154, %f28, %f160;
	fma.rn.f32 	%f162, %f158, %f28, %f161;
	cvt.rni.f32.f32 	%f163, %f159;
	sub.f32 	%f164, %f159, %f163;
	add.f32 	%f165, %f164, %f162;
	fma.rn.f32 	%f166, %f165, 0f391FCB8E, 0f3AAF85ED;
	fma.rn.f32 	%f167, %f166, %f165, 0f3C1D9856;
	fma.rn.f32 	%f168, %f167, %f165, 0f3D6357BB;
	fma.rn.f32 	%f169, %f168, %f165, 0f3E75FDEC;
	fma.rn.f32 	%f170, %f169, %f165, 0f3F317218;
	fma.rn.f32 	%f171, %f170, %f165, 0f3F800000;
	cvt.rzi.s32.f32 	%r47, %f163;
	setp.gt.f32 	%p33, %f163, 0f00000000;
	selp.b32 	%r48, 0, -2097152000, %p33;
	add.s32 	%r49, %r48, 2130706432;
	mov.b32 	%f172, %r49;
	mul.f32 	%f173, %f171, %f172;
	shl.b32 	%r50, %r47, 23;
	sub.s32 	%r51, %r50, %r48;
	mov.b32 	%f174, %r51;
	mul.f32 	%f175, %f173, %f174;
	abs.f32 	%f176, %f159;
	setp.gt.f32 	%p34, %f176, 0f43180000;
	setp.lt.f32 	%p35, %f159, 0f00000000;
	selp.f32 	%f177, 0f00000000, 0f7F800000, %p35;
	selp.f32 	%f35, %f177, %f175, %p34;
	setp.eq.f32 	%p36, %f316, 0f3F800000;
	setp.eq.f32 	%p37, %f28, 0f00000000;
	or.pred  	%p38, %p36, %p37;
	mov.f32 	%f317, 0f3F800000;
	@%p38 bra 	$L__BB34_47;
	setp.nan.f32 	%p39, %f34, %f34;
	abs.f32 	%f178, %f28;
	setp.nan.f32 	%p40, %f178, %f178;
	or.pred  	%p41, %p39, %p40;
	@%p41 bra 	$L__BB34_46;
	setp.eq.f32 	%p42, %f316, 0f00000000;
	setp.eq.f32 	%p43, %f34, 0f7F800000;
	or.pred  	%p44, %p42, %p43;
	@%p44 bra 	$L__BB34_45;
	setp.eq.f32 	%p45, %f316, 0fBF800000;
	setp.eq.f32 	%p46, %f178, 0f7F800000;
	and.pred  	%p47, %p45, %p46;
	@%p47 bra 	$L__BB34_47;
	setp.geu.f32 	%p48, %f316, 0f00000000;
	mov.f32 	%f317, %f35;
	@%p48 bra 	$L__BB34_47;
	setp.neu.f32 	%p49, %f33, 0f3F800000;
	neg.f32 	%f180, %f35;
	selp.f32 	%f181, %f35, %f180, %p49;
	cvt.rmi.f32.f32 	%f182, %f28;
	setp.neu.f32 	%p50, %f28, %f182;
	selp.f32 	%f317, 0f7FFFFFFF, %f181, %p50;
	bra.uni 	$L__BB34_47;
$L__BB34_45:
	setp.neu.f32 	%p51, %f33, 0f3F800000;
	add.f32 	%f183, %f316, %f316;
	mov.b32 	%r52, %f183;
	setp.lt.f32 	%p52, %f28, 0f00000000;
	xor.b32  	%r53, %r52, 2139095040;
	selp.b32 	%r54, %r53, %r52, %p52;
	and.b32  	%r55, %r54, 2147483647;
	selp.b32 	%r56, %r55, %r54, %p51;
	mov.b32 	%f317, %r56;
	bra.uni 	$L__BB34_47;
$L__BB34_46:
	add.rn.f32 	%f317, %f316, %f28;
$L__BB34_47:
	mul.wide.s32 	%rd21, %r94, 4;
	add.s64 	%rd22, %rd1, %rd21;
	st.global.f32 	[%rd22], %f317;
	add.s32 	%r94, %r94, %r3;
	setp.lt.s32 	%p53, %r94, %r12;
	@%p53 bra 	$L__BB34_34;
	bra.uni 	$L__BB34_65;
$L__BB34_48:
	setp.ne.s32 	%p5, %r14, 1;
	@%p5 bra 	$L__BB34_50;
	ld.global.f32 	%f43, [%rd3];
	bra.uni 	$L__BB34_51;
$L__BB34_50:
	div.s32 	%r20, %r94, %r13;
	rem.s32 	%r21, %r20, %r14;
	mul.wide.s32 	%rd7, %r21, 4;
	add.s64 	%rd8, %rd3, %rd7;
	ld.global.f32 	%f43, [%rd8];
$L__BB34_51:
	setp.ne.s32 	%p6, %r15, 1;
	@%p6 bra 	$L__BB34_53;
	rem.s32 	%r24, %r94, %r16;
	mul.wide.s32 	%rd11, %r24, 4;
	add.s64 	%rd12, %rd2, %rd11;
	ld.global.f32 	%f319, [%rd12];
	bra.uni 	$L__BB34_56;
$L__BB34_53:
	setp.ne.s32 	%p7, %r16, 1;
	@%p7 bra 	$L__BB34_55;
	ld.global.f32 	%f319, [%rd2];
	bra.uni 	$L__BB34_56;
$L__BB34_55:
	div.s32 	%r22, %r94, %r15;
	rem.s32 	%r23, %r22, %r16;
	mul.wide.s32 	%rd9, %r23, 4;
	add.s64 	%rd10, %rd2, %rd9;
	ld.global.f32 	%f319, [%rd10];
$L__BB34_56:
	mul.f32 	%f57, %f43, 0f3F000000;
	cvt.rzi.f32.f32 	%f58, %f57;
	add.f32 	%f59, %f58, %f58;
	sub.f32 	%f60, %f43, %f59;
	abs.f32 	%f48, %f60;
	abs.f32 	%f49, %f319;
	setp.lt.f32 	%p8, %f49, 0f00800000;
	mul.f32 	%f61, %f49, 0f4B800000;
	selp.f32 	%f62, %f61, %f49, %p8;
	selp.f32 	%f63, 0fC1C00000, 0f00000000, %p8;
	mov.b32 	%r25, %f62;
	add.s32 	%r26, %r25, -1060439283;
	and.b32  	%r27, %r26, -8388608;
	sub.s32 	%r28, %r25, %r27;
	mov.b32 	%f64, %r28;
	cvt.rn.f32.s32 	%f65, %r27;
	fma.rn.f32 	%f66, %f65, 0f34000000, %f63;
	add.f32 	%f67, %f64, 0fBF800000;
	add.f32 	%f68, %f64, 0f3F800000;
	rcp.approx.ftz.f32 	%f69, %f68;
	add.f32 	%f70, %f67, %f67;
	mul.f32 	%f71, %f70, %f69;
	mul.f32 	%f72, %f71, %f71;
	sub.f32 	%f73, %f67, %f71;
	add.f32 	%f74, %f73, %f73;
	neg.f32 	%f75, %f71;
	fma.rn.f32 	%f76, %f75, %f67, %f74;
	mul.rn.f32 	%f77, %f69, %f76;
	fma.rn.f32 	%f78, %f72, 0f3A2C32E4, 0f3B52E7DB;
	fma.rn.f32 	%f79, %f78, %f72, 0f3C93BB73;
	fma.rn.f32 	%f80, %f79, %f72, 0f3DF6384F;
	mul.rn.f32 	%f81, %f80, %f72;
	fma.rn.f32 	%f82, %f71, 0f3FB8AA3B, %f66;
	sub.f32 	%f83, %f66, %f82;
	fma.rn.f32 	%f84, %f71, 0f3FB8AA3B, %f83;
	fma.rn.f32 	%f85, %f77, 0f3FB8AA3B, %f84;
	fma.rn.f32 	%f86, %f71, 0f32A55E34, %f85;
	mul.f32 	%f87, %f81, 0f40400000;
	fma.rn.f32 	%f88, %f87, %f77, %f86;
	fma.rn.f32 	%f89, %f81, %f71, %f88;
	add.rn.f32 	%f90, %f82, %f89;
	neg.f32 	%f91, %f82;
	add.rn.f32 	%f92, %f90, %f91;
	neg.f32 	%f93, %f92;
	add.rn.f32 	%f94, %f89, %f93;
	mul.rn.f32 	%f95, %f90, %f43;
	neg.f32 	%f96, %f95;
	fma.rn.f32 	%f97, %f90, %f43, %f96;
	fma.rn.f32 	%f98, %f94, %f43, %f97;
	cvt.rni.f32.f32 	%f99, %f95;
	sub.f32 	%f100, %f95, %f99;
	add.f32 	%f101, %f100, %f98;
	fma.rn.f32 	%f102, %f101, 0f391FCB8E, 0f3AAF85ED;
	fma.rn.f32 	%f103, %f102, %f101, 0f3C1D9856;
	fma.rn.f32 	%f104, %f103, %f101, 0f3D6357BB;
	fma.rn.f32 	%f105, %f104, %f101, 0f3E75FDEC;
	fma.rn.f32 	%f106, %f105, %f101, 0f3F317218;
	fma.rn.f32 	%f107, %f106, %f101, 0f3F800000;
	cvt.rzi.s32.f32 	%r29, %f99;
	setp.gt.f32 	%p9, %f99, 0f00000000;
	selp.b32 	%r30, 0, -2097152000, %p9;
	add.s32 	%r31, %r30, 2130706432;
	mov.b32 	%f108, %r31;
	mul.f32 	%f109, %f107, %f108;
	shl.b32 	%r32, %r29, 23;
	sub.s32 	%r33, %r32, %r30;
	mov.b32 	%f110, %r33;
	mul.f32 	%f111, %f109, %f110;
	abs.f32 	%f112, %f95;
	setp.gt.f32 	%p10, %f112, 0f43180000;
	setp.lt.f32 	%p11, %f95, 0f00000000;
	selp.f32 	%f113, 0f00000000, 0f7F800000, %p11;
	selp.f32 	%f50, %f113, %f111, %p10;
	setp.eq.f32 	%p12, %f319, 0f3F800000;
	setp.eq.f32 	%p13, %f43, 0f00000000;
	or.pred  	%p14, %p12, %p13;
	mov.f32 	%f320, 0f3F800000;
	@%p14 bra 	$L__BB34_64;
	setp.num.f32 	%p15, %f49, %f49;
	abs.f32 	%f114, %f43;
	setp.num.f32 	%p16, %f114, %f114;
	and.pred  	%p17, %p15, %p16;
	@%p17 bra 	$L__BB34_59;
	add.rn.f32 	%f320, %f319, %f43;
	bra.uni 	$L__BB34_64;
$L__BB34_59:
	setp.neu.f32 	%p18, %f319, 0f00000000;
	setp.neu.f32 	%p19, %f49, 0f7F800000;
	and.pred  	%p20, %p18, %p19;
	@%p20 bra 	$L__BB34_61;
	setp.neu.f32 	%p27, %f48, 0f3F800000;
	add.f32 	%f119, %f319, %f319;
	mov.b32 	%r34, %f119;
	setp.lt.f32 	%p28, %f43, 0f00000000;
	xor.b32  	%r35, %r34, 2139095040;
	selp.b32 	%r36, %r35, %r34, %p28;
	and.b32  	%r37, %r36, 2147483647;
	selp.b32 	%r38, %r37, %r36, %p27;
	mov.b32 	%f320, %r38;
	bra.uni 	$L__BB34_64;
$L__BB34_61:
	setp.eq.f32 	%p21, %f319, 0fBF800000;
	setp.eq.f32 	%p22, %f114, 0f7F800000;
	and.pred  	%p23, %p21, %p22;
	@%p23 bra 	$L__BB34_64;
	setp.geu.f32 	%p24, %f319, 0f00000000;
	mov.f32 	%f320, %f50;
	@%p24 bra 	$L__BB34_64;
	setp.neu.f32 	%p25, %f48, 0f3F800000;
	neg.f32 	%f116, %f50;
	selp.f32 	%f117, %f50, %f116, %p25;
	cvt.rmi.f32.f32 	%f118, %f43;
	setp.neu.f32 	%p26, %f43, %f118;
	selp.f32 	%f320, 0f7FFFFFFF, %f117, %p26;
$L__BB34_64:
	mul.wide.s32 	%rd13, %r94, 4;
	add.s64 	%rd14, %rd1, %rd13;
	st.global.f32 	[%rd14], %f320;
	add.s32 	%r94, %r94, %r3;
	setp.lt.s32 	%p29, %r94, %r12;
	@%p29 bra 	$L__BB34_48;
$L__BB34_65:
	ret;

}
	// .globl	_Z11_rpow_64_12iPdiiS_iiS_
.visible .entry _Z11_rpow_64_12iPdiiS_iiS_(
	.param .u32 _Z11_rpow_64_12iPdiiS_iiS__param_0,
	.param .u64 .ptr .align 1 _Z11_rpow_64_12iPdiiS_iiS__param_1,
	.param .u32 _Z11_rpow_64_12iPdiiS_iiS__param_2,
	.param .u32 _Z11_rpow_64_12iPdiiS_iiS__param_3,
	.param .u64 .ptr .align 1 _Z11_rpow_64_12iPdiiS_iiS__param_4,
	.param .u32 _Z11_rpow_64_12iPdiiS_iiS__param_5,
	.param .u32 _Z11_rpow_64_12iPdiiS_iiS__param_6,
	.param .u64 .ptr .align 1 _Z11_rpow_64_12iPdiiS_iiS__param_7
)
{
	.reg .pred 	%p<167>;
	.reg .b32 	%r<187>;
	.reg .b64 	%rd<61>;
	.reg .b64 	%fd<173>;

	ld.param.u32 	%r28, [_Z11_rpow_64_12iPdiiS_iiS__param_0];
	ld.param.u64 	%rd10, [_Z11_rpow_64_12iPdiiS_iiS__param_1];
	ld.param.u32 	%r29, [_Z11_rpow_64_12iPdiiS_iiS__param_2];
	ld.param.u32 	%r30, [_Z11_rpow_64_12iPdiiS_iiS__param_3];
	ld.param.u64 	%rd11, [_Z11_rpow_64_12iPdiiS_iiS__param_4];
	ld.param.u32 	%r31, [_Z11_rpow_64_12iPdiiS_iiS__param_5];
	ld.param.u32 	%r32, [_Z11_rpow_64_12iPdiiS_iiS__param_6];
	ld.param.u64 	%rd12, [_Z11_rpow_64_12iPdiiS_iiS__param_7];
	cvta.to.global.u64 	%rd1, %rd12;
	cvta.to.global.u64 	%rd2, %rd11;
	cvta.to.global.u64 	%rd3, %rd10;
	mov.u32 	%r33, %tid.x;
	mov.u32 	%r34, %ctaid.x;
	mov.u32 	%r1, %ntid.x;
	mad.lo.s32 	%r2, %r34, %r1, %r33;
	setp.ge.s32 	%p19, %r2, %r28;
	@%p19 bra 	$L__BB35_98;
	setp.ne.s32 	%p20, %r30, %r28;
	mov.u32 	%r35, %nctaid.x;
	mul.lo.s32 	%r3, %r1, %r35;
	@%p20 bra 	$L__BB35_20;
$L__BB35_2:
	setp.eq.s32 	%p137, %r32, %r28;
	mul.wide.s32 	%rd50, %r2, 8;
	add.s64 	%rd51, %rd3, %rd50;
	ld.global.f64 	%fd1, [%rd51];
	@%p137 bra 	$L__BB35_8;
	setp.eq.s32 	%p138, %r31, 1;
	@%p138 bra 	$L__BB35_7;
	setp.eq.s32 	%p139, %r32, 1;
	@%p139 bra 	$L__BB35_6;
	div.s32 	%r157, %r2, %r31;
	rem.s32 	%r158, %r157, %r32;
	mul.wide.s32 	%rd52, %r158, 8;
	add.s64 	%rd53, %rd2, %rd52;
	ld.global.f64 	%fd155, [%rd53];
	bra.uni 	$L__BB35_9;
$L__BB35_6:
	ld.global.f64 	%fd155, [%rd2];
	bra.uni 	$L__BB35_9;
$L__BB35_7:
	rem.s32 	%r159, %r2, %r32;
	mul.wide.s32 	%rd54, %r159, 8;
	add.s64 	%rd55, %rd2, %rd54;
	ld.global.f64 	%fd155, [%rd55];
	bra.uni 	$L__BB35_9;
$L__BB35_8:
	add.s64 	%rd57, %rd2, %rd50;
	ld.global.f64 	%fd155, [%rd57];
$L__BB35_9:
	{
	.reg .b32 %temp; 
	mov.b64 	{%temp, %r5}, %fd155;
	}
	{
	.reg .b32 %temp; 
	mov.b64 	{%temp, %r6}, %fd1;
	}
	shr.u32 	%r160, %r6, 20;
	and.b32  	%r161, %r160, 2047;
	add.s32 	%r162, %r161, -1012;
	mov.b64 	%rd58, %fd1;
	shl.b64 	%rd4, %rd58, %r162;
	setp.eq.s64 	%p161, %rd4, -9223372036854775808;
	abs.f64 	%fd7, %fd155;
	setp.eq.f64 	%p140, %fd155, 0d0000000000000000;
	@%p140 bra 	$L__BB35_11;
	{ // callseq 11, 0
	.param .b64 param0;
	st.param.f64 	[param0], %fd7;
	.param .b64 param1;
	st.param.f64 	[param1], %fd1;
	.param .b64 retval0;
	call.uni (retval0), 
	__internal_accurate_pow, 
	(
	param0, 
	param1
	);
	ld.param.f64 	%fd142, [retval0];
	} // callseq 11
	setp.lt.s32 	%p141, %r5, 0;
	cvt.rzi.f64.f64 	%fd144, %fd1;
	setp.neu.f64 	%p142, %fd1, %fd144;
	neg.f64 	%fd146, %fd142;
	selp.f64 	%fd147, %fd146, %fd142, %p161;
	selp.f64 	%fd148, %fd147, %fd142, %p141;
	selp.f64 	%fd149, 0dFFF8000000000000, %fd148, %p142;
	selp.f64 	%fd157, %fd149, %fd148, %p141;
	bra.uni 	$L__BB35_12;
$L__BB35_11:
	setp.eq.s64 	%p143, %rd4, -9223372036854775808;
	abs.f64 	%fd150, %fd1;
	setp.neu.f64 	%p144, %fd150, 0d3FE0000000000000;
	and.pred  	%p161, %p144, %p143;
	selp.b32 	%r163, %r5, 0, %p161;
	setp.lt.s32 	%p145, %r6, 0;
	or.b32  	%r164, %r163, 2146435072;
	selp.b32 	%r165, %r164, %r163, %p145;
	mov.b32 	%r166, 0;
	mov.b64 	%fd157, {%r166, %r165};
$L__BB35_12:
	add.f64 	%fd151, %fd1, %fd155;
	{
	.reg .b32 %temp; 
	mov.b64 	{%temp, %r167}, %fd151;
	}
	and.b32  	%r168, %r167, 2146435072;
	setp.ne.s32 	%p146, %r168, 2146435072;
	@%p146 bra 	$L__BB35_19;
	setp.nan.f64 	%p147, %fd155, %fd155;
	setp.nan.f64 	%p148, %fd1, %fd1;
	or.pred  	%p149, %p147, %p148;
	@%p149 bra 	$L__BB35_18;
	abs.f64 	%fd152, %fd1;
	setp.eq.f64 	%p150, %fd152, 0d7FF0000000000000;
	@%p150 bra 	$L__BB35_17;
	setp.neu.f64 	%p151, %fd7, 0d7FF0000000000000;
	@%p151 bra 	$L__BB35_19;
	setp.lt.s32 	%p152, %r5, 0;
	setp.lt.s32 	%p153, %r6, 0;
	selp.b32 	%r169, 0, 2146435072, %p153;
	and.b32  	%r170, %r6, 2147483647;
	setp.ne.s32 	%p154, %r170, 1071644672;
	or.b32  	%r171, %r169, -2147483648;
	selp.b32 	%r172, %r171, %r169, %p154;
	selp.b32 	%r173, %r172, %r169, %p161;
	selp.b32 	%r174, %r173, %r169, %p152;
	mov.b32 	%r175, 0;
	mov.b64 	%fd157, {%r175, %r174};
	bra.uni 	$L__BB35_19;
$L__BB35_17:
	setp.gt.f64 	%p155, %fd7, 0d3FF0000000000000;
	selp.b32 	%r176, 2146435072, 0, %p155;
	setp.lt.s32 	%p156, %r6, 0;
	xor.b32  	%r177, %r176, 2146435072;
	selp.b32 	%r178, %r177, %r176, %p156;
	setp.eq.f64 	%p157, %fd155, 0dBFF0000000000000;
	selp.b32 	%r179, 1072693248, %r178, %p157;
	mov.b32 	%r180, 0;
	mov.b64 	%fd157, {%r180, %r179};
	bra.uni 	$L__BB35_19;
$L__BB35_18:
	add.rn.f64 	%fd157, %fd155, %fd1;
$L__BB35_19:
	setp.eq.f64 	%p158, %fd155, 0d3FF0000000000000;
	setp.eq.f64 	%p159, %fd1, 0d0000000000000000;
	selp.f64 	%fd153, 0d3FF0000000000000, %fd157, %p159;
	selp.f64 	%fd154, 0d3FF0000000000000, %fd153, %p158;
	add.s64 	%rd60, %rd1, %rd50;
	st.global.f64 	[%rd60], %fd154;
	add.s32 	%r2, %r2, %r3;
	setp.lt.s32 	%p160, %r2, %r28;
	@%p160 bra 	$L__BB35_2;
	bra.uni 	$L__BB35_98;
$L__BB35_20:
	setp.ne.s32 	%p21, %r32, %r28;
	@%p21 bra 	$L__BB35_37;
$L__BB35_21:
	setp.eq.s32 	%p114, %r29, 1;
	@%p114 bra 	$L__BB35_25;
	setp.eq.s32 	%p115, %r30, 1;
	@%p115 bra 	$L__BB35_24;
	div.s32 	%r133, %r2, %r29;
	rem.s32 	%r134, %r133, %r30;
	mul.wide.s32 	%rd41, %r134, 8;
	add.s64 	%rd42, %rd3, %rd41;
	ld.global.f64 	%fd158, [%rd42];
	bra.uni 	$L__BB35_26;
$L__BB35_24:
	ld.global.f64 	%fd158, [%rd3];
	bra.uni 	$L__BB35_26;
$L__BB35_25:
	rem.s32 	%r135, %r2, %r30;
	mul.wide.s32 	%rd43, %r135, 8;
	add.s64 	%rd44, %rd3, %rd43;
	ld.global.f64 	%fd158, [%rd44];
$L__BB35_26:
	mul.wide.s32 	%rd45, %r2, 8;
	add.s64 	%rd46, %rd2, %rd45;
	ld.global.f64 	%fd19, [%rd46];
	{
	.reg .b32 %temp; 
	mov.b64 	{%temp, %r9}, %fd19;
	}
	{
	.reg .b32 %temp; 
	mov.b64 	{%temp, %r10}, %fd158;
	}
	shr.u32 	%r136, %r10, 20;
	and.b32  	%r137, %r136, 2047;
	add.s32 	%r138, %r137, -1012;
	mov.b64 	%rd47, %fd158;
	shl.b64 	%rd5, %rd47, %r138;
	setp.eq.s64 	%p162, %rd5, -9223372036854775808;
	abs.f64 	%fd20, %fd19;
	setp.eq.f64 	%p116, %fd19, 0d0000000000000000;
	@%p116 bra 	$L__BB35_28;
	{ // callseq 10, 0
	.param .b64 param0;
	st.param.f64 	[param0], %fd20;
	.param .b64 param1;
	st.param.f64 	[param1], %fd158;
	.param .b64 retval0;
	call.uni (retval0), 
	__internal_accurate_pow, 
	(
	param0, 
	param1
	);
	ld.param.f64 	%fd129, [retval0];
	} // callseq 10
	setp.lt.s32 	%p117, %r9, 0;
	cvt.rzi.f64.f64 	%fd131, %fd158;
	setp.neu.f64 	%p118, %fd158, %fd131;
	neg.f64 	%fd133, %fd129;
	selp.f64 	%fd134, %fd133, %fd129, %p162;
	selp.f64 	%fd135, %fd134, %fd129, %p117;
	selp.f64 	%fd136, 0dFFF8000000000000, %fd135, %p118;
	selp.f64 	%fd160, %fd136, %fd135, %p117;
	bra.uni 	$L__BB35_29;
$L__BB35_28:
	setp.eq.s64 	%p119, %rd5, -9223372036854775808;
	abs.f64 	%fd137, %fd158;
	setp.neu.f64 	%p120, %fd137, 0d3FE0000000000000;
	and.pred  	%p162, %p120, %p119;
	selp.b32 	%r139, %r9, 0, %p162;
	setp.lt.s32 	%p121, %r10, 0;
	or.b32  	%r140, %r139, 2146435072;
	selp.b32 	%r141, %r140, %r139, %p121;
	mov.b32 	%r142, 0;
	mov.b64 	%fd160, {%r142, %r141};
$L__BB35_29:
	add.f64 	%fd138, %fd158, %fd19;
	{
	.reg .b32 %temp; 
	mov.b64 	{%temp, %r143}, %fd138;
	}
	and.b32  	%r144, %r143, 2146435072;
	setp.ne.s32 	%p122, %r144, 2146435072;
	@%p122 bra 	$L__BB35_36;
	setp.nan.f64 	%p123, %fd19, %fd19;
	setp.nan.f64 	%p124, %fd158, %fd158;
	or.pred  	%p125, %p123, %p124;
	@%p125 bra 	$L__BB35_35;
	abs.f64 	%fd139, %fd158;
	setp.eq.f64 	%p126, %fd139, 0d7FF0000000000000;
	@%p126 bra 	$L__BB35_34;
	setp.neu.f64 	%p127, %fd20, 0d7FF0000000000000;
	@%p127 bra 	$L__BB35_36;
	setp.lt.s32 	%p128, %r9, 0;
	setp.lt.s32 	%p129, %r10, 0;
	selp.b32 	%r145, 0, 2146435072, %p129;
	and.b32  	%r146, %r10, 2147483647;
	setp.ne.s32 	%p130, %r146, 1071644672;
	or.b32  	%r147, %r145, -2147483648;
	selp.b32 	%r148, %r147, %r145, %p130;
	selp.b32 	%r149, %r148, %r145, %p162;
	selp.b32 	%r150, %r149, %r145, %p128;
	mov.b32 	%r151, 0;
	mov.b64 	%fd160, {%r151, %r150};
	bra.uni 	$L__BB35_36;
$L__BB35_34:
	setp.gt.f64 	%p131, %fd20, 0d3FF0000000000000;
	selp.b32 	%r152, 2146435072, 0, %p131;
	setp.lt.s32 	%p132, %r10, 0;
	xor.b32  	%r153, %r152, 2146435072;
	selp.b32 	%r154, %r153, %r152, %p132;
	setp.eq.f64 	%p133, %fd19, 0dBFF0000000000000;
	selp.b32 	%r155, 1072693248, %r154, %p133;
	mov.b32 	%r156, 0;
	mov.b64 	%fd160, {%r156, %r155};
	bra.uni 	$L__BB35_36;
$L__BB35_35:
	add.rn.f64 	%fd160, %fd19, %fd158;
$L__BB35_36:
	setp.eq.f64 	%p134, %fd19, 0d3FF0000000000000;
	setp.eq.f64 	%p135, %fd158, 0d0000000000000000;
	selp.f64 	%fd140, 0d3FF0000000000000, %fd160, %p135;
	selp.f64 	%fd141, 0d3FF0000000000000, %fd140, %p134;
	add.s64 	%rd49, %rd1, %rd45;
	st.global.f64 	[%rd49], %fd141;
	add.s32 	%r2, %r2, %r3;
	setp.lt.s32 	%p136, %r2, %r28;
	@%p136 bra 	$L__BB35_21;
	bra.uni 	$L__BB35_98;
$L__BB35_37:
	setp.ne.s32 	%p22, %r29, 1;
	@%p22 bra 	$L__BB35_54;
$L__BB35_38:
	setp.eq.s32 	%p91, %r31, 1;
	rem.s32 	%r108, %r2, %r30;
	mul.wide.s32 	%rd32, %r108, 8;
	add.s64 	%rd33, %rd3, %rd32;
	ld.global.f64 	%fd28, [%rd33];
	@%p91 bra 	$L__BB35_42;
	setp.eq.s32 	%p92, %r32, 1;
	@%p92 bra 	$L__BB35_41;
	div.s32 	%r109, %r2, %r31;
	rem.s32 	%r110, %r109, %r32;
	mul.wide.s32 	%rd34, %r110, 8;
	add.s64 	%rd35, %rd2, %rd34;
	ld.global.f64 	%fd161, [%rd35];
	bra.uni 	$L__BB35_43;
$L__BB35_41:
	ld.global.f64 	%fd161, [%rd2];
	bra.uni 	$L__BB35_43;
$L__BB35_42:
	rem.s32 	%r111, %r2, %r32;
	mul.wide.s32 	%rd36, %r111, 8;
	add.s64 	%rd37, %rd2, %rd36;
	ld.global.f64 	%fd161, [%rd37];
$L__BB35_43:
	{
	.reg .b32 %temp; 
	mov.b64 	{%temp, %r13}, %fd161;
	}
	{
	.reg .b32 %temp; 
	mov.b64 	{%temp, %r14}, %fd28;
	}
	shr.u32 	%r112, %r14, 20;
	and.b32  	%r113, %r112, 2047;
	add.s32 	%r114, %r113, -1012;
	mov.b64 	%rd38, %fd28;
	shl.b64 	%rd6, %rd38, %r114;
	setp.eq.s64 	%p163, %rd6, -9223372036854775808;
	abs.f64 	%fd33, %fd161;
	setp.eq.f64 	%p93, %fd161, 0d0000000000000000;
	@%p93 bra 	$L__BB35_45;
	{ // callseq 9, 0
	.param .b64 param0;
	st.param.f64 	[param0], %fd33;
	.param .b64 param1;
	st.param.f64 	[param1], %fd28;
	.param .b64 retval0;
	call.uni (retval0), 
	__internal_accurate_pow, 
	(
	param0, 
	param1
	);
	ld.param.f64 	%fd116, [retval0];
	} // callseq 9
	setp.lt.s32 	%p94, %r13, 0;
	cvt.rzi.f64.f64 	%fd118, %fd28;
	setp.neu.f64 	%p95, %fd28, %fd118;
	neg.f64 	%fd120, %fd116;
	selp.f64 	%fd121, %fd120, %fd116, %p163;
	selp.f64 	%fd122, %fd121, %fd116, %p94;
	selp.f64 	%fd123, 0dFFF8000000000000, %fd122, %p95;
	selp.f64 	%fd163, %fd123, %fd122, %p94;
	bra.uni 	$L__BB35_46;
$L__BB35_45:
	setp.eq.s64 	%p96, %rd6, -9223372036854775808;
	abs.f64 	%fd124, %fd28;
	setp.neu.f64 	%p97, %fd124, 0d3FE0000000000000;
	and.pred  	%p163, %p97, %p96;
	selp.b32 	%r115, %r13, 0, %p163;
	setp.lt.s32 	%p98, %r14, 0;
	or.b32  	%r116, %r115, 2146435072;
	selp.b32 	%r117, %r116, %r115, %p98;
	mov.b32 	%r118, 0;
	mov.b64 	%fd163, {%r118, %r117};
$L__BB35_46:
	add.f64 	%fd125, %fd28, %fd161;
	{
	.reg .b32 %temp; 
	mov.b64 	{%temp, %r119}, %fd125;
	}
	and.b32  	%r120, %r119, 2146435072;
	setp.ne.s32 	%p99, %r120, 2146435072;
	@%p99 bra 	$L__BB35_53;
	setp.nan.f64 	%p100, %fd161, %fd161;
	setp.nan.f64 	%p101, %fd28, %fd28;
	or.pred  	%p102, %p100, %p101;
	@%p102 bra 	$L__BB35_52;
	abs.f64 	%fd126, %fd28;
	setp.eq.f64 	%p103, %fd126, 0d7FF0000000000000;
	@%p103 bra 	$L__BB35_51;
	setp.neu.f64 	%p104, %fd33, 0d7FF0000000000000;
	@%p104 bra 	$L__BB35_53;
	setp.lt.s32 	%p105, %r13, 0;
	setp.lt.s32 	%p106, %r14, 0;
	selp.b32 	%r121, 0, 2146435072, %p106;
	and.b32  	%r122, %r14, 2147483647;
	setp.ne.s32 	%p107, %r122, 1071644672;
	or.b32  	%r123, %r121, -2147483648;
	selp.b32 	%r124, %r123, %r121, %p107;
	selp.b32 	%r125, %r124, %r121, %p163;
	selp.b32 	%r126, %r125, %r121, %p105;
	mov.b32 	%r127, 0;
	mov.b64 	%fd163, {%r127, %r126};
	bra.uni 	$L__BB35_53;
$L__BB35_51:
	setp.gt.f64 	%p108, %fd33, 0d3FF0000000000000;
	selp.b32 	%r128, 2146435072, 0, %p108;
	setp.lt.s32 	%p109, %r14, 0;
	xor.b32  	%r129, %r128, 2146435072;
	selp.b32 	%r130, %r129, %r128, %p109;
	setp.eq.f64 	%p110, %fd161, 0dBFF0000000000000;
	selp.b32 	%r131, 1072693248, %r130, %p110;
	mov.b32 	%r132, 0;
	mov.b64 	%fd163, {%r132, %r131};
	bra.uni 	$L__BB35_53;
$L__BB35_52:
	add.rn.f64 	%fd163, %fd161, %fd28;
$L__BB35_53:
	setp.eq.f64 	%p111, %fd161, 0d3FF0000000000000;
	setp.eq.f64 	%p112, %fd28, 0d0000000000000000;
	selp.f64 	%fd127, 0d3FF0000000000000, %fd163, %p112;
	selp.f64 	%fd128, 0d3FF0000000000000, %fd127, %p111;
	mul.wide.s32 	%rd39, %r2, 8;
	add.s64 	%rd40, %rd1, %rd39;
	st.global.f64 	[%rd40], %fd128;
	add.s32 	%r2, %r2, %r3;
	setp.lt.s32 	%p113, %r2, %r28;
	@%p113 bra 	$L__BB35_38;
	bra.uni 	$L__BB35_98;
$L__BB35_54:
	setp.ne.s32 	%p23, %r31, 1;
	@%p23 bra 	$L__BB35_69;
$L__BB35_55:
	setp.eq.s32 	%p69, %r30, 1;
	@%p69 bra 	$L__BB35_57;
	div.s32 	%r84, %r2, %r29;
	rem.s32 	%r85, %r84, %r30;
	mul.wide.s32 	%rd25, %r85, 8;
	add.s64 	%rd26, %rd3, %rd25;
	ld.global.f64 	%fd164, [%rd26];
	bra.uni 	$L__BB35_58;
$L__BB35_57:
	ld.global.f64 	%fd164, [%rd3];
$L__BB35_58:
	rem.s32 	%r86, %r2, %r32;
	mul.wide.s32 	%rd27, %r86, 8;
	add.s64 	%rd28, %rd2, %rd27;
	ld.global.f64 	%fd44, [%rd28];
	{
	.reg .b32 %temp; 
	mov.b64 	{%temp, %r17}, %fd44;
	}
	{
	.reg .b32 %temp; 
	mov.b64 	{%temp, %r18}, %fd164;
	}
	shr.u32 	%r87, %r18, 20;
	and.b32  	%r88, %r87, 2047;
	add.s32 	%r89, %r88, -1012;
	mov.b64 	%rd29, %fd164;
	shl.b64 	%rd7, %rd29, %r89;
	setp.eq.s64 	%p164, %rd7, -9223372036854775808;
	abs.f64 	%fd45, %fd44;
	setp.eq.f64 	%p70, %fd44, 0d0000000000000000;
	@%p70 bra 	$L__BB35_60;
	{ // callseq 8, 0
	.param .b64 param0;
	st.param.f64 	[param0], %fd45;
	.param .b64 param1;
	st.param.f64 	[param1], %fd164;
	.param .b64 retval0;
	call.uni (retval0), 
	__internal_accurate_pow, 
	(
	param0, 
	param1
	);
	ld.param.f64 	%fd103, [retval0];
	} // callseq 8
	setp.lt.s32 	%p71, %r17, 0;
	cvt.rzi.f64.f64 	%fd105, %fd164;
	setp.neu.f64 	%p72, %fd164, %fd105;
	neg.f64 	%fd107, %fd103;
	selp.f64 	%fd108, %fd107, %fd103, %p164;
	selp.f64 	%fd109, %fd108, %fd103, %p71;
	selp.f64 	%fd110, 0dFFF8000000000000, %fd109, %p72;
	selp.f64 	%fd166, %fd110, %fd109, %p71;
	bra.uni 	$L__BB35_61;
$L__BB35_60:
	setp.eq.s64 	%p73, %rd7, -9223372036854775808;
	abs.f64 	%fd111, %fd164;
	setp.neu.f64 	%p74, %fd111, 0d3FE0000000000000;
	and.pred  	%p164, %p74, %p73;
	selp.b32 	%r90, %r17, 0, %p164;
	setp.lt.s32 	%p75, %r18, 0;
	or.b32  	%r91, %r90, 2146435072;
	selp.b32 	%r92, %r91, %r90, %p75;
	mov.b32 	%r93, 0;
	mov.b64 	%fd166, {%r93, %r92};
$L__BB35_61:
	add.f64 	%fd112, %fd164, %fd44;
	{
	.reg .b32 %temp; 
	mov.b64 	{%temp, %r94}, %fd112;
	}
	and.b32  	%r95, %r94, 2146435072;
	setp.ne.s32 	%p76, %r95, 2146435072;
	@%p76 bra 	$L__BB35_68;
	setp.nan.f64 	%p77, %fd44, %fd44;
	setp.nan.f64 	%p78, %fd164, %fd164;
	or.pred  	%p79, %p77, %p78;
	@%p79 bra 	$L__BB35_67;
	abs.f64 	%fd113, %fd164;
	setp.eq.f64 	%p80, %fd113, 0d7FF0000000000000;
	@%p80 bra 	$L__BB35_66;
	setp.neu.f64 	%p81, %fd45, 0d7FF0000000000000;
	@%p81 bra 	$L__BB35_68;
	setp.lt.s32 	%p82, %r17, 0;
	setp.lt.s32 	%p83, %r18, 0;
	selp.b32 	%r96, 0, 2146435072, %p83;
	and.b32  	%r97, %r18, 2147483647;
	setp.ne.s32 	%p84, %r97, 1071644672;
	or.b32  	%r98, %r96, -2147483648;
	selp.b32 	%r99, %r98, %r96, %p84;
	selp.b32 	%r100, %r99, %r96, %p164;
	selp.b32 	%r101, %r100, %r96, %p82;
	mov.b32 	%r102, 0;
	mov.b64 	%fd166, {%r102, %r101};
	bra.uni 	$L__BB35_68;
$L__BB35_66:
	setp.gt.f64 	%p85, %fd45, 0d3FF0000000000000;
	selp.b32 	%r103, 2146435072, 0, %p85;
	setp.lt.s32 	%p86, %r18, 0;
	xor.b32  	%r104, %r103, 2146435072;
	selp.b32 	%r105, %r104, %r103, %p86;
	setp.eq.f64 	%p87, %fd44, 0dBFF0000000000000;
	selp.b32 	%r106, 1072693248, %r105, %p87;
	mov.b32 	%r107, 0;
	mov.b64 	%fd166, {%r107, %r106};
	bra.uni 	$L__BB35_68;
$L__BB35_67:
	add.rn.f64 	%fd166, %fd44, %fd164;
$L__BB35_68:
	setp.eq.f64 	%p88, %fd44, 0d3FF0000000000000;
	setp.eq.f64 	%p89, %fd164, 0d0000000000000000;
	selp.f64 	%fd114, 0d3FF0000000000000, %fd166, %p89;
	selp.f64 	%fd115, 0d3FF0000000000000, %fd114, %p88;
	mul.wide.s32 	%rd30, %r2, 8;
	add.s64 	%rd31, %rd1, %rd30;
	st.global.f64 	[%rd31], %fd115;
	add.s32 	%r2, %r2, %r3;
	setp.lt.s32 	%p90, %r2, %r28;
	@%p90 bra 	$L__BB35_55;
	bra.uni 	$L__BB35_98;
$L__BB35_69:
	setp.eq.s32 	%p24, %r30, 1;
	@%p24 bra 	$L__BB35_70;
	bra.uni 	$L__BB35_84;
$L__BB35_70:
	setp.eq.s32 	%p47, %r32, 1;
	ld.global.f64 	%fd53, [%rd3];
	@%p47 bra 	$L__BB35_72;
	div.s32 	%r61, %r2, %r31;
	rem.s32 	%r62, %r61, %r32;
	mul.wide.s32 	%rd20, %r62, 8;
	add.s64 	%rd21, %rd2, %rd20;
	ld.global.f64 	%fd167, [%rd21];
	bra.uni 	$L__BB35_73;
$L__BB35_72:
	ld.global.f64 	%fd167, [%rd2];
$L__BB35_73:
	{
	.reg .b32 %temp; 
	mov.b64 	{%temp, %r21}, %fd167;
	}
	{
	.reg .b32 %temp; 
	mov.b64 	{%temp, %r22}, %fd53;
	}
	shr.u32 	%r63, %r22, 20;
	and.b32  	%r64, %r63, 2047;
	add.s32 	%r65, %r64, -1012;
	mov.b64 	%rd22, %fd53;
	shl.b64 	%rd8, %rd22, %r65;
	setp.eq.s64 	%p165, %rd8, -9223372036854775808;
	abs.f64 	%fd57, %fd167;
	setp.eq.f64 	%p48, %fd167, 0d0000000000000000;
	@%p48 bra 	$L__BB35_75;
	{ // callseq 7, 0
	.param .b64 param0;
	st.param.f64 	[param0], %fd57;
	.param .b64 param1;
	st.param.f64 	[param1], %fd53;
	.param .b64 retval0;
	call.uni (retval0), 
	__internal_accurate_pow, 
	(
	param0, 
	param1
	);
	ld.param.f64 	%fd90, [retval0];
	} // callseq 7
	setp.lt.s32 	%p49, %r21, 0;
	cvt.rzi.f64.f64 	%fd92, %fd53;
	setp.neu.f64 	%p50, %fd53, %fd92;
	neg.f64 	%fd94, %fd90;
	selp.f64 	%fd95, %fd94, %fd90, %p165;
	selp.f64 	%fd96, %fd95, %fd90, %p49;
	selp.f64 	%fd97, 0dFFF8000000000000, %fd96, %p50;
	selp.f64 	%fd169, %fd97, %fd96, %p49;
	bra.uni 	$L__BB35_76;
$L__BB35_75:
	setp.eq.s64 	%p51, %rd8, -9223372036854775808;
	abs.f64 	%fd98, %fd53;
	setp.neu.f64 	%p52, %fd98, 0d3FE0000000000000;
	and.pred  	%p165, %p52, %p51;
	selp.b32 	%r66, %r21, 0, %p165;
	setp.lt.s32 	%p53, %r22, 0;
	or.b32  	%r67, %r66, 2146435072;
	selp.b32 	%r68, %r67, %r66, %p53;
	mov.b32 	%r69, 0;
	mov.b64 	%fd169, {%r69, %r68};
$L__BB35_76:
	add.f64 	%fd99, %fd53, %fd167;
	{
	.reg .b32 %temp; 
	mov.b64 	{%temp, %r70}, %fd99;
	}
	and.b32  	%r71, %r70, 2146435072;
	setp.ne.s32 	%p54, %r71, 2146435072;
	@%p54 bra 	$L__BB35_83;
	setp.nan.f64 	%p55, %fd167, %fd167;
	setp.nan.f64 	%p56, %fd53, %fd53;
	or.pred  	%p57, %p55, %p56;
	@%p57 bra 	$L__BB35_82;
	abs.f64 	%fd100, %fd53;
	setp.eq.f64 	%p58, %fd100, 0d7FF0000000000000;
	@%p58 bra 	$L__BB35_81;
	setp.neu.f64 	%p59, %fd57, 0d7FF0000000000000;
	@%p59 bra 	$L__BB35_83;
	setp.lt.s32 	%p60, %r21, 0;
	setp.lt.s32 	%p61, %r22, 0;
	selp.b32 	%r72, 0, 2146435072, %p61;
	and.b32  	%r73, %r22, 2147483647;
	setp.ne.s32 	%p62, %r73, 1071644672;
	or.b32  	%r74, %r72, -2147483648;
	selp.b32 	%r75, %r74, %r72, %p62;
	selp.b32 	%r76, %r75, %r72, %p165;
	selp.b32 	%r77, %r76, %r72, %p60;
	mov.b32 	%r78, 0;
	mov.b64 	%fd169, {%r78, %r77};
	bra.uni 	$L__BB35_83;
$L__BB35_81:
	setp.gt.f64 	%p63, %fd57, 0d3FF0000000000000;
	selp.b32 	%r79, 2146435072, 0, %p63;
	setp.lt.s32 	%p64, %r22, 0;
	xor.b32  	%r80, %r79, 2146435072;
	selp.b32 	%r81, %r80, %r79, %p64;
	setp.eq.f64 	%p65, %fd167, 0dBFF0000000000000;
	selp.b32 	%r82, 1072693248, %r81, %p65;
	mov.b32 	%r83, 0;
	mov.b64 	%fd169, {%r83, %r82};
	bra.uni 	$L__BB35_83;
$L__BB35_82:
	add.rn.f64 	%fd169, %fd167, %fd53;
$L__BB35_83:
	setp.eq.f64 	%p66, %fd167, 0d3FF0000000000000;
	setp.eq.f64 	%p67, %fd53, 0d0000000000000000;
	selp.f64 	%fd101, 0d3FF0000000000000, %fd169, %p67;
	selp.f64 	%fd102, 0d3FF0000000000000, %fd101, %p66;
	mul.wide.s32 	%rd23, %r2, 8;
	add.s64 	%rd24, %rd1, %rd23;
	st.global.f64 	[%rd24], %fd102;
	add.s32 	%r2, %r2, %r3;
	setp.lt.s32 	%p68, %r2, %r28;
	@%p68 bra 	$L__BB35_70;
	bra.uni 	$L__BB35_98;
$L__BB35_84:
	setp.ne.s32 	%p25, %r32, 1;
	div.s32 	%r36, %r2, %r29;
	rem.s32 	%r37, %r36, %r30;
	mul.wide.s32 	%rd13, %r37, 8;
	add.s64 	%rd14, %rd3, %rd13;
	ld.global.f64 	%fd65, [%rd14];
	@%p25 bra 	$L__BB35_86;
	ld.global.f64 	%fd170, [%rd2];
	bra.uni 	$L__BB35_87;
$L__BB35_86:
	div.s32 	%r38, %r2, %r31;
	rem.s32 	%r39, %r38, %r32;
	mul.wide.s32 	%rd15, %r39, 8;
	add.s64 	%rd16, %rd2, %rd15;
	ld.global.f64 	%fd170, [%rd16];
$L__BB35_87:
	{
	.reg .b32 %temp; 
	mov.b64 	{%temp, %r25}, %fd170;
	}
	{
	.reg .b32 %temp; 
	mov.b64 	{%temp, %r26}, %fd65;
	}
	shr.u32 	%r40, %r26, 20;
	and.b32  	%r41, %r40, 2047;
	add.s32 	%r42, %r41, -1012;
	mov.b64 	%rd17, %fd65;
	shl.b64 	%rd9, %rd17, %r42;
	setp.eq.s64 	%p18, %rd9, -9223372036854775808;
	abs.f64 	%fd69, %fd170;
	setp.neu.f64 	%p26, %fd170, 0d0000000000000000;
	@%p26 bra 	$L__BB35_89;
	setp.eq.s64 	%p29, %rd9, -9223372036854775808;
	abs.f64 	%fd85, %fd65;
	setp.neu.f64 	%p30, %fd85, 0d3FE0000000000000;
	and.pred  	%p18, %p30, %p29;
	selp.b32 	%r43, %r25, 0, %p18;
	setp.lt.s32 	%p31, %r26, 0;
	or.b32  	%r44, %r43, 2146435072;
	selp.b32 	%r45, %r44, %r43, %p31;
	mov.b32 	%r46, 0;
	mov.b64 	%fd172, {%r46, %r45};
	bra.uni 	$L__BB35_90;
$L__BB35_89:
	{ // callseq 6, 0
	.param .b64 param0;
	st.param.f64 	[param0], %fd69;
	.param .b64 param1;
	st.param.f64 	[param1], %fd65;
	.param .b64 retval0;
	call.uni (retval0), 
	__internal_accurate_pow, 
	(
	param0, 
	param1
	);
	ld.param.f64 	%fd77, [retval0];
	} // callseq 6
	setp.lt.s32 	%p27, %r25, 0;
	cvt.rzi.f64.f64 	%fd79, %fd65;
	setp.neu.f64 	%p28, %fd65, %fd79;
	neg.f64 	%fd81, %fd77;
	selp.f64 	%fd82, %fd81, %fd77, %p18;
	selp.f64 	%fd83, %fd82, %fd77, %p27;
	selp.f64 	%fd84, 0dFFF8000000000000, %fd83, %p28;
	selp.f64 	%fd172, %fd84, %fd83, %p27;
$L__BB35_90:
	add.f64 	%fd86, %fd65, %fd170;
	{
	.reg .b32 %temp; 
	mov.b64 	{%temp, %r47}, %fd86;
	}
	and.b32  	%r48, %r47, 2146435072;
	setp.ne.s32 	%p32, %r48, 2146435072;
	@%p32 bra 	$L__BB35_97;
	setp.num.f64 	%p33, %fd170, %fd170;
	setp.num.f64 	%p34, %fd65, %fd65;
	and.pred  	%p35, %p33, %p34;
	@%p35 bra 	$L__BB35_93;
	add.rn.f64 	%fd172, %fd170, %fd65;
	bra.uni 	$L__BB35_97;
$L__BB35_93:
	abs.f64 	%fd87, %fd65;
	setp.neu.f64 	%p36, %fd87, 0d7FF0000000000000;
	@%p36 bra 	$L__BB35_95;
	setp.gt.f64 	%p41, %fd69, 0d3FF0000000000000;
	selp.b32 	%r56, 2146435072, 0, %p41;
	setp.lt.s32 	%p42, %r26, 0;
	xor.b32  	%r57, %r56, 2146435072;
	selp.b32 	%r58, %r57, %r56, %p42;
	setp.eq.f64 	%p43, %fd170, 0dBFF0000000000000;
	selp.b32 	%r59, 1072693248, %r58, %p43;
	mov.b32 	%r60, 0;
	mov.b64 	%fd172, {%r60, %r59};
	bra.uni 	$L__BB35_97;
$L__BB35_95:
	setp.neu.f64 	%p37, %fd69, 0d7FF0000000000000;
	@%p37 bra 	$L__BB35_97;
	setp.lt.s32 	%p38, %r25, 0;
	setp.lt.s32 	%p39, %r26, 0;
	selp.b32 	%r49, 0, 2146435072, %p39;
	and.b32  	%r50, %r26, 2147483647;
	setp.ne.s32 	%p40, %r50, 1071644672;
	or.b32  	%r51, %r49, -2147483648;
	selp.b32 	%r52, %r51, %r49, %p40;
	selp.b32 	%r53, %r52, %r49, %p18;
	selp.b32 	%r54, %r53, %r49, %p38;
	mov.b32 	%r55, 0;
	mov.b64 	%fd172, {%r55, %r54};
$L__BB35_97:
	setp.eq.f64 	%p44, %fd170, 0d3FF0000000000000;
	setp.eq.f64 	%p45, %fd65, 0d0000000000000000;
	selp.f64 	%fd88, 0d3FF0000000000000, %fd172, %p45;
	selp.f64 	%fd89, 0d3FF0000000000000, %fd88, %p44;
	mul.wide.s32 	%rd18, %r2, 8;
	add.s64 	%rd19, %rd1, %rd18;
	st.global.f64 	[%rd19], %fd89;
	add.s32 	%r2, %r2, %r3;
	setp.lt.s32 	%p46, %r2, %r28;
	@%p46 bra 	$L__BB35_84;
$L__BB35_98:
	ret;

}
.func  (.param .b64 func_retval0) __internal_accurate_pow(
	.param .b64 __internal_accurate_pow_param_0,
	.param .b64 __internal_accurate_pow_param_1
)
{
	.reg .pred 	%p<8>;
	.reg .b32 	%r<49>;
	.reg .b32 	%f<3>;
	.reg .b64 	%fd<109>;

	ld.param.f64 	%fd10, [__internal_accurate_pow_param_0];
	ld.param.f64 	%fd11, [__internal_accurate_pow_param_1];
	{
	.reg .b32 %temp; 
	mov.b64 	{%temp, %r46}, %fd10;
	}
	{
	.reg .b32 %temp; 
	mov.b64 	{%r45, %temp}, %fd10;
	}
	shr.u32 	%r47, %r46, 20;
	setp.gt.u32 	%p1, %r46, 1048575;
	@%p1 bra 	$L__BB36_2;
	mul.f64 	%fd12, %fd10, 0d4350000000000000;
	{
	.reg .b32 %temp; 
	mov.b64 	{%temp, %r46}, %fd12;
	}
	{
	.reg .b32 %temp; 
	mov.b64 	{%r45, %temp}, %fd12;
	}
	shr.u32 	%r16, %r46, 20;
	add.s32 	%r47, %r16, -54;
$L__BB36_2:
	add.s32 	%r48, %r47, -1023;
	and.b32  	%r17, %r46, -2146435073;
	or.b32  	%r18, %r17, 1072693248;
	mov.b64 	%fd107, {%r45, %r18};
	setp.lt.u32 	%p2, %r18, 1073127583;
	@%p2 bra 	$L__BB36_4;
	{
	.reg .b32 %temp; 
	mov.b64 	{%r19, %temp}, %fd107;
	}
	{
	.reg .b32 %temp; 
	mov.b64 	{%temp, %r20}, %fd107;
	}
	add.s32 	%r21, %r20, -1048576;
	mov.b64 	%fd107, {%r19, %r21};
	add.s32 	%r48, %r47, -1022;
$L__BB36_4:
	add.f64 	%fd13, %fd107, 0dBFF0000000000000;
	add.f64 	%fd14, %fd107, 0d3FF0000000000000;
	rcp.approx.ftz.f64 	%fd15, %fd14;
	neg.f64 	%fd16, %fd14;
	fma.rn.f64 	%fd17, %fd16, %fd15, 0d3FF0000000000000;
	fma.rn.f64 	%fd18, %fd17, %fd17, %fd17;
	fma.rn.f64 	%fd19, %fd18, %fd15, %fd15;
	mul.f64 	%fd20, %fd13, %fd19;
	fma.rn.f64 	%fd21, %fd13, %fd19, %fd20;
	mul.f64 	%fd22, %fd21, %fd21;
	fma.rn.f64 	%fd23, %fd22, 0d3EB0F5FF7D2CAFE2, 0d3ED0F5D241AD3B5A;
	fma.rn.f64 	%fd24, %fd23, %fd22, 0d3EF3B20A75488A3F;
	fma.rn.f64 	%fd25, %fd24, %fd22, 0d3F1745CDE4FAECD5;
	fma.rn.f64 	%fd26, %fd25, %fd22, 0d3F3C71C7258A578B;
	fma.rn.f64 	%fd27, %fd26, %fd22, 0d3F6249249242B910;
	fma.rn.f64 	%fd28, %fd27, %fd22, 0d3F89999999999DFB;
	sub.f64 	%fd29, %fd13, %fd21;
	add.f64 	%fd30, %fd29, %fd29;
	neg.f64 	%fd31, %fd21;
	fma.rn.f64 	%fd32, %fd31, %fd13, %fd30;
	mul.f64 	%fd33, %fd19, %fd32;
	fma.rn.f64 	%fd34, %fd22, %fd28, 0d3FB5555555555555;
	mov.f64 	%fd35, 0d3FB5555555555555;
	sub.f64 	%fd36, %fd35, %fd34;
	fma.rn.f64 	%fd37, %fd22, %fd28, %fd36;
	add.f64 	%fd38, %fd37, 0dBC46A4CB00B9E7B0;
	add.f64 	%fd39, %fd34, %fd38;
	sub.f64 	%fd40, %fd34, %fd39;
	add.f64 	%fd41, %fd38, %fd40;
	mul.rn.f64 	%fd42, %fd21, %fd21;
	neg.f64 	%fd43, %fd42;
	fma.rn.f64 	%fd44, %fd21, %fd21, %fd43;
	{
	.reg .b32 %temp; 
	mov.b64 	{%r22, %temp}, %fd33;
	}
	{
	.reg .b32 %temp; 
	mov.b64 	{%temp, %r23}, %fd33;
	}
	add.s32 	%r24, %r23, 1048576;
	mov.b64 	%fd45, {%r22, %r24};
	fma.rn.f64 	%fd46, %fd21, %fd45, %fd44;
	mul.rn.f64 	%fd47, %fd42, %fd21;
	neg.f64 	%fd48, %fd47;
	fma.rn.f64 	%fd49, %fd42, %fd21, %fd48;
	fma.rn.f64 	%fd50, %fd42, %fd33, %fd49;
	fma.rn.f64 	%fd51, %fd46, %fd21, %fd50;
	mul.rn.f64 	%fd52, %fd39, %fd47;
	neg.f64 	%fd53, %fd52;
	fma.rn.f64 	%fd54, %fd39, %fd47, %fd53;
	fma.rn.f64 	%fd55, %fd39, %fd51, %fd54;
	fma.rn.f64 	%fd56, %fd41, %fd47, %fd55;
	add.f64 	%fd57, %fd52, %fd56;
	sub.f64 	%fd58, %fd52, %fd57;
	add.f64 	%fd59, %fd56, %fd58;
	add.f64 	%fd60, %fd21, %fd57;
	sub.f64 	%fd61, %fd21, %fd60;
	add.f64 	%fd62, %fd57, %fd61;
	add.f64 	%fd63, %fd59, %fd62;
	add.f64 	%fd64, %fd33, %fd63;
	add.f64 	%fd65, %fd60, %fd64;
	sub.f64 	%fd66, %fd60, %fd65;
	add.f64 	%fd67, %fd64, %fd66;
	xor.b32  	%r25, %r48, -2147483648;
	mov.b32 	%r26, 1127219200;
	mov.b64 	%fd68, {%r25, %r26};
	mov.b32 	%r27, -2147483648;
	mov.b64 	%fd69, {%r27, %r26};
	sub.f64 	%fd70, %fd68, %fd69;
	fma.rn.f64 	%fd71, %fd70, 0d3FE62E42FEFA39EF, %fd65;
	fma.rn.f64 	%fd72, %fd70, 0dBFE62E42FEFA39EF, %fd71;
	sub.f64 	%fd73, %fd72, %fd65;
	sub.f64 	%fd74, %fd67, %fd73;
	fma.rn.f64 	%fd75, %fd70, 0d3C7ABC9E3B39803F, %fd74;
	add.f64 	%fd76, %fd71, %fd75;
	sub.f64 	%fd77, %fd71, %fd76;
	add.f64 	%fd78, %fd75, %fd77;
	{
	.reg .b32 %temp; 
	mov.b64 	{%temp, %r28}, %fd11;
	}
	{
	.reg .b32 %temp; 
	mov.b64 	{%r29, %temp}, %fd11;
	}
	shl.b32 	%r30, %r28, 1;
	setp.gt.u32 	%p3, %r30, -33554433;
	and.b32  	%r31, %r28, -15728641;
	selp.b32 	%r32, %r31, %r28, %p3;
	mov.b64 	%fd79, {%r29, %r32};
	mul.rn.f64 	%fd80, %fd76, %fd79;
	neg.f64 	%fd81, %fd80;
	fma.rn.f64 	%fd82, %fd76, %fd79, %fd81;
	fma.rn.f64 	%fd83, %fd78, %fd79, %fd82;
	add.f64 	%fd4, %fd80, %fd83;
	sub.f64 	%fd84, %fd80, %fd4;
	add.f64 	%fd5, %fd83, %fd84;
	fma.rn.f64 	%fd85, %fd4, 0d3FF71547652B82FE, 0d4338000000000000;
	{
	.reg .b32 %temp; 
	mov.b64 	{%r13, %temp}, %fd85;
	}
	mov.f64 	%fd86, 0dC338000000000000;
	add.rn.f64 	%fd87, %fd85, %fd86;
	fma.rn.f64 	%fd88, %fd87, 0dBFE62E42FEFA39EF, %fd4;
	fma.rn.f64 	%fd89, %fd87, 0dBC7ABC9E3B39803F, %fd88;
	fma.rn.f64 	%fd90, %fd89, 0d3E5ADE1569CE2BDF, 0d3E928AF3FCA213EA;
	fma.rn.f64 	%fd91, %fd90, %fd89, 0d3EC71DEE62401315;
	fma.rn.f64 	%fd92, %fd91, %fd89, 0d3EFA01997C89EB71;
	fma.rn.f64 	%fd93, %fd92, %fd89, 0d3F2A01A014761F65;
	fma.rn.f64 	%fd94, %fd93, %fd89, 0d3F56C16C1852B7AF;
	fma.rn.f64 	%fd95, %fd94, %fd89, 0d3F81111111122322;
	fma.rn.f64 	%fd96, %fd95, %fd89, 0d3FA55555555502A1;
	fma.rn.f64 	%fd97, %fd96, %fd89, 0d3FC5555555555511;
	fma.rn.f64 	%fd98, %fd97, %fd89, 0d3FE000000000000B;
	fma.rn.f64 	%fd99, %fd98, %fd89, 0d3FF0000000000000;
	fma.rn.f64 	%fd100, %fd99, %fd89, 0d3FF0000000000000;
	{
	.reg .b32 %temp; 
	mov.b64 	{%r14, %temp}, %fd100;
	}
	{
	.reg .b32 %temp; 
	mov.b64 	{%temp, %r15}, %fd100;
	}
	shl.b32 	%r33, %r13, 20;
	add.s32 	%r34, %r33, %r15;
	mov.b64 	%fd108, {%r14, %r34};
	{
	.reg .b32 %temp; 
	mov.b64 	{%temp, %r35}, %fd4;
	}
	mov.b32 	%f2, %r35;
	abs.f32 	%f1, %f2;
	setp.lt.f32 	%p4, %f1, 0f4086232B;
	@%p4 bra 	$L__BB36_7;
	setp.lt.f64 	%p5, %fd4, 0d0000000000000000;
	add.f64 	%fd101, %fd4, 0d7FF0000000000000;
	selp.f64 	%fd108, 0d0000000000000000, %fd101, %p5;
	setp.geu.f32 	%p6, %f1, 0f40874800;
	@%p6 bra 	$L__BB36_7;
	shr.u32 	%r36, %r13, 31;
	add.s32 	%r37, %r13, %r36;
	shr.s32 	%r38, %r37, 1;
	shl.b32 	%r39, %r38, 20;
	add.s32 	%r40, %r15, %r39;
	mov.b64 	%fd102, {%r14, %r40};
	sub.s32 	%r41, %r13, %r38;
	shl.b32 	%r42, %r41, 20;
	add.s32 	%r43, %r42, 1072693248;
	mov.b32 	%r44, 0;
	mov.b64 	%fd103, {%r44, %r43};
	mul.f64 	%fd108, %fd103, %fd102;
$L__BB36_7:
	abs.f64 	%fd104, %fd108;
	setp.eq.f64 	%p7, %fd104, 0d7FF0000000000000;
	fma.rn.f64 	%fd105, %fd108, %fd5, %fd108;
	selp.f64 	%fd106, %fd108, %fd105, %p7;
	st.param.f64 	[func_retval0], %fd106;
	ret;

}


// ===== COMPILED SASS (sm_100) =====

	.target	sm_100

	.elftype	@"ET_EXEC"


//--------------------- .note.nv.tkinfo           --------------------------
	.section	.note.nv.tkinfo,"",@"SHT_NOTE"
	.sectionflags	@"SHF_NOTE_NV_TKINFO"
	.tkinfo
        /*0018*/ 	.word	0x00000002
        /*0030*/ 	.string	""
        /*0030*/ 	.string	"ptxas"
        /*0030*/ 	.string	"Cuda compilation tools, release 13.0, V13.0.88"
        /*0030*/ 	.string	"Build cuda_13.0.r13.0/compiler.36424714_0"
        /*0030*/ 	.string	"-arch sm_100 -m 64 "



//--------------------- .note.nv.cuinfo           --------------------------
	.section	.note.nv.cuinfo,"",@"SHT_NOTE"
	.sectionflags	@"SHF_NOTE_NV_CUINFO"
        /*0018*/ 	.short	0x0002
        /*001a*/ 	.short	0x0064
        /*001c*/ 	.short	0x0082
	.zero		2


//--------------------- .nv.info                  --------------------------
	.section	.nv.info,"",@"SHT_CUDA_INFO"
	.align	4


	//----- nvinfo : EIATTR_REGCOUNT
	.align		4
        /*0000*/ 	.byte	0x04, 0x2f
        /*0002*/ 	.short	(.L_1 - .L_0)
	.align		4
.L_0:
        /*0004*/ 	.word	index@(_Z10_add_32_12iPfiiS_iiS_)
        /*0008*/ 	.word	0x0000001d


	//----- nvinfo : EIATTR_FRAME_SIZE
	.align		4
.L_1:
        /*000c*/ 	.byte	0x04, 0x11
        /*000e*/ 	.short	(.L_3 - .L_2)
	.align		4
.L_2:
        /*0010*/ 	.word	index@(_Z10_add_32_12iPfiiS_iiS_)
        /*0014*/ 	.word	0x00000000


	//----- nvinfo : EIATTR_REGCOUNT
	.align		4
.L_3:
        /*0018*/ 	.byte	0x04, 0x2f
        /*001a*/ 	.short	(.L_5 - .L_4)
	.align		4
.L_4:
        /*001c*/ 	.word	index@(_Z10_add_64_12iPdiiS_iiS_)
        /*0020*/ 	.word	0x0000001d


	//----- nvinfo : EIATTR_FRAME_SIZE
	.align		4
.L_5:
        /*0024*/ 	.byte	0x04, 0x11
        /*0026*/ 	.short	(.L_7 - .L_6)
	.align		4
.L_6:
        /*0028*/ 	.word	index@(_Z10_add_64_12iPdiiS_iiS_)
        /*002c*/ 	.word	0x00000000


	//----- nvinfo : EIATTR_REGCOUNT
	.align		4
.L_7:
        /*0030*/ 	.byte	0x04, 0x2f
        /*0032*/ 	.short	(.L_9 - .L_8)
	.align		4
.L_8:
        /*0034*/ 	.word	index@(_Z10_sub_32_12iPfiiS_iiS_)
        /*0038*/ 	.word	0x0000001d


	//----- nvinfo : EIATTR_FRAME_SIZE
	.align		4
.L_9:
        /*003c*/ 	.byte	0x04, 0x11
        /*003e*/ 	.short	(.L_11 - .L_10)
	.align		4
.L_10:
        /*0040*/ 	.word	index@(_Z10_sub_32_12iPfiiS_iiS_)
        /*0044*/ 	.word	0x00000000


	//----- nvinfo : EIATTR_REGCOUNT
	.align		4
.L_11:
        /*0048*/ 	.byte	0x04, 0x2f
        /*004a*/ 	.short	(.L_13 - .L_12)
	.align		4
.L_12:
        /*004c*/ 	.word	index@(_Z10_sub_64_12iPdiiS_iiS_)
        /*0050*/ 	.word	0x0000001d


	//----- nvinfo : EIATTR_FRAME_SIZE
	.align		4
.L_13:
        /*0054*/ 	.byte	0x04, 0x11
        /*0056*/ 	.short	(.L_15 - .L_14)
	.align		4
.L_14:
        /*0058*/ 	.word	index@(_Z10_sub_64_12iPdiiS_iiS_)
        /*005c*/ 	.word	0x00000000


	//----- nvinfo : EIATTR_REGCOUNT
	.align		4
.L_15:
        /*0060*/ 	.byte	0x04, 0x2f
        /*0062*/ 	.short	(.L_17 - .L_16)
	.align		4
.L_16:
        /*0064*/ 	.word	index@(_Z10_mul_32_12iPfiiS_iiS_)
        /*0068*/ 	.word	0x0000001d


	//----- nvinfo : EIATTR_FRAME_SIZE
	.align		4
.L_17:
        /*006c*/ 	.byte	0x04, 0x11
        /*006e*/ 	.short	(.L_19 - .L_18)
	.align		4
.L_18:
        /*0070*/ 	.word	index@(_Z10_mul_32_12iPfiiS_iiS_)
        /*0074*/ 	.word	0x00000000


	//----- nvinfo : EIATTR_REGCOUNT
	.align		4
.L_19:
        /*0078*/ 	.byte	0x04, 0x2f
        /*007a*/ 	.short	(.L_21 - .L_20)
	.align		4
.L_20:
        /*007c*/ 	.word	index@(_Z10_mul_64_12iPdiiS_iiS_)
        /*0080*/ 	.word	0x0000001d


	//----- nvinfo : EIATTR_FRAME_SIZE
	.align		4
.L_21:
        /*0084*/ 	.byte	0x04, 0x11
        /*0086*/ 	.short	(.L_23 - .L_22)
	.align		4
.L_22:
        /*0088*/ 	.word	index@(_Z10_mul_64_12iPdiiS_iiS_)
        /*008c*/ 	.word	0x00000000


	//----- nvinfo : EIATTR_REGCOUNT
	.align		4
.L_23:
        /*0090*/ 	.byte	0x04, 0x2f
        /*0092*/ 	.short	(.L_25 - .L_24)
	.align		4
.L_24:
        /*0094*/ 	.word	index@(_Z10_div_32_12iPfiiS_iiS_)
        /*0098*/ 	.word	0x00000020


	//----- nvinfo : EIATTR_FRAME_SIZE
	.align		4
.L_25:
        /*009c*/ 	.byte	0x04, 0x11
        /*009e*/ 	.short	(.L_27 - .L_26)
	.align		4
.L_26:
        /*00a0*/ 	.word	index@($__internal_1_$__cuda_sm3x_div_rn_noftz_f32_slowpath)
        /*00a4*/ 	.word	0x00000000


	//----- nvinfo : EIATTR_FRAME_SIZE
	.align		4
.L_27:
        /*00a8*/ 	.byte	0x04, 0x11
        /*00aa*/ 	.short	(.L_29 - .L_28)
	.align		4
.L_28:
        /*00ac*/ 	.word	index@(_Z10_div_32_12iPfiiS_iiS_)
        /*00b0*/ 	.word	0x00000000


	//----- nvinfo : EIATTR_REGCOUNT
	.align		4
.L_29:
        /*00b4*/ 	.byte	0x04, 0x2f
        /*00b6*/ 	.short	(.L_31 - .L_30)
	.align		4
.L_30:
        /*00b8*/ 	.word	index@(_Z10_div_64_12iPdiiS_iiS_)
        /*00bc*/ 	.word	0x0000002c


	//----- nvinfo : EIATTR_FRAME_SIZE
	.align		4
.L_31:
        /*00c0*/ 	.byte	0x04, 0x11
        /*00c2*/ 	.short	(.L_33 - .L_32)
	.align		4
.L_32:
        /*00c4*/ 	.word	index@($__internal_0_$__cuda_sm20_div_rn_f64_full)
        /*00c8*/ 	.word	0x00000000


	//----- nvinfo : EIATTR_FRAME_SIZE
	.align		4
.L_33:
        /*00cc*/ 	.byte	0x04, 0x11
        /*00ce*/ 	.short	(.L_35 - .L_34)
	.align		4
.L_34:
        /*00d0*/ 	.word	index@(_Z10_div_64_12iPdiiS_iiS_)
        /*00d4*/ 	.word	0x00000000


	//----- nvinfo : EIATTR_REGCOUNT
	.align		4
.L_35:
        /*00d8*/ 	.byte	0x04, 0x2f
        /*00da*/ 	.short	(.L_37 - .L_36)
	.align		4
.L_36:
        /*00dc*/ 	.word	index@(_Z10_pow_32_12iPfiiS_iiS_)
        /*00e0*/ 	.word	0x0000001a


	//----- nvinfo : EIATTR_FRAME_SIZE
	.align		4
.L_37:
        /*00e4*/ 	.byte	0x04, 0x11
        /*00e6*/ 	.short	(.L_39 - .L_38)
	.align		4
.L_38:
        /*00e8*/ 	.word	index@(_Z10_pow_32_12iPfiiS_iiS_)
        /*00ec*/ 	.word	0x00000000


	//----- nvinfo : EIATTR_REGCOUNT
	.align		4
.L_39:
        /*00f0*/ 	.byte	0x04, 0x2f
        /*00f2*/ 	.short	(.L_41 - .L_40)
	.align		4
.L_40:
        /*00f4*/ 	.word	index@(_Z10_pow_64_12iPdiiS_iiS_)
        /*00f8*/ 	.word	0x0000002c


	//----- nvinfo : EIATTR_FRAME_SIZE
	.align		4
.L_41:
        /*00fc*/ 	.byte	0x04, 0x11
        /*00fe*/ 	.short	(.L_43 - .L_42)
	.align		4
.L_42:
        /*0100*/ 	.word	index@($_Z10_pow_64_12iPdiiS_iiS_$__internal_accurate_pow)
        /*0104*/ 	.word	0x00000000


	//----- nvinfo : EIATTR_FRAME_SIZE
	.align		4
.L_43:
        /*0108*/ 	.byte	0x04, 0x11
        /*010a*/ 	.short	(.L_45 - .L_44)
	.align		4
.L_44:
        /*010c*/ 	.word	index@(_Z10_pow_64_12iPdiiS_iiS_)
        /*0110*/ 	.word	0x00000000


	//----- nvinfo : EIATTR_REGCOUNT
	.align		4
.L_45:
        /*0114*/ 	.byte	0x04, 0x2f
        /*0116*/ 	.short	(.L_47 - .L_46)
	.align		4
.L_46:
        /*0118*/ 	.word	index@(_Z10_max_32_12iPfiiS_iiS_)
        /*011c*/ 	.word	0x0000001d


	//----- nvinfo : EIATTR_FRAME_SIZE
	.align		4
.L_47:
        /*0120*/ 	.byte	0x04, 0x11
        /*0122*/ 	.short	(.L_49 - .L_48)
	.align		4
.L_48:
        /*0124*/ 	.word	index@(_Z10_max_32_12iPfiiS_iiS_)
        /*0128*/ 	.word	0x00000000


	//----- nvinfo : EIATTR_REGCOUNT
	.align		4
.L_49:
        /*012c*/ 	.byte	0x04, 0x2f
        /*012e*/ 	.short	(.L_51 - .L_50)
	.align		4
.L_50:
        /*0130*/ 	.word	index@(_Z10_max_64_12iPdiiS_iiS_)
        /*0134*/ 	.word	0x0000001d


	//----- nvinfo : EIATTR_FRAME_SIZE
	.align		4
.L_51:
        /*0138*/ 	.byte	0x04, 0x11
        /*013a*/ 	.short	(.L_53 - .L_52)
	.align		4
.L_52:
        /*013c*/ 	.word	index@(_Z10_max_64_12iPdiiS_iiS_)
        /*0140*/ 	.word	0x00000000


	//----- nvinfo : EIATTR_REGCOUNT
	.align		4
.L_53:
        /*0144*/ 	.byte	0x04, 0x2f
        /*0146*/ 	.short	(.L_55 - .L_54)
	.align		4
.L_54:
        /*0148*/ 	.word	index@(_Z10_min_32_12iPfiiS_iiS_)
        /*014c*/ 	.word	0x0000001d


	//----- nvinfo : EIATTR_FRAME_SIZE
	.align		4
.L_55:
        /*0150*/ 	.byte	0x04, 0x11
        /*0152*/ 	.short	(.L_57 - .L_56)
	.align		4
.L_56:
        /*0154*/ 	.word	index@(_Z10_min_32_12iPfiiS_iiS_)
        /*0158*/ 	.word	0x00000000


	//----- nvinfo : EIATTR_REGCOUNT
	.align		4
.L_57:
        /*015c*/ 	.byte	0x04, 0x2f
        /*015e*/ 	.short	(.L_59 - .L_58)
	.align		4
.L_58:
        /*0160*/ 	.word	index@(_Z10_min_64_12iPdiiS_iiS_)
        /*0164*/ 	.word	0x0000001d


	//----- nvinfo : EIATTR_FRAME_SIZE
	.align		4
.L_59:
        /*0168*/ 	.byte	0x04, 0x11
        /*016a*/ 	.short	(.L_61 - .L_60)
	.align		4
.L_60:
        /*016c*/ 	.word	index@(_Z10_min_64_12iPdiiS_iiS_)
        /*0170*/ 	.word	0x00000000


	//----- nvinfo : EIATTR_REGCOUNT
	.align		4
.L_61:
        /*0174*/ 	.byte	0x04, 0x2f
        /*0176*/ 	.short	(.L_63 - .L_62)
	.align		4
.L_62:
        /*0178*/ 	.word	index@(_Z9_eq_32_12iPfiiS_iiS_)
        /*017c*/ 	.word	0x0000001d


	//----- nvinfo : EIATTR_FRAME_SIZE
	.align		4
.L_63:
        /*0180*/ 	.byte	0x04, 0x11
        /*0182*/ 	.short	(.L_65 - .L_64)
	.align		4
.L_64:
        /*0184*/ 	.word	index@(_Z9_eq_32_12iPfiiS_iiS_)
        /*0188*/ 	.word	0x00000000


	//----- nvinfo : EIATTR_REGCOUNT
	.align		4
.L_65:
        /*018c*/ 	.byte	0x04, 0x2f
        /*018e*/ 	.short	(.L_67 - .L_66)
	.align		4
.L_66:
        /*0190*/ 	.word	index@(_Z9_eq_64_12iPdiiS_iiS_)
        /*0194*/ 	.word	0x0000001d


	//----- nvinfo : EIATTR_FRAME_SIZE
	.align		4
.L_67:
        /*0198*/ 	.byte	0x04, 0x11
        /*019a*/ 	.short	(.L_69 - .L_68)
	.align		4
.L_68:
        /*019c*/ 	.word	index@(_Z9_eq_64_12iPdiiS_iiS_)
        /*01a0*/ 	.word	0x00000000


	//----- nvinfo : EIATTR_REGCOUNT
	.align		4
.L_69:
        /*01a4*/ 	.byte	0x04, 0x2f
        /*01a6*/ 	.short	(.L_71 - .L_70)
	.align		4
.L_70:
        /*01a8*/ 	.word	index@(_Z9_ne_32_12iPfiiS_iiS_)
        /*01ac*/ 	.word	0x0000001d


	//----- nvinfo : EIATTR_FRAME_SIZE
	.align		4
.L_71:
        /*01b0*/ 	.byte	0x04, 0x11
        /*01b2*/ 	.short	(.L_73 - .L_72)
	.align		4
.L_72:
        /*01b4*/ 	.word	index@(_Z9_ne_32_12iPfiiS_iiS_)
        /*01b8*/ 	.word	0x00000000


	//----- nvinfo : EIATTR_REGCOUNT
	.align		4
.L_73:
        /*01bc*/ 	.byte	0x04, 0x2f
        /*01be*/ 	.short	(.L_75 - .L_74)
	.align		4
.L_74:
        /*01c0*/ 	.word	index@(_Z9_ne_64_12iPdiiS_iiS_)
        /*01c4*/ 	.word	0x0000001d


	//----- nvinfo : EIATTR_FRAME_SIZE
	.align		4
.L_75:
        /*01c8*/ 	.byte	0x04, 0x11
        /*01ca*/ 	.short	(.L_77 - .L_76)
	.align		4
.L_76:
        /*01cc*/ 	.word	index@(_Z9_ne_64_12iPdiiS_iiS_)
        /*01d0*/ 	.word	0x00000000


	//----- nvinfo : EIATTR_REGCOUNT
	.align		4
.L_77:
        /*01d4*/ 	.byte	0x04, 0x2f
        /*01d6*/ 	.short	(.L_79 - .L_78)
	.align		4
.L_78:
        /*01d8*/ 	.word	index@(_Z9_gt_32_12iPfiiS_iiS_)
        /*01dc*/ 	.word	0x0000001d


	//----- nvinfo : EIATTR_FRAME_SIZE
	.align		4
.L_79:
        /*01e0*/ 	.byte	0x04, 0x11
        /*01e2*/ 	.short	(.L_81 - .L_80)
	.align		4
.L_80:
        /*01e4*/ 	.word	index@(_Z9_gt_32_12iPfiiS_iiS_)
        /*01e8*/ 	.word	0x00000000


	//----- nvinfo : EIATTR_REGCOUNT
	.align		4
.L_81:
        /*01ec*/ 	.byte	0x04, 0x2f
        /*01ee*/ 	.short	(.L_83 - .L_82)
	.align		4
.L_82:
        /*01f0*/ 	.word	index@(_Z9_gt_64_12iPdiiS_iiS_)
        /*01f4*/ 	.word	0x0000001d


	//----- nvinfo : EIATTR_FRAME_SIZE
	.align		4
.L_83:
        /*01f8*/ 	.byte	0x04, 0x11
        /*01fa*/ 	.short	(.L_85 - .L_84)
	.align		4
.L_84:
        /*01fc*/ 	.word	index@(_Z9_gt_64_12iPdiiS_iiS_)
        /*0200*/ 	.word	0x00000000


	//----- nvinfo : EIATTR_REGCOUNT
	.align		4
.L_85:
        /*0204*/ 	.byte	0x04, 0x2f
        /*0206*/ 	.short	(.L_87 - .L_86)
	.align		4
.L_86:
        /*0208*/ 	.word	index@(_Z9_ge_32_12iPfiiS_iiS_)
        /*020c*/ 	.word	0x0000001d


	//----- nvinfo : EIATTR_FRAME_SIZE
	.align		4
.L_87:
        /*0210*/ 	.byte	0x04, 0x11
        /*0212*/ 	.short	(.L_89 - .L_88)
	.align		4
.L_88:
        /*0214*/ 	.word	index@(_Z9_ge_32_12iPfiiS_iiS_)
        /*0218*/ 	.word	0x00000000


	//----- nvinfo : EIATTR_REGCOUNT
	.align		4
.L_89:
        /*021c*/ 	.byte	0x04, 0x2f
        /*021e*/ 	.short	(.L_91 - .L_90)
	.align		4
.L_90:
        /*0220*/ 	.word	index@(_Z9_ge_64_12iPdiiS_iiS_)
        /*0224*/ 	.word	0x0000001d


	//----- nvinfo : EIATTR_FRAME_SIZE
	.align		4
.L_91:
        /*0228*/ 	.byte	0x04, 0x11
        /*022a*/ 	.short	(.L_93 - .L_92)
	.align		4
.L_92:
        /*022c*/ 	.word	index@(_Z9_ge_64_12iPdiiS_iiS_)
        /*0230*/ 	.word	0x00000000


	//----- nvinfo : EIATTR_REGCOUNT
	.align		4
.L_93:
        /*0234*/ 	.byte	0x04, 0x2f
        /*0236*/ 	.short	(.L_95 - .L_94)
	.align		4
.L_94:
        /*0238*/ 	.word	index@(_Z9_lt_32_12iPfiiS_iiS_)
        /*023c*/ 	.word	0x0000001d


	//----- nvinfo : EIATTR_FRAME_SIZE
	.align		4
.L_95:
        /*0240*/ 	.byte	0x04, 0x11
        /*0242*/ 	.short	(.L_97 - .L_96)
	.align		4
.L_96:
        /*0244*/ 	.word	index@(_Z9_lt_32_12iPfiiS_iiS_)
        /*0248*/ 	.word	0x00000000


	//----- nvinfo : EIATTR_REGCOUNT
	.align		4
.L_97:
        /*024c*/ 	.byte	0x04, 0x2f
        /*024e*/ 	.short	(.L_99 - .L_98)
	.align		4
.L_98:
        /*0250*/ 	.word	index@(_Z9_lt_64_12iPdiiS_iiS_)
        /*0254*/ 	.word	0x0000001d


	//----- nvinfo : EIATTR_FRAME_SIZE
	.align		4
.L_99:
        /*0258*/ 	.byte	0x04, 0x11
        /*025a*/ 	.short	(.L_101 - .L_100)
	.align		4
.L_100:
        /*025c*/ 	.word	index@(_Z9_lt_64_12iPdiiS_iiS_)
        /*0260*/ 	.word	0x00000000


	//----- nvinfo : EIATTR_REGCOUNT
	.align		4
.L_101:
        /*0264*/ 	.byte	0x04, 0x2f
        /*0266*/ 	.short	(.L_103 - .L_102)
	.align		4
.L_102:
        /*0268*/ 	.word	index@(_Z9_le_32_12iPfiiS_iiS_)
        /*026c*/ 	.word	0x0000001d


	//----- nvinfo : EIATTR_FRAME_SIZE
	.align		4
.L_103:
        /*0270*/ 	.byte	0x04, 0x11
        /*0272*/ 	.short	(.L_105 - .L_104)
	.align		4
.L_104:
        /*0274*/ 	.word	index@(_Z9_le_32_12iPfiiS_iiS_)
        /*0278*/ 	.word	0x00000000


	//----- nvinfo : EIATTR_REGCOUNT
	.align		4
.L_105:
        /*027c*/ 	.byte	0x04, 0x2f
        /*027e*/ 	.short	(.L_107 - .L_106)
	.align		4
.L_106:
        /*0280*/ 	.word	index@(_Z9_le_64_12iPdiiS_iiS_)
        /*0284*/ 	.word	0x0000001d


	//----- nvinfo : EIATTR_FRAME_SIZE
	.align		4
.L_107:
        /*0288*/ 	.byte	0x04, 0x11
        /*028a*/ 	.short	(.L_109 - .L_108)
	.align		4
.L_108:
        /*028c*/ 	.word	index@(_Z9_le_64_12iPdiiS_iiS_)
        /*0290*/ 	.word	0x00000000


	//----- nvinfo : EIATTR_REGCOUNT
	.align		4
.L_109:
        /*0294*/ 	.byte	0x04, 0x2f
        /*0296*/ 	.short	(.L_111 - .L_110)
	.align		4
.L_110:
        /*0298*/ 	.word	index@(_Z15_invxback_32_12iPfiiS_iiS_)
        /*029c*/ 	.word	0x0000001d


	//----- nvinfo : EIATTR_FRAME_SIZE
	.align		4
.L_111:
        /*02a0*/ 	.byte	0x04, 0x11
        /*02a2*/ 	.short	(.L_113 - .L_112)
	.align		4
.L_112:
        /*02a4*/ 	.word	index@(_Z15_invxback_32_12iPfiiS_iiS_)
        /*02a8*/ 	.word	0x00000000


	//----- nvinfo : EIATTR_REGCOUNT
	.align		4
.L_113:
        /*02ac*/ 	.byte	0x04, 0x2f
        /*02ae*/ 	.short	(.L_115 - .L_114)
	.align		4
.L_114:
        /*02b0*/ 	.word	index@(_Z15_invxback_64_12iPdiiS_iiS_)
        /*02b4*/ 	.word	0x0000001d


	//----- nvinfo : EIATTR_FRAME_SIZE
	.align		4
.L_115:
        /*02b8*/ 	.byte	0x04, 0x11
        /*02ba*/ 	.short	(.L_117 - .L_116)
	.align		4
.L_116:
        /*02bc*/ 	.word	index@(_Z15_invxback_64_12iPdiiS_iiS_)
        /*02c0*/ 	.word	0x00000000


	//----- nvinfo : EIATTR_REGCOUNT
	.align		4
.L_117:
        /*02c4*/ 	.byte	0x04, 0x2f
        /*02c6*/ 	.short	(.L_119 - .L_118)
	.align		4
.L_118:
        /*02c8*/ 	.word	index@(_Z15_reluback_32_12iPfiiS_iiS_)
        /*02cc*/ 	.word	0x0000001e


	//----- nvinfo : EIATTR_FRAME_SIZE
	.align		4
.L_119:
        /*02d0*/ 	.byte	0x04, 0x11
        /*02d2*/ 	.short	(.L_121 - .L_120)
	.align		4
.L_120:
        /*02d4*/ 	.word	index@(_Z15_reluback_32_12iPfiiS_iiS_)
        /*02d8*/ 	.word	0x00000000


	//----- nvinfo : EIATTR_REGCOUNT
	.align		4
.L_121:
        /*02dc*/ 	.byte	0x04, 0x2f
        /*02de*/ 	.short	(.L_123 - .L_122)
	.align		4
.L_122:
        /*02e0*/ 	.word	index@(_Z15_reluback_64_12iPdiiS_iiS_)
        /*02e4*/ 	.word	0x0000001d


	//----- nvinfo : EIATTR_FRAME_SIZE
	.align		4
.L_123:
        /*02e8*/ 	.byte	0x04, 0x11
        /*02ea*/ 	.short	(.L_125 - .L_124)
	.align		4
.L_124:
        /*02ec*/ 	.word	index@(_Z15_reluback_64_12iPdiiS_iiS_)
        /*02f0*/ 	.word	0x00000000


	//----- nvinfo : EIATTR_REGCOUNT
	.align		4
.L_125:
        /*02f4*/ 	.byte	0x04, 0x2f
        /*02f6*/ 	.short	(.L_127 - .L_126)
	.align		4
.L_126:
        /*02f8*/ 	.word	index@(_Z15_sigmback_32_12iPfiiS_iiS_)
        /*02fc*/ 	.word	0x0000001d


	//----- nvinfo : EIATTR_FRAME_SIZE
	.align		4
.L_127:
        /*0300*/ 	.byte	0x04, 0x11
        /*0302*/ 	.short	(.L_129 - .L_128)
	.align		4
.L_128:
        /*0304*/ 	.word	index@(_Z15_sigmback_32_12iPfiiS_iiS_)
        /*0308*/ 	.word	0x00000000


	//----- nvinfo : EIATTR_REGCOUNT
	.align		4
.L_129:
        /*030c*/ 	.byte	0x04, 0x2f
        /*030e*/ 	.short	(.L_131 - .L_130)
	.align		4
.L_130:
        /*0310*/ 	.word	index@(_Z15_sigmback_64_12iPdiiS_iiS_)
        /*0314*/ 	.word	0x0000001d


	//----- nvinfo : EIATTR_FRAME_SIZE
	.align		4
.L_131:
        /*0318*/ 	.byte	0x04, 0x11
        /*031a*/ 	.short	(.L_133 - .L_132)
	.align		4
.L_132:
        /*031c*/ 	.word	index@(_Z15_sigmback_64_12iPdiiS_iiS_)
        /*0320*/ 	.word	0x00000000


	//----- nvinfo : EIATTR_REGCOUNT
	.align		4
.L_133:
        /*0324*/ 	.byte	0x04, 0x2f
        /*0326*/ 	.short	(.L_135 - .L_134)
	.align		4
.L_134:
        /*0328*/ 	.word	index@(_Z15_tanhback_32_12iPfiiS_iiS_)
        /*032c*/ 	.word	0x0000001e


	//----- nvinfo : EIATTR_FRAME_SIZE
	.align		4
.L_135:
        /*0330*/ 	.byte	0x04, 0x11
        /*0332*/ 	.short	(.L_137 - .L_136)
	.align		4
.L_136:
        /*0334*/ 	.word	index@(_Z15_tanhback_32_12iPfiiS_iiS_)
        /*0338*/ 	.word	0x00000000


	//----- nvinfo : EIATTR_REGCOUNT
	.align		4
.L_137:
        /*033c*/ 	.byte	0x04, 0x2f
        /*033e*/ 	.short	(.L_139 - .L_138)
	.align		4
.L_138:
        /*0340*/ 	.word	index@(_Z15_tanhback_64_12iPdiiS_iiS_)
        /*0344*/ 	.word	0x0000001e


	//----- nvinfo : EIATTR_FRAME_SIZE
	.align		4
.L_139:
        /*0348*/ 	.byte	0x04, 0x11
        /*034a*/ 	.short	(.L_141 - .L_140)
	.align		4
.L_140:
        /*034c*/ 	.word	index@(_Z15_tanhback_64_12iPdiiS_iiS_)
        /*0350*/ 	.word	0x00000000


	//----- nvinfo : EIATTR_REGCOUNT
	.align		4
.L_141:
        /*0354*/ 	.byte	0x04, 0x2f
        /*0356*/ 	.short	(.L_143 - .L_142)
	.align		4
.L_142:
        /*0358*/ 	.word	index@(_Z11_rpow_32_12iPfiiS_iiS_)
        /*035c*/ 	.word	0x0000001a


	//----- nvinfo : EIATTR_FRAME_SIZE
	.align		4
.L_143:
        /*0360*/ 	.byte	0x04, 0x11
        /*0362*/ 	.short	(.L_145 - .L_144)
	.align		4
.L_144:
        /*0364*/ 	.word	index@(_Z11_rpow_32_12iPfiiS_iiS_)
        /*0368*/ 	.word	0x00000000


	//----- nvinfo : EIATTR_REGCOUNT
	.align		4
.L_145:
        /*036c*/ 	.byte	0x04, 0x2f
        /*036e*/ 	.short	(.L_147 - .L_146)
	.align		4
.L_146:
        /*0370*/ 	.word	index@(_Z11_rpow_64_12iPdiiS_iiS_)
        /*0374*/ 	.word	0x0000002c


	//----- nvinfo : EIATTR_FRAME_SIZE
	.align		4
.L_147:
        /*0378*/ 	.byte	0x04, 0x11
        /*037a*/ 	.short	(.L_149 - .L_148)
	.align		4
.L_148:
        /*037c*/ 	.word	index@($_Z11_rpow_64_12iPdiiS_iiS_$__internal_accurate_pow)
        /*0380*/ 	.word	0x00000000


	//----- nvinfo : EIATTR_FRAME_SIZE
	.align		4
.L_149:
        /*0384*/ 	.byte	0x04, 0x11
        /*0386*/ 	.short	(.L_151 - .L_150)
	.align		4
.L_150:
        /*0388*/ 	.word	index@(_Z11_rpow_64_12iPdiiS_iiS_)
        /*038c*/ 	.word	0x00000000


	//----- nvinfo : EIATTR_MIN_STACK_SIZE
	.align		4
.L_151:
        /*0390*/ 	.byte	0x04, 0x12
        /*0392*/ 	.short	(.L_153 - .L_152)
	.align		4
.L_152:
        /*0394*/ 	.word	index@(_Z11_rpow_64_12iPdiiS_iiS_)
        /*0398*/ 	.word	0x00000000


	//----- nvinfo : EIATTR_MIN_STACK_SIZE
	.align		4
.L_153:
        /*039c*/ 	.byte	0x04, 0x12
        /*039e*/ 	.short	(.L_155 - .L_154)
	.align		4
.L_154:
        /*03a0*/ 	.word	index@(_Z11_rpow_32_12iPfiiS_iiS_)
        /*03a4*/ 	.word	0x00000000


	//----- nvinfo : EIATTR_MIN_STACK_SIZE
	.align		4
.L_155:
        /*03a8*/ 	.byte	0x04, 0x12
        /*03aa*/ 	.short	(.L_157 - .L_156)
	.align		4
.L_156:
        /*03ac*/ 	.word	index@(_Z15_tanhback_64_12iPdiiS_iiS_)
        /*03b0*/ 	.word	0x00000000


	//----- nvinfo : EIATTR_MIN_STACK_SIZE
	.align		4
.L_157:
        /*03b4*/ 	.byte	0x04, 0x12
        /*03b6*/ 	.short	(.L_159 - .L_158)
	.align		4
.L_158:
        /*03b8*/ 	.word	index@(_Z15_tanhback_32_12iPfiiS_iiS_)
        /*03bc*/ 	.word	0x00000000


	//----- nvinfo : EIATTR_MIN_STACK_SIZE
	.align		4
.L_159:
        /*03c0*/ 	.byte	0x04, 0x12
        /*03c2*/ 	.short	(.L_161 - .L_160)
	.align		4
.L_160:
        /*03c4*/ 	.word	index@(_Z15_sigmback_64_12iPdiiS_iiS_)
        /*03c8*/ 	.word	0x00000000


	//----- nvinfo : EIATTR_MIN_STACK_SIZE
	.align		4
.L_161:
        /*03cc*/ 	.byte	0x04, 0x12
        /*03ce*/ 	.short	(.L_163 - .L_162)
	.align		4
.L_162:
        /*03d0*/ 	.word	index@(_Z15_sigmback_32_12iPfiiS_iiS_)
        /*03d4*/ 	.word	0x00000000


	//----- nvinfo : EIATTR_MIN_STACK_SIZE
	.align		4
.L_163:
        /*03d8*/ 	.byte	0x04, 0x12
        /*03da*/ 	.short	(.L_165 - .L_164)
	.align		4
.L_164:
        /*03dc*/ 	.word	index@(_Z15_reluback_64_12iPdiiS_iiS_)
        /*03e0*/ 	.word	0x00000000


	//----- nvinfo : EIATTR_MIN_STACK_SIZE
	.align		4
.L_165:
        /*03e4*/ 	.byte	0x04, 0x12
        /*03e6*/ 	.short	(.L_167 - .L_166)
	.align		4
.L_166:
        /*03e8*/ 	.word	index@(_Z15_reluback_32_12iPfiiS_iiS_)
        /*03ec*/ 	.word	0x00000000


	//----- nvinfo : EIATTR_MIN_STACK_SIZE
	.align		4
.L_167:
        /*03f0*/ 	.byte	0x04, 0x12
        /*03f2*/ 	.short	(.L_169 - .L_168)
	.align		4
.L_168:
        /*03f4*/ 	.word	index@(_Z15_invxback_64_12iPdiiS_iiS_)
        /*03f8*/ 	.word	0x00000000


	//----- nvinfo : EIATTR_MIN_STACK_SIZE
	.align		4
.L_169:
        /*03fc*/ 	.byte	0x04, 0x12
        /*03fe*/ 	.short	(.L_171 - .L_170)
	.align		4
.L_170:
        /*0400*/ 	.word	index@(_Z15_invxback_32_12iPfiiS_iiS_)
        /*0404*/ 	.word	0x00000000


	//----- nvinfo : EIATTR_MIN_STACK_SIZE
	.align		4
.L_171:
        /*0408*/ 	.byte	0x04, 0x12
        /*040a*/ 	.short	(.L_173 - .L_172)
	.align		4
.L_172:
        /*040c*/ 	.word	index@(_Z9_le_64_12iPdiiS_iiS_)
        /*0410*/ 	.word	0x00000000


	//----- nvinfo : EIATTR_MIN_STACK_SIZE
	.align		4
.L_173:
        /*0414*/ 	.byte	0x04, 0x12
        /*0416*/ 	.short	(.L_175 - .L_174)
	.align		4
.L_174:
        /*0418*/ 	.word	index@(_Z9_le_32_12iPfiiS_iiS_)
        /*041c*/ 	.word	0x00000000


	//----- nvinfo : EIATTR_MIN_STACK_SIZE
	.align		4
.L_175:
        /*0420*/ 	.byte	0x04, 0x12
        /*0422*/ 	.short	(.L_177 - .L_176)
	.align		4
.L_176:
        /*0424*/ 	.word	index@(_Z9_lt_64_12iPdiiS_iiS_)
        /*0428*/ 	.word	0x00000000


	//----- nvinfo : EIATTR_MIN_STACK_SIZE
	.align		4
.L_177:
        /*042c*/ 	.byte	0x04, 0x12
        /*042e*/ 	.short	(.L_179 - .L_178)
	.align		4
.L_178:
        /*0430*/ 	.word	index@(_Z9_lt_32_12iPfiiS_iiS_)
        /*0434*/ 	.word	0x00000000


	//----- nvinfo : EIATTR_MIN_STACK_SIZE
	.align		4
.L_179:
        /*0438*/ 	.byte	0x04, 0x12
        /*043a*/ 	.short	(.L_181 - .L_180)
	.align		4
.L_180:
        /*043c*/ 	.word	index@(_Z9_ge_64_12iPdiiS_iiS_)
        /*0440*/ 	.word	0x00000000


	//----- nvinfo : EIATTR_MIN_STACK_SIZE
	.align		4
.L_181:
        /*0444*/ 	.byte	0x04, 0x12
        /*0446*/ 	.short	(.L_183 - .L_182)
	.align		4
.L_182:
        /*0448*/ 	.word	index@(_Z9_ge_32_12iPfiiS_iiS_)
        /*044c*/ 	.word	0x00000000


	//----- nvinfo : EIATTR_MIN_STACK_SIZE
	.align		4
.L_183:
        /*0450*/ 	.byte	0x04, 0x12
        /*0452*/ 	.short	(.L_185 - .L_184)
	.align		4
.L_184:
        /*0454*/ 	.word	index@(_Z9_gt_64_12iPdiiS_iiS_)
        /*0458*/ 	.word	0x00000000


	//----- nvinfo : EIATTR_MIN_STACK_SIZE
	.align		4
.L_185:
        /*045c*/ 	.byte	0x04, 0x12
        /*045e*/ 	.short	(.L_187 - .L_186)
	.align		4
.L_186:
        /*0460*/ 	.word	index@(_Z9_gt_32_12iPfiiS_iiS_)
        /*0464*/ 	.word	0x00000000


	//----- nvinfo : EIATTR_MIN_STACK_SIZE
	.align		4
.L_187:
        /*0468*/ 	.byte	0x04, 0x12
        /*046a*/ 	.short	(.L_189 - .L_188)
	.align		4
.L_188:
        /*046c*/ 	.word	index@(_Z9_ne_64_12iPdiiS_iiS_)
        /*0470*/ 	.word	0x00000000


	//----- nvinfo : EIATTR_MIN_STACK_SIZE
	.align		4
.L_189:
        /*0474*/ 	.byte	0x04, 0x12
        /*0476*/ 	.short	(.L_191 - .L_190)
	.align		4
.L_190:
        /*0478*/ 	.word	index@(_Z9_ne_32_12iPfiiS_iiS_)
        /*047c*/ 	.word	0x00000000


	//----- nvinfo : EIATTR_MIN_STACK_SIZE
	.align		4
.L_191:
        /*0480*/ 	.byte	0x04, 0x12
        /*0482*/ 	.short	(.L_193 - .L_192)
	.align		4
.L_192:
        /*0484*/ 	.word	index@(_Z9_eq_64_12iPdiiS_iiS_)
        /*0488*/ 	.word	0x00000000


	//----- nvinfo : EIATTR_MIN_STACK_SIZE
	.align		4
.L_193:
        /*048c*/ 	.byte	0x04, 0x12
        /*048e*/ 	.short	(.L_195 - .L_194)
	.align		4
.L_194:
        /*0490*/ 	.word	index@(_Z9_eq_32_12iPfiiS_iiS_)
        /*0494*/ 	.word	0x00000000


	//----- nvinfo : EIATTR_MIN_STACK_SIZE
	.align		4
.L_195:
        /*0498*/ 	.byte	0x04, 0x12
        /*049a*/ 	.short	(.L_197 - .L_196)
	.align		4
.L_196:
        /*049c*/ 	.word	index@(_Z10_min_64_12iPdiiS_iiS_)
        /*04a0*/ 	.word	0x00000000


	//----- nvinfo : EIATTR_MIN_STACK_SIZE
	.align		4
.L_197:
        /*04a4*/ 	.byte	0x04, 0x12
        /*04a6*/ 	.short	(.L_199 - .L_198)
	.align		4
.L_198:
        /*04a8*/ 	.word	index@(_Z10_min_32_12iPfiiS_iiS_)
        /*04ac*/ 	.word	0x00000000


	//----- nvinfo : EIATTR_MIN_STACK_SIZE
	.align		4
.L_199:
        /*04b0*/ 	.byte	0x04, 0x12
        /*04b2*/ 	.short	(.L_201 - .L_200)
	.align		4
.L_200:
        /*04b4*/ 	.word	index@(_Z10_max_64_12iPdiiS_iiS_)
        /*04b8*/ 	.word	0x00000000


	//----- nvinfo : EIATTR_MIN_STACK_SIZE
	.align		4
.L_201:
        /*04bc*/ 	.byte	0x04, 0x12
        /*04be*/ 	.short	(.L_203 - .L_202)
	.align		4
.L_202:
        /*04c0*/ 	.word	index@(_Z10_max_32_12iPfiiS_iiS_)
        /*04c4*/ 	.word	0x00000000


	//----- nvinfo : EIATTR_MIN_STACK_SIZE
	.align		4
.L_203:
        /*04c8*/ 	.byte	0x04, 0x12
        /*04ca*/ 	.short	(.L_205 - .L_204)
	.align		4
.L_204:
        /*04cc*/ 	.word	index@(_Z10_pow_64_12iPdiiS_iiS_)
        /*04d0*/ 	.word	0x00000000


	//----- nvinfo : EIATTR_MIN_STACK_SIZE
	.align		4
.L_205:
        /*04d4*/ 	.byte	0x04, 0x12
        /*04d6*/ 	.short	(.L_207 - .L_206)
	.align		4
.L_206:
        /*04d8*/ 	.word	index@(_Z10_pow_32_12iPfiiS_iiS_)
        /*04dc*/ 	.word	0x00000000


	//----- nvinfo : EIATTR_MIN_STACK_SIZE
	.align		4
.L_207:
        /*04e0*/ 	.byte	0x04, 0x12
        /*04e2*/ 	.short	(.L_209 - .L_208)
	.align		4
.L_208:
        /*04e4*/ 	.word	index@(_Z10_div_64_12iPdiiS_iiS_)
        /*04e8*/ 	.word	0x00000000


	//----- nvinfo : EIATTR_MIN_STACK_SIZE
	.align		4
.L_209:
        /*04ec*/ 	.byte	0x04, 0x12
        /*04ee*/ 	.short	(.L_211 - .L_210)
	.align		4
.L_210:
        /*04f0*/ 	.word	index@(_Z10_div_32_12iPfiiS_iiS_)
        /*04f4*/ 	.word	0x00000000


	//----- nvinfo : EIATTR_MIN_STACK_SIZE
	.align		4
.L_211:
        /*04f8*/ 	.byte	0x04, 0x12
        /*04fa*/ 	.short	(.L_213 - .L_212)
	.align		4
.L_212:
        /*04fc*/ 	.word	index@(_Z10_mul_64_12iPdiiS_iiS_)
        /*0500*/ 	.word	0x00000000


	//----- nvinfo : EIATTR_MIN_STACK_SIZE
	.align		4
.L_213:
        /*0504*/ 	.byte	0x04, 0x12
        /*0506*/ 	.short	(.L_215 - .L_214)
	.align		4
.L_214:
        /*0508*/ 	.word	index@(_Z10_mul_32_12iPfiiS_iiS_)
        /*050c*/ 	.word	0x00000000


	//----- nvinfo : EIATTR_MIN_STACK_SIZE
	.align		4
.L_215:
        /*0510*/ 	.byte	0x04, 0x12
        /*0512*/ 	.short	(.L_217 - .L_216)
	.align		4
.L_216:
        /*0514*/ 	.word	index@(_Z10_sub_64_12iPdiiS_iiS_)
        /*0518*/ 	.word	0x00000000


	//----- nvinfo : EIATTR_MIN_STACK_SIZE
	.align		4
.L_217:
        /*051c*/ 	.byte	0x04, 0x12
        /*051e*/ 	.short	(.L_219 - .L_218)
	.align		4
.L_218:
        /*0520*/ 	.word	index@(_Z10_sub_32_12iPfiiS_iiS_)
        /*0524*/ 	.word	0x00000000


	//----- nvinfo : EIATTR_MIN_STACK_SIZE
	.align		4
.L_219:
        /*0528*/ 	.byte	0x04, 0x12
        /*052a*/ 	.short	(.L_221 - .L_220)
	.align		4
.L_220:
        /*052c*/ 	.word	index@(_Z10_add_64_12iPdiiS_iiS_)
        /*0530*/ 	.word	0x00000000


	//----- nvinfo : EIATTR_MIN_STACK_SIZE
	.align		4
.L_221:
        /*0534*/ 	.byte	0x04, 0x12
        /*0536*/ 	.short	(.L_223 - .L_222)
	.align		4
.L_222:
        /*0538*/ 	.word	index@(_Z10_add_32_12iPfiiS_iiS_)
        /*053c*/ 	.word	0x00000000
.L_223:


//--------------------- .nv.compat                --------------------------
	.section	.nv.compat,"",@"SHT_CUDA_COMPAT_INFO"
	.align	4
        /*0000*/ 	.byte	0x02, 0x09, 0x00, 0x00, 0x02, 0x02, 0x01, 0x00, 0x02, 0x05, 0x05, 0x00, 0x03, 0x07, 0x01, 0x01
        /*0010*/ 	.byte	0x02, 0x03, 0x00, 0x00, 0x02, 0x06, 0x01, 0x00, 0x04, 0x0b, 0x08, 0x00, 0x01, 0x00, 0x00, 0x00
        /*0020*/ 	.byte	0x00, 0x00, 0x00, 0x00


//--------------------- .nv.info._Z11_rpow_64_12iPdiiS_iiS_ --------------------------
	.section	.nv.info._Z11_rpow_64_12iPdiiS_iiS_,"",@"SHT_CUDA_INFO"
	.sectionflags	@""
	.align	4


	//----- nvinfo : EIATTR_CUDA_API_VERSION
	.align		4
        /*0000*/ 	.byte	0x04, 0x37
        /*0002*/ 	.short	(.L_225 - .L_224)
.L_224:
        /*0004*/ 	.word	0x00000082


	//----- nvinfo : EIATTR_KPARAM_INFO
	.align		4
.L_225:
        /*0008*/ 	.byte	0x04, 0x17
        /*000a*/ 	.short	(.L_227 - .L_226)
.L_226:
        /*000c*/ 	.word	0x00000000
        /*0010*/ 	.short	0x0007
        /*0012*/ 	.short	0x0028
        /*0014*/ 	.byte	0x00, 0xf5, 0x21, 0x00


	//----- nvinfo : EIATTR_KPARAM_INFO
	.align		4
.L_227:
        /*0018*/ 	.byte	0x04, 0x17
        /*001a*/ 	.short	(.L_229 - .L_228)
.L_228:
        /*001c*/ 	.word	0x00000000
        /*0020*/ 	.short	0x0006
        /*0022*/ 	.short	0x0024
        /*0024*/ 	.byte	0x00, 0xf0, 0x11, 0x00


	//----- nvinfo : EIATTR_KPARAM_INFO
	.align		4
.L_229:
        /*0028*/ 	.byte	0x04, 0x17
        /*002a*/ 	.short	(.L_231 - .L_230)
.L_230:
        /*002c*/ 	.word	0x00000000
        /*0030*/ 	.short	0x0005
        /*0032*/ 	.short	0x0020
        /*0034*/ 	.byte	0x00, 0xf0, 0x11, 0x00


	//----- nvinfo : EIATTR_KPARAM_INFO
	.align		4
.L_231:
        /*0038*/ 	.byte	0x04, 0x17
        /*003a*/ 	.short	(.L_233 - .L_232)
.L_232:
        /*003c*/ 	.word	0x00000000
        /*0040*/ 	.short	0x0004
        /*0042*/ 	.short	0x0018
        /*0044*/ 	.byte	0x00, 0xf5, 0x21, 0x00


	//----- nvinfo : EIATTR_KPARAM_INFO
	.align		4
.L_233:
        /*0048*/ 	.byte	0x04, 0x17
        /*004a*/ 	.short	(.L_235 - .L_234)
.L_234:
        /*004c*/ 	.word	0x00000000
        /*0050*/ 	.short	0x0003
        /*0052*/ 	.short	0x0014
        /*0054*/ 	.byte	0x00, 0xf0, 0x11, 0x00


	//----- nvinfo : EIATTR_KPARAM_INFO
	.align		4
.L_235:
        /*0058*/ 	.byte	0x04, 0x17
        /*005a*/ 	.short	(.L_237 - .L_236)
.L_236:
        /*005c*/ 	.word	0x00000000
        /*0060*/ 	.short	0x0002
        /*0062*/ 	.short	0x0010
        /*0064*/ 	.byte	0x00, 0xf0, 0x11, 0x00


	//----- nvinfo : EIATTR_KPARAM_INFO
	.align		4
.L_237:
        /*0068*/ 	.byte	0x04, 0x17
        /*006a*/ 	.short	(.L_239 - .L_238)
.L_238:
        /*006c*/ 	.word	0x00000000
        /*0070*/ 	.short	0x0001
        /*0072*/ 	.short	0x0008
        /*0074*/ 	.byte	0x00, 0xf5, 0x21, 0x00


	//----- nvinfo : EIATTR_KPARAM_INFO
	.align		4
.L_239:
        /*0078*/ 	.byte	0x04, 0x17
        /*007a*/ 	.short	(.L_241 - .L_240)
.L_240:
        /*007c*/ 	.word	0x00000000
        /*0080*/ 	.short	0x0000
        /*0082*/ 	.short	0x0000
        /*0084*/ 	.byte	0x00, 0xf0, 0x11, 0x00


	//----- nvinfo : EIATTR_SPARSE_MMA_MASK
	.align		4
.L_241:
        /*0088*/ 	.byte	0x03, 0x50
        /*008a*/ 	.short	0x0000


	//----- nvinfo : EIATTR_MAXREG_COUNT
	.align		4
        /*008c*/ 	.byte	0x03, 0x1b
        /*008e*/ 	.short	0x00ff


	//----- nvinfo : EIATTR_MERCURY_ISA_VERSION
	.align		4
        /*0090*/ 	.byte	0x03, 0x5f
        /*0092*/ 	.short	0x0101


	//----- nvinfo : EIATTR_VRC_CTA_INIT_COUNT
	.align		4
        /*0094*/ 	.byte	0x02, 0x4a
	.zero		1
	.zero		1


	//----- nvinfo : EIATTR_EXIT_INSTR_OFFSETS
	.align		4
        /*0098*/ 	.byte	0x04, 0x1c
        /*009a*/ 	.short	(.L_243 - .L_242)


	//   ....[0]....
.L_242:
        /*009c*/ 	.word	0x00000070


	//   ....[1]....
        /*00a0*/ 	.word	0x00000b90


	//   ....[2]....
        /*00a4*/ 	.word	0x00001630


	//   ....[3]....
        /*00a8*/ 	.word	0x000021e0


	//   ....[4]....
        /*00ac*/ 	.word	0x00002c40


	//   ....[5]....
        /*00b0*/ 	.word	0x00003830


	//   ....[6]....
        /*00b4*/ 	.word	0x00004090


	//----- nvinfo : EIATTR_CRS_STACK_SIZE
	.align		4
.L_243:
        /*00b8*/ 	.byte	0x04, 0x1e
        /*00ba*/ 	.short	(.L_245 - .L_244)
.L_244:
        /*00bc*/ 	.word	0x00000000


	//----- nvinfo : EIATTR_CBANK_PARAM_SIZE
	.align		4
.L_245:
        /*00c0*/ 	.byte	0x03, 0x19
        /*00c2*/ 	.short	0x0030


	//----- nvinfo : EIATTR_PARAM_CBANK
	.align		4
        /*00c4*/ 	.byte	0x04, 0x0a
        /*00c6*/ 	.short	(.L_247 - .L_246)
	.align		4
.L_246:
        /*00c8*/ 	.word	index@(.nv.constant0._Z11_rpow_64_12iPdiiS_iiS_)
        /*00cc*/ 	.short	0x0380
        /*00ce*/ 	.short	0x0030


	//----- nvinfo : EIATTR_SW_WAR
	.align		4
.L_247:
        /*00d0*/ 	.byte	0x04, 0x36
        /*00d2*/ 	.short	(.L_249 - .L_248)
.L_248:
        /*00d4*/ 	.word	0x00000008
.L_249:


//--------------------- .nv.info._Z11_rpow_32_12iPfiiS_iiS_ --------------------------
	.section	.nv.info._Z11_rpow_32_12iPfiiS_iiS_,"",@"SHT_CUDA_INFO"
	.sectionflags	@""
	.align	4


	//----- nvinfo : EIATTR_CUDA_API_VERSION
	.align		4
        /*0000*/ 	.byte	0x04, 0x37
        /*0002*/ 	.short	(.L_251 - .L_250)
.L_250:
        /*0004*/ 	.word	0x00000082


	//----- nvinfo : EIATTR_KPARAM_INFO
	.align		4
.L_251:
        /*0008*/ 	.byte	0x04, 0x17
        /*000a*/ 	.short	(.L_253 - .L_252)
.L_252:
        /*000c*/ 	.word	0x00000000
        /*0010*/ 	.short	0x0007
        /*0012*/ 	.short	0x0028
        /*0014*/ 	.byte	0x00, 0xf5, 0x21, 0x00


	//----- nvinfo : EIATTR_KPARAM_INFO
	.align		4
.L_253:
        /*0018*/ 	.byte	0x04, 0x17
        /*001a*/ 	.short	(.L_255 - .L_254)
.L_254:
        /*001c*/ 	.word	0x00000000
        /*0020*/ 	.short	0x0006
        /*0022*/ 	.short	0x0024
        /*0024*/ 	.byte	0x00, 0xf0, 0x11, 0x00


	//----- nvinfo : EIATTR_KPARAM_INFO
	.align		4
.L_255:
        /*0028*/ 	.byte	0x04, 0x17
        /*002a*/ 	.short	(.L_257 - .L_256)
.L_256:
        /*002c*/ 	.word	0x00000000
        /*0030*/ 	.short	0x0005
        /*0032*/ 	.short	0x0020
        /*0034*/ 	.byte	0x00, 0xf0, 0x11, 0x00


	//----- nvinfo : EIATTR_KPARAM_INFO
	.align		4
.L_257:
        /*0038*/ 	.byte	0x04, 0x17
        /*003a*/ 	.short	(.L_259 - .L_258)
.L_258:
        /*003c*/ 	.word	0x00000000
        /*0040*/ 	.short	0x0004
        /*0042*/ 	.short	0x0018
        /*0044*/ 	.byte	0x00, 0xf5, 0x21, 0x00


	//----- nvinfo : EIATTR_KPARAM_INFO
	.align		4
.L_259:
        /*0048*/ 	.byte	0x04, 0x17
        /*004a*/ 	.short	(.L_261 - .L_260)
.L_260:
        /*004c*/ 	.word	0x00000000
        /*0050*/ 	.short	0x0003
        /*0052*/ 	.short	0x0014
        /*0054*/ 	.byte	0x00, 0xf0, 0x11, 0x00


	//----- nvinfo : EIATTR_KPARAM_INFO
	.align		4
.L_261:
        /*0058*/ 	.byte	0x04, 0x17
        /*005a*/ 	.short	(.L_263 - .L_262)
.L_262:
        /*005c*/ 	.word	0x00000000
        /*0060*/ 	.short	0x0002
        /*0062*/ 	.short	0x0010
        /*0064*/ 	.byte	0x00, 0xf0, 0x11, 0x00


	//----- nvinfo : EIATTR_KPARAM_INFO
	.align		4
.L_263:
        /*0068*/ 	.byte	0x04, 0x17
        /*006a*/ 	.short	(.L_265 - .L_264)
.L_264:
        /*006c*/ 	.word	0x00000000
        /*0070*/ 	.short	0x0001
        /*0072*/ 	.short	0x0008
        /*0074*/ 	.byte	0x00, 0xf5, 0x21, 0x00


	//----- nvinfo : EIATTR_KPARAM_INFO
	.align		4
.L_265:
        /*0078*/ 	.byte	0x04, 0x17
        /*007a*/ 	.short	(.L_267 - .L_266)
.L_266:
        /*007c*/ 	.word	0x00000000
        /*0080*/ 	.short	0x0000
        /*0082*/ 	.short	0x0000
        /*0084*/ 	.byte	0x00, 0xf0, 0x11, 0x00


	//----- nvinfo : EIATTR_SPARSE_MMA_MASK
	.align		4
.L_267:
        /*0088*/ 	.byte	0x03, 0x50
        /*008a*/ 	.short	0x0000


	//----- nvinfo : EIATTR_MAXREG_COUNT
	.align		4
        /*008c*/ 	.byte	0x03, 0x1b
        /*008e*/ 	.short	0x00ff


	//----- nvinfo : EIATTR_MERCURY_ISA_VERSION
	.align		4
        /*0090*/ 	.byte	0x03, 0x5f
        /*0092*/ 	.short	0x0101


	//----- nvinfo : EIATTR_VRC_CTA_INIT_COUNT
	.align		4
        /*0094*/ 	.byte	0x02, 0x4a
	.zero		1
	.zero		1


	//----- nvinfo : EIATTR_EXIT_INSTR_OFFSETS
	.align		4
        /*0098*/ 	.byte	0x04, 0x1c
        /*009a*/ 	.short	(.L_269 - .L_268)


	//   ....[0]....
.L_268:
        /*009c*/ 	.word	0x00000070


	//   ....[1]....
        /*00a0*/ 	.word	0x00000cc0


	//   ....[2]....
        /*00a4*/ 	.word	0x000018b0


	//   ....[3]....
        /*00a8*/ 	.word	0x000027a0


	//   ....[4]....
        /*00ac*/ 	.word	0x00003480


	//----- nvinfo : EIATTR_CRS_STACK_SIZE
	.align		4
.L_269:
        /*00b0*/ 	.byte	0x04, 0x1e
        /*00b2*/ 	.short	(.L_271 - .L_270)
.L_270:
        /*00b4*/ 	.word	0x00000000


	//----- nvinfo : EIATTR_CBANK_PARAM_SIZE
	.align		4
.L_271:
        /*00b8*/ 	.byte	0x03, 0x19
        /*00ba*/ 	.short	0x0030


	//----- nvinfo : EIATTR_PARAM_CBANK
	.align		4
        /*00bc*/ 	.byte	0x04, 0x0a
        /*00be*/ 	.short	(.L_273 - .L_272)
	.align		4
.L_272:
        /*00c0*/ 	.word	index@(.nv.constant0._Z11_rpow_32_12iPfiiS_iiS_)
        /*00c4*/ 	.short	0x0380
        /*00c6*/ 	.short	0x0030


	//----- nvinfo : EIATTR_SW_WAR
	.align		4
.L_273:
        /*00c8*/ 	.byte	0x04, 0x36
        /*00ca*/ 	.short	(.L_275 - .L_274)
.L_274:
        /*00cc*/ 	.word	0x00000008
.L_275:


//--------------------- .nv.info._Z15_tanhback_64_12iPdiiS_iiS_ --------------------------
	.section	.nv.info._Z15_tanhback_64_12iPdiiS_iiS_,"",@"SHT_CUDA_INFO"
	.sectionflags	@""
	.align	4


	//----- nvinfo : EIATTR_CUDA_API_VERSION
	.align		4
        /*0000*/ 	.byte	0x04, 0x37
        /*0002*/ 	.short	(.L_277 - .L_276)
.L_276:
        /*0004*/ 	.word	0x00000082


	//----- nvinfo : EIATTR_KPARAM_INFO
	.align		4
.L_277:
        /*0008*/ 	.byte	0x04, 0x17
        /*000a*/ 	.short	(.L_279 - .L_278)
.L_278:
        /*000c*/ 	.word	0x00000000
        /*0010*/ 	.short	0x0007
        /*0012*/ 	.short	0x0028
        /*0014*/ 	.byte	0x00, 0xf5, 0x21, 0x00


	//----- nvinfo : EIATTR_KPARAM_INFO
	.align		4
.L_279:
        /*0018*/ 	.byte	0x04, 0x17
        /*001a*/ 	.short	(.L_281 - .L_280)
.L_280:
        /*001c*/ 	.word	0x00000000
        /*0020*/ 	.short	0x0006
        /*0022*/ 	.short	0x0024
        /*0024*/ 	.byte	0x00, 0xf0, 0x11, 0x00


	//----- nvinfo : EIATTR_KPARAM_INFO
	.align		4
.L_281:
        /*0028*/ 	.byte	0x04, 0x17
        /*002a*/ 	.short	(.L_283 - .L_282)
.L_282:
        /*002c*/ 	.word	0x00000000
        /*0030*/ 	.short	0x0005
        /*0032*/ 	.short	0x0020
        /*0034*/ 	.byte	0x00, 0xf0, 0x11, 0x00


	//----- nvinfo : EIATTR_KPARAM_INFO
	.align		4
.L_283:
        /*0038*/ 	.byte	0x04, 0x17
        /*003a*/ 	.short	(.L_285 - .L_284)
.L_284:
        /*003c*/ 	.word	0x00000000
        /*0040*/ 	.short	0x0004
        /*0042*/ 	.short	0x0018
        /*0044*/ 	.byte	0x00, 0xf5, 0x21, 0x00


	//----- nvinfo : EIATTR_KPARAM_INFO
	.align		4
.L_285:
        /*0048*/ 	.byte	0x04, 0x17
        /*004a*/ 	.short	(.L_287 - .L_286)
.L_286:
        /*004c*/ 	.word	0x00000000
        /*0050*/ 	.short	0x0003
        /*0052*/ 	.short	0x0014
        /*0054*/ 	.byte	0x00, 0xf0, 0x11, 0x00


	//----- nvinfo : EIATTR_KPARAM_INFO
	.align		4
.L_287:
        /*0058*/ 	.byte	0x04, 0x17
        /*005a*/ 	.short	(.L_289 - .L_288)
.L_288:
        /*005c*/ 	.word	0x00000000
        /*0060*/ 	.short	0x0002
        /*0062*/ 	.short	0x0010
        /*0064*/ 	.byte	0x00, 0xf0, 0x11, 0x00


	//----- nvinfo : EIATTR_KPARAM_INFO
	.align		4
.L_289:
        /*0068*/ 	.byte	0x04, 0x17
        /*006a*/ 	.short	(.L_291 - .L_290)
.L_290:
        /*006c*/ 	.word	0x00000000
        /*0070*/ 	.short	0x0001
        /*0072*/ 	.short	0x0008
        /*0074*/ 	.byte	0x00, 0xf5, 0x21, 0x00


	//----- nvinfo : EIATTR_KPARAM_INFO
	.align		4
.L_291:
        /*0078*/ 	.byte	0x04, 0x17
        /*007a*/ 	.short	(.L_293 - .L_292)
.L_292:
        /*007c*/ 	.word	0x00000000
        /*0080*/ 	.short	0x0000
        /*0082*/ 	.short	0x0000
        /*0084*/ 	.byte	0x00, 0xf0, 0x11, 0x00


	//----- nvinfo : EIATTR_SPARSE_MMA_MASK
	.align		4
.L_293:
        /*0088*/ 	.byte	0x03, 0x50
        /*008a*/ 	.short	0x0000


	//----- nvinfo : EIATTR_MAXREG_COUNT
	.align		4
        /*008c*/ 	.byte	0x03, 0x1b
        /*008e*/ 	.short	0x00ff


	//----- nvinfo : EIATTR_MERCURY_ISA_VERSION
	.align		4
        /*0090*/ 	.byte	0x03, 0x5f
        /*0092*/ 	.short	0x0101


	//----- nvinfo : EIATTR_VRC_CTA_INIT_COUNT
	.align		4
        /*0094*/ 	.byte	0x02, 0x4a
	.zero		1
	.zero		1


	//----- nvinfo : EIATTR_EXIT_INSTR_OFFSETS
	.align		4
        /*0098*/ 	.byte	0x04, 0x1c
        /*009a*/ 	.short	(.L_295 - .L_294)


	//   ....[0]....
.L_294:
        /*009c*/ 	.word	0x00000070


	//   ....[1]....
        /*00a0*/ 	.word	0x000001f0


	//   ....[2]....
        /*00a4*/ 	.word	0x000004a0


	//   ....[3]....
        /*00a8*/ 	.word	0x000008e0


	//   ....[4]....
        /*00ac*/ 	.word	0x000009c0


	//   ....[5]....
        /*00b0*/ 	.word	0x00000ca0


	//   ....[6]....
        /*00b4*/ 	.word	0x000010e0


	//   ....[7]....
        /*00b8*/ 	.word	0x000011c0


	//   ....[8]....
        /*00bc*/ 	.word	0x000015f0


	//   ....[9]....
        /*00c0*/ 	.word	0x00001b80


	//   ....[10]....
        /*00c4*/ 	.word	0x00001df0


	//   ....[11]....
        /*00c8*/ 	.word	0x000023a0


	//   ....[12]....
        /*00cc*/ 	.word	0x00002610


	//   ....[13]....
        /*00d0*/ 	.word	0x00002a60


	//   ....[14]....
        /*00d4*/ 	.word	0x00002b30


	//   ....[15]....
        /*00d8*/ 	.word	0x00003260


	//   ....[16]....
        /*00dc*/ 	.word	0x00003670


	//----- nvinfo : EIATTR_CRS_STACK_SIZE
	.align		4
.L_295:
        /*00e0*/ 	.byte	0x04, 0x1e
        /*00e2*/ 	.short	(.L_297 - .L_296)
.L_296:
        /*00e4*/ 	.word	0x00000000


	//----- nvinfo : EIATTR_CBANK_PARAM_SIZE
	.align		4
.L_297:
        /*00e8*/ 	.byte	0x03, 0x19
        /*00ea*/ 	.short	0x0030


	//----- nvinfo : EIATTR_PARAM_CBANK
	.align		4
        /*00ec*/ 	.byte	0x04, 0x0a
        /*00ee*/ 	.short	(.L_299 - .L_298)
	.align		4
.L_298:
        /*00f0*/ 	.word	index@(.nv.constant0._Z15_tanhback_64_12iPdiiS_iiS_)
        /*00f4*/ 	.short	0x0380
        /*00f6*/ 	.short	0x0030


	//----- nvinfo : EIATTR_SW_WAR
	.align		4
.L_299:
        /*00f8*/ 	.byte	0x04, 0x36
        /*00fa*/ 	.short	(.L_301 - .L_300)
.L_300:
        /*00fc*/ 	.word	0x00000008
.L_301:


//--------------------- .nv.info._Z15_tanhback_32_12iPfiiS_iiS_ --------------------------
	.section	.nv.info._Z15_tanhback_32_12iPfiiS_iiS_,"",@"SHT_CUDA_INFO"
	.sectionflags	@""
	.align	4


	//----- nvinfo : EIATTR_CUDA_API_VERSION
	.align		4
        /*0000*/ 	.byte	0x04, 0x37
        /*0002*/ 	.short	(.L_303 - .L_302)
.L_302:
        /*0004*/ 	.word	0x00000082


	//----- nvinfo : EIATTR_KPARAM_INFO
	.align		4
.L_303:
        /*0008*/ 	.byte	0x04, 0x17
        /*000a*/ 	.short	(.L_305 - .L_304)
.L_304:
        /*000c*/ 	.word	0x00000000
        /*0010*/ 	.short	0x0007
        /*0012*/ 	.short	0x0028
        /*0014*/ 	.byte	0x00, 0xf5, 0x21, 0x00


	//----- nvinfo : EIATTR_KPARAM_INFO
	.align		4
.L_305:
        /*0018*/ 	.byte	0x04, 0x17
        /*001a*/ 	.short	(.L_307 - .L_306)
.L_306:
        /*001c*/ 	.word	0x00000000
        /*0020*/ 	.short	0x0006
        /*0022*/ 	.short	0x0024
        /*0024*/ 	.byte	0x00, 0xf0, 0x11, 0x00


	//----- nvinfo : EIATTR_KPARAM_INFO
	.align		4
.L_307:
        /*0028*/ 	.byte	0x04, 0x17
        /*002a*/ 	.short	(.L_309 - .L_308)
.L_308:
        /*002c*/ 	.word	0x00000000
        /*0030*/ 	.short	0x0005
        /*0032*/ 	.short	0x0020
        /*0034*/ 	.byte	0x00, 0xf0, 0x11, 0x00


	//----- nvinfo : EIATTR_KPARAM_INFO
	.align		4
.L_309:
        /*0038*/ 	.byte	0x04, 0x17
        /*003a*/ 	.short	(.L_311 - .L_310)
.L_310:
        /*003c*/ 	.word	0x00000000
        /*0040*/ 	.short	0x0004
        /*0042*/ 	.short	0x0018
        /*0044*/ 	.byte	0x00, 0xf5, 0x21, 0x00


	//----- nvinfo : EIATTR_KPARAM_INFO
	.align		4
.L_311:
        /*0048*/ 	.byte	0x04, 0x17
        /*004a*/ 	.short	(.L_313 - .L_312)
.L_312:
        /*004c*/ 	.word	0x00000000
        /*0050*/ 	.short	0x0003
        /*0052*/ 	.short	0x0014
        /*0054*/ 	.byte	0x00, 0xf0, 0x11, 0x00


	//----- nvinfo : EIATTR_KPARAM_INFO
	.align		4
.L_313:
        /*0058*/ 	.byte	0x04, 0x17
        /*005a*/ 	.short	(.L_315 - .L_314)
.L_314:
        /*005c*/ 	.word	0x00000000
        /*0060*/ 	.short	0x0002
        /*0062*/ 	.short	0x0010
        /*0064*/ 	.byte	0x00, 0xf0, 0x11, 0x00


	//----- nvinfo : EIATTR_KPARAM_INFO
	.align		4
.L_315:
        /*0068*/ 	.byte	0x04, 0x17
        /*006a*/ 	.short	(.L_317 - .L_316)
.L_316:
        /*006c*/ 	.word	0x00000000
        /*0070*/ 	.short	0x0001
        /*0072*/ 	.short	0x0008
        /*0074*/ 	.byte	0x00, 0xf5, 0x21, 0x00


	//----- nvinfo : EIATTR_KPARAM_INFO
	.align		4
.L_317:
        /*0078*/ 	.byte	0x04, 0x17
        /*007a*/ 	.short	(.L_319 - .L_318)
.L_318:
        /*007c*/ 	.word	0x00000000
        /*0080*/ 	.short	0x0000
        /*0082*/ 	.short	0x0000
        /*0084*/ 	.byte	0x00, 0xf0, 0x11, 0x00


	//----- nvinfo : EIATTR_SPARSE_MMA_MASK
	.align		4
.L_319:
        /*0088*/ 	.byte	0x03, 0x50
        /*008a*/ 	.short	0x0000


	//----- nvinfo : EIATTR_MAXREG_COUNT
	.align		4
        /*008c*/ 	.byte	0x03, 0x1b
        /*008e*/ 	.short	0x00ff


	//----- nvinfo : EIATTR_MERCURY_ISA_VERSION
	.align		4
        /*0090*/ 	.byte	0x03, 0x5f
        /*0092*/ 	.short	0x0101


	//----- nvinfo : EIATTR_VRC_CTA_INIT_COUNT
	.align		4
        /*0094*/ 	.byte	0x02, 0x4a
	.zero		1
	.zero		1


	//----- nvinfo : EIATTR_EXIT_INSTR_OFFSETS
	.align		4
        /*0098*/ 	.byte	0x04, 0x1c
        /*009a*/ 	.short	(.L_321 - .L_320)


	//   ....[0]....
.L_320:
        /*009c*/ 	.word	0x00000070


	//   ....[1]....
        /*00a0*/ 	.word	0x000001f0


	//   ....[2]....
        /*00a4*/ 	.word	0x000004a0


	//   ....[3]....
        /*00a8*/ 	.word	0x000008e0


	//   ....[4]....
        /*00ac*/ 	.word	0x000009c0


	//   ....[5]....
        /*00b0*/ 	.word	0x00000ca0


	//   ....[6]....
        /*00b4*/ 	.word	0x000010e0


	//   ....[7]....
        /*00b8*/ 	.word	0x000011c0


	//   ....[8]....
        /*00bc*/ 	.word	0x000015f0


	//   ....[9]....
        /*00c0*/ 	.word	0x00001b70


	//   ....[10]....
        /*00c4*/ 	.word	0x00001de0


	//   ....[11]....
        /*00c8*/ 	.word	0x00002380


	//   ....[12]....
        /*00cc*/ 	.word	0x000025f0


	//   ....[13]....
        /*00d0*/ 	.word	0x00002a40


	//   ....[14]....
        /*00d4*/ 	.word	0x00002b10


	//   ....[15]....
        /*00d8*/ 	.word	0x00003230


	//   ....[16]....
        /*00dc*/ 	.word	0x00003640


	//----- nvinfo : EIATTR_CRS_STACK_SIZE
	.align		4
.L_321:
        /*00e0*/ 	.byte	0x04, 0x1e
        /*00e2*/ 	.short	(.L_323 - .L_322)
.L_322:
        /*00e4*/ 	.word	0x00000000


	//----- nvinfo : EIATTR_CBANK_PARAM_SIZE
	.align		4
.L_323:
        /*00e8*/ 	.byte	0x03, 0x19
        /*00ea*/ 	.short	0x0030


	//----- nvinfo : EIATTR_PARAM_CBANK
	.align		4
        /*00ec*/ 	.byte	0x04, 0x0a
        /*00ee*/ 	.short	(.L_325 - .L_324)
	.align		4
.L_324:
        /*00f0*/ 	.word	index@(.nv.constant0._Z15_tanhback_32_12iPfiiS_iiS_)
        /*00f4*/ 	.short	0x0380
        /*00f6*/ 	.short	0x0030


	//----- nvinfo : EIATTR_SW_WAR
	.align		4
.L_325:
        /*00f8*/ 	.byte	0x04, 0x36
        /*00fa*/ 	.short	(.L_327 - .L_326)
.L_326:
        /*00fc*/ 	.word	0x00000008
.L_327:


//--------------------- .nv.info._Z15_sigmback_64_12iPdiiS_iiS_ --------------------------
	.section	.nv.info._Z15_sigmback_64_12iPdiiS_iiS_,"",@"SHT_CUDA_INFO"
	.sectionflags	@""
	.align	4


	//----- nvinfo : EIATTR_CUDA_API_VERSION
	.align		4
        /*0000*/ 	.byte	0x04, 0x37
        /*0002*/ 	.short	(.L_329 - .L_328)
.L_328:
        /*0004*/ 	.word	0x00000082


	//----- nvinfo : EIATTR_KPARAM_INFO
	.align		4
.L_329:
        /*0008*/ 	.byte	0x04, 0x17
        /*000a*/ 	.short	(.L_331 - .L_330)
.L_330:
        /*000c*/ 	.word	0x00000000
        /*0010*/ 	.short	0x0007
        /*0012*/ 	.short	0x0028
        /*0014*/ 	.byte	0x00, 0xf5, 0x21, 0x00


	//----- nvinfo : EIATTR_KPARAM_INFO
	.align		4
.L_331:
        /*0018*/ 	.byte	0x04, 0x17
        /*001a*/ 	.short	(.L_333 - .L_332)
.L_332:
        /*001c*/ 	.word	0x00000000
        /*0020*/ 	.short	0x0006
        /*0022*/ 	.short	0x0024
        /*0024*/ 	.byte	0x00, 0xf0, 0x11, 0x00


	//----- nvinfo : EIATTR_KPARAM_INFO
	.align		4
.L_333:
        /*0028*/ 	.byte	0x04, 0x17
        /*002a*/ 	.short	(.L_335 - .L_334)
.L_334:
        /*002c*/ 	.word	0x00000000
        /*0030*/ 	.short	0x0005
        /*0032*/ 	.short	0x0020
        /*0034*/ 	.byte	0x00, 0xf0, 0x11, 0x00


	//----- nvinfo : EIATTR_KPARAM_INFO
	.align		4
.L_335:
        /*0038*/ 	.byte	0x04, 0x17
        /*003a*/ 	.short	(.L_337 - .L_336)
.L_336:
        /*003c*/ 	.word	0x00000000
        /*0040*/ 	.short	0x0004
        /*0042*/ 	.short	0x0018
        /*0044*/ 	.byte	0x00, 0xf5, 0x21, 0x00


	//----- nvinfo : EIATTR_KPARAM_INFO
	.align		4
.L_337:
        /*0048*/ 	.byte	0x04, 0x17
        /*004a*/ 	.short	(.L_339 - .L_338)
.L_338:
        /*004c*/ 	.word	0x00000000
        /*0050*/ 	.short	0x0003
        /*0052*/ 	.short	0x0014
        /*0054*/ 	.byte	0x00, 0xf0, 0x11, 0x00


	//----- nvinfo : EIATTR_KPARAM_INFO
	.align		4
.L_339:
        /*0058*/ 	.byte	0x04, 0x17
        /*005a*/ 	.short	(.L_341 - .L_340)
.L_340:
        /*005c*/ 	.word	0x00000000
        /*0060*/ 	.short	0x0002
        /*0062*/ 	.short	0x0010
        /*0064*/ 	.byte	0x00, 0xf0, 0x11, 0x00


	//----- nvinfo : EIATTR_KPARAM_INFO
	.align		4
.L_341:
        /*0068*/ 	.byte	0x04, 0x17
        /*006a*/ 	.short	(.L_343 - .L_342)
.L_342:
        /*006c*/ 	.word	0x00000000
        /*0070*/ 	.short	0x0001
        /*0072*/ 	.short	0x0008
        /*0074*/ 	.byte	0x00, 0xf5, 0x21, 0x00


	//----- nvinfo : EIATTR_KPARAM_INFO
	.align		4
.L_343:
        /*0078*/ 	.byte	0x04, 0x17
        /*007a*/ 	.short	(.L_345 - .L_344)
.L_344:
        /*007c*/ 	.word	0x00000000
        /*0080*/ 	.short	0x0000
        /*0082*/ 	.short	0x0000
        /*0084*/ 	.byte	0x00, 0xf0, 0x11, 0x00


	//----- nvinfo : EIATTR_SPARSE_MMA_MASK
	.align		4
.L_345:
        /*0088*/ 	.byte	0x03, 0x50
        /*008a*/ 	.short	0x0000


	//----- nvinfo : EIATTR_MAXREG_COUNT
	.align		4
        /*008c*/ 	.byte	0x03, 0x1b
        /*008e*/ 	.short	0x00ff


	//----- nvinfo : EIATTR_MERCURY_ISA_VERSION
	.align		4
        /*0090*/ 	.byte	0x03, 0x5f
        /*0092*/ 	.short	0x0101


	//----- nvinfo : EIATTR_VRC_CTA_INIT_COUNT
	.align		4
        /*0094*/ 	.byte	0x02, 0x4a
	.zero		1
	.zero		1


	//----- nvinfo : EIATTR_EXIT_INSTR_OFFSETS
	.align		4
        /*0098*/ 	.byte	0x04, 0x1c
        /*009a*/ 	.short	(.L_347 - .L_346)


	//   ....[0]....
.L_346:
        /*009c*/ 	.word	0x00000070


	//   ....[1]....
        /*00a0*/ 	.word	0x00000200


	//   ....[2]....
        /*00a4*/ 	.word	0x000004c0


	//   ....[3]....
        /*00a8*/ 	.word	0x00000910


	//   ....[4]....
        /*00ac*/ 	.word	0x00000a00


	//   ....[5]....
        /*00b0*/ 	.word	0x00000cf0


	//   ....[6]....
        /*00b4*/ 	.word	0x00001140


	//   ....[7]....
        /*00b8*/ 	.word	0x00001230


	//   ....[8]....
        /*00bc*/ 	.word	0x00001660


	//   ....[9]....
        /*00c0*/ 	.word	0x00001c00


	//   ....[10]....
        /*00c4*/ 	.word	0x00001e80


	//   ....[11]....
        /*00c8*/ 	.word	0x00002460


	//   ....[12]....
        /*00cc*/ 	.word	0x000026e0


	//   ....[13]....
        /*00d0*/ 	.word	0x00002b30


	//   ....[14]....
        /*00d4*/ 	.word	0x00002c10


	//   ....[15]....
        /*00d8*/ 	.word	0x00003320


	//   ....[16]....
        /*00dc*/ 	.word	0x00003740


	//----- nvinfo : EIATTR_CRS_STACK_SIZE
	.align		4
.L_347:
        /*00e0*/ 	.byte	0x04, 0x1e
        /*00e2*/ 	.short	(.L_349 - .L_348)
.L_348:
        /*00e4*/ 	.word	0x00000000


	//----- nvinfo : EIATTR_CBANK_PARAM_SIZE
	.align		4
.L_349:
        /*00e8*/ 	.byte	0x03, 0x19
        /*00ea*/ 	.short	0x0030


	//----- nvinfo : EIATTR_PARAM_CBANK
	.align		4
        /*00ec*/ 	.byte	0x04, 0x0a
        /*00ee*/ 	.short	(.L_351 - .L_350)
	.align		4
.L_350:
        /*00f0*/ 	.word	index@(.nv.constant0._Z15_sigmback_64_12iPdiiS_iiS_)
        /*00f4*/ 	.short	0x0380
        /*00f6*/ 	.short	0x0030


	//----- nvinfo : EIATTR_SW_WAR
	.align		4
.L_351:
        /*00f8*/ 	.byte	0x04, 0x36
        /*00fa*/ 	.short	(.L_353 - .L_352)
.L_352:
        /*00fc*/ 	.word	0x00000008
.L_353:


//--------------------- .nv.info._Z15_sigmback_32_12iPfiiS_iiS_ --------------------------
	.section	.nv.info._Z15_sigmback_32_12iPfiiS_iiS_,"",@"SHT_CUDA_INFO"
	.sectionflags	@""
	.align	4


	//----- nvinfo : EIATTR_CUDA_API_VERSION
	.align		4
        /*0000*/ 	.byte	0x04, 0x37
        /*0002*/ 	.short	(.L_355 - .L_354)
.L_354:
        /*0004*/ 	.word	0x00000082


	//----- nvinfo : EIATTR_KPARAM_INFO
	.align		4
.L_355:
        /*0008*/ 	.byte	0x04, 0x17
        /*000a*/ 	.short	(.L_357 - .L_356)
.L_356:
        /*000c*/ 	.word	0x00000000
        /*0010*/ 	.short	0x0007
        /*0012*/ 	.short	0x0028
        /*0014*/ 	.byte	0x00, 0xf5, 0x21, 0x00


	//----- nvinfo : EIATTR_KPARAM_INFO
	.align		4
.L_357:
        /*0018*/ 	.byte	0x04, 0x17
        /*001a*/ 	.short	(.L_359 - .L_358)
.L_358:
        /*001c*/ 	.word	0x00000000
        /*0020*/ 	.short	0x0006
        /*0022*/ 	.short	0x0024
        /*0024*/ 	.byte	0x00, 0xf0, 0x11, 0x00


	//----- nvinfo : EIATTR_KPARAM_INFO
	.align		4
.L_359:
        /*0028*/ 	.byte	0x04, 0x17
        /*002a*/ 	.short	(.L_361 - .L_360)
.L_360:
        /*002c*/ 	.word	0x00000000
        /*0030*/ 	.short	0x0005
        /*0032*/ 	.short	0x0020
        /*0034*/ 	.byte	0x00, 0xf0, 0x11, 0x00


	//----- nvinfo : EIATTR_KPARAM_INFO
	.align		4
.L_361:
        /*0038*/ 	.byte	0x04, 0x17
        /*003a*/ 	.short	(.L_363 - .L_362)
.L_362:
        /*003c*/ 	.word	0x00000000
        /*0040*/ 	.short	0x0004
        /*0042*/ 	.short	0x0018
        /*0044*/ 	.byte	0x00, 0xf5, 0x21, 0x00


	//----- nvinfo : EIATTR_KPARAM_INFO
	.align		4
.L_363:
        /*0048*/ 	.byte	0x04, 0x17
        /*004a*/ 	.short	(.L_365 - .L_364)
.L_364:
        /*004c*/ 	.word	0x00000000
        /*0050*/ 	.short	0x0003
        /*0052*/ 	.short	0x0014
        /*0054*/ 	.byte	0x00, 0xf0, 0x11, 0x00


	//----- nvinfo : EIATTR_KPARAM_INFO
	.align		4
.L_365:
        /*0058*/ 	.byte	0x04, 0x17
        /*005a*/ 	.short	(.L_367 - .L_366)
.L_366:
        /*005c*/ 	.word	0x00000000
        /*0060*/ 	.short	0x0002
        /*0062*/ 	.short	0x0010
        /*0064*/ 	.byte	0x00, 0xf0, 0x11, 0x00


	//----- nvinfo : EIATTR_KPARAM_INFO
	.align		4
.L_367:
        /*0068*/ 	.byte	0x04, 0x17
        /*006a*/ 	.short	(.L_369 - .L_368)
.L_368:
        /*006c*/ 	.word	0x00000000
        /*0070*/ 	.short	0x0001
        /*0072*/ 	.short	0x0008
        /*0074*/ 	.byte	0x00, 0xf5, 0x21, 0x00


	//----- nvinfo : EIATTR_KPARAM_INFO
	.align		4
.L_369:
        /*0078*/ 	.byte	0x04, 0x17
        /*007a*/ 	.short	(.L_371 - .L_370)
.L_370:
        /*007c*/ 	.word	0x00000000
        /*0080*/ 	.short	0x0000
        /*0082*/ 	.short	0x0000
        /*0084*/ 	.byte	0x00, 0xf0, 0x11, 0x00


	//----- nvinfo : EIATTR_SPARSE_MMA_MASK
	.align		4
.L_371:
        /*0088*/ 	.byte	0x03, 0x50
        /*008a*/ 	.short	0x0000


	//----- nvinfo : EIATTR_MAXREG_COUNT
	.align		4
        /*008c*/ 	.byte	0x03, 0x1b
        /*008e*/ 	.short	0x00ff


	//----- nvinfo : EIATTR_MERCURY_ISA_VERSION
	.align		4
        /*0090*/ 	.byte	0x03, 0x5f
        /*0092*/ 	.short	0x0101


	//----- nvinfo : EIATTR_VRC_CTA_INIT_COUNT
	.align		4
        /*0094*/ 	.byte	0x02, 0x4a
	.zero		1
	.zero		1


	//----- nvinfo : EIATTR_EXIT_INSTR_OFFSETS
	.align		4
        /*0098*/ 	.byte	0x04, 0x1c
        /*009a*/ 	.short	(.L_373 - .L_372)


	//   ....[0]....
.L_372:
        /*009c*/ 	.word	0x00000070


	//   ....[1]....
        /*00a0*/ 	.word	0x00000200


	//   ....[2]....
        /*00a4*/ 	.word	0x000004c0


	//   ....[3]....
        /*00a8*/ 	.word	0x00000910


	//   ....[4]....
        /*00ac*/ 	.word	0x00000a00


	//   ....[5]....
        /*00b0*/ 	.word	0x00000cf0


	//   ....[6]....
        /*00b4*/ 	.word	0x00001140


	//   ....[7]....
        /*00b8*/ 	.word	0x00001230


	//   ....[8]....
        /*00bc*/ 	.word	0x00001660


	//   ....[9]....
        /*00c0*/ 	.word	0x00001bf0


	//   ....[10]....
        /*00c4*/ 	.word	0x00001e70


	//   ....[11]....
        /*00c8*/ 	.word	0x00002430


	//   ....[12]....
        /*00cc*/ 	.word	0x000026b0


	//   ....[13]....
        /*00d0*/ 	.word	0x00002b10


	//   ....[14]....
        /*00d4*/ 	.word	0x00002bf0


	//   ....[15]....
        /*00d8*/ 	.word	0x00003300


	//   ....[16]....
        /*00dc*/ 	.word	0x00003720


	//----- nvinfo : EIATTR_CRS_STACK_SIZE
	.align		4
.L_373:
        /*00e0*/ 	.byte	0x04, 0x1e
        /*00e2*/ 	.short	(.L_375 - .L_374)
.L_374:
        /*00e4*/ 	.word	0x00000000


	//----- nvinfo : EIATTR_CBANK_PARAM_SIZE
	.align		4
.L_375:
        /*00e8*/ 	.byte	0x03, 0x19
        /*00ea*/ 	.short	0x0030


	//----- nvinfo : EIATTR_PARAM_CBANK
	.align		4
        /*00ec*/ 	.byte	0x04, 0x0a
        /*00ee*/ 	.short	(.L_377 - .L_376)
	.align		4
.L_376:
        /*00f0*/ 	.word	index@(.nv.constant0._Z15_sigmback_32_12iPfiiS_iiS_)
        /*00f4*/ 	.short	0x0380
        /*00f6*/ 	.short	0x0030


	//----- nvinfo : EIATTR_SW_WAR
	.align		4
.L_377:
        /*00f8*/ 	.byte	0x04, 0x36
        /*00fa*/ 	.short	(.L_379 - .L_378)
.L_378:
        /*00fc*/ 	.word	0x00000008
.L_379:


//--------------------- .nv.info._Z15_reluback_64_12iPdiiS_iiS_ --------------------------
	.section	.nv.info._Z15_reluback_64_12iPdiiS_iiS_,"",@"SHT_CUDA_INFO"
	.sectionflags	@""
	.align	4


	//----- nvinfo : EIATTR_CUDA_API_VERSION
	.align		4
        /*0000*/ 	.byte	0x04, 0x37
        /*0002*/ 	.short	(.L_381 - .L_380)
.L_380:
        /*0004*/ 	.word	0x00000082


	//----- nvinfo : EIATTR_KPARAM_INFO
	.align		4
.L_381:
        /*0008*/ 	.byte	0x04, 0x17
        /*000a*/ 	.short	(.L_383 - .L_382)
.L_382:
        /*000c*/ 	.word	0x00000000
        /*0010*/ 	.short	0x0007
        /*0012*/ 	.short	0x0028
        /*0014*/ 	.byte	0x00, 0xf5, 0x21, 0x00


	//----- nvinfo : EIATTR_KPARAM_INFO
	.align		4
.L_383:
        /*0018*/ 	.byte	0x04, 0x17
        /*001a*/ 	.short	(.L_385 - .L_384)
.L_384:
        /*001c*/ 	.word	0x00000000
        /*0020*/ 	.short	0x0006
        /*0022*/ 	.short	0x0024
        /*0024*/ 	.byte	0x00, 0xf0, 0x11, 0x00


	//----- nvinfo : EIATTR_KPARAM_INFO
	.align		4
.L_385:
        /*0028*/ 	.byte	0x04, 0x17
        /*002a*/ 	.short	(.L_387 - .L_386)
.L_386:
        /*002c*/ 	.word	0x00000000
        /*0030*/ 	.short	0x0005
        /*0032*/ 	.short	0x0020
        /*0034*/ 	.byte	0x00, 0xf0, 0x11, 0x00


	//----- nvinfo : EIATTR_KPARAM_INFO
	.align		4
.L_387:
        /*0038*/ 	.byte	0x04, 0x17
        /*003a*/ 	.short	(.L_389 - .L_388)
.L_388:
        /*003c*/ 	.word	0x00000000
        /*0040*/ 	.short	0x0004
        /*0042*/ 	.short	0x0018
        /*0044*/ 	.byte	0x00, 0xf5, 0x21, 0x00


	//----- nvinfo : EIATTR_KPARAM_INFO
	.align		4
.L_389:
        /*0048*/ 	.byte	0x04, 0x17
        /*004a*/ 	.short	(.L_391 - .L_390)
.L_390:
        /*004c*/ 	.word	0x00000000
        /*0050*/ 	.short	0x0003
        /*0052*/ 	.short	0x0014
        /*0054*/ 	.byte	0x00, 0xf0, 0x11, 0x00


	//----- nvinfo : EIATTR_KPARAM_INFO
	.align		4
.L_391:
        /*0058*/ 	.byte	0x04, 0x17
        /*005a*/ 	.short	(.L_393 - .L_392)
.L_392:
        /*005c*/ 	.word	0x00000000
        /*0060*/ 	.short	0x0002
        /*0062*/ 	.short	0x0010
        /*0064*/ 	.byte	0x00, 0xf0, 0x11, 0x00


	//----- nvinfo : EIATTR_KPARAM_INFO
	.align		4
.L_393:
        /*0068*/ 	.byte	0x04, 0x17
        /*006a*/ 	.short	(.L_395 - .L_394)
.L_394:
        /*006c*/ 	.word	0x00000000
        /*0070*/ 	.short	0x0001
        /*0072*/ 	.short	0x0008
        /*0074*/ 	.byte	0x00, 0xf5, 0x21, 0x00


	//----- nvinfo : EIATTR_KPARAM_INFO
	.align		4
.L_395:
        /*0078*/ 	.byte	0x04, 0x17
        /*007a*/ 	.short	(.L_397 - .L_396)
.L_396:
        /*007c*/ 	.word	0x00000000
        /*0080*/ 	.short	0x0000
        /*0082*/ 	.short	0x0000
        /*0084*/ 	.byte	0x00, 0xf0, 0x11, 0x00


	//----- nvinfo : EIATTR_SPARSE_MMA_MASK
	.align		4
.L_397:
        /*0088*/ 	.byte	0x03, 0x50
        /*008a*/ 	.short	0x0000


	//----- nvinfo : EIATTR_MAXREG_COUNT
	.align		4
        /*008c*/ 	.byte	0x03, 0x1b
        /*008e*/ 	.short	0x00ff


	//----- nvinfo : EIATTR_MERCURY_ISA_VERSION
	.align		4
        /*0090*/ 	.byte	0x03, 0x5f
        /*0092*/ 	.short	0x0101


	//----- nvinfo : EIATTR_VRC_CTA_INIT_COUNT
	.align		4
        /*0094*/ 	.byte	0x02, 0x4a
	.zero		1
	.zero		1


	//----- nvinfo : EIATTR_EXIT_INSTR_OFFSETS
	.align		4
        /*0098*/ 	.byte	0x04, 0x1c
        /*009a*/ 	.short	(.L_399 - .L_398)


	//   ....[0]....
.L_398:
        /*009c*/ 	.word	0x00000070


	//   ....[1]....
        /*00a0*/ 	.word	0x00000200


	//   ....[2]....
        /*00a4*/ 	.word	0x000004c0


	//   ....[3]....
        /*00a8*/ 	.word	0x00000910


	//   ....[4]....
        /*00ac*/ 	.word	0x00000a00


	//   ....[5]....
        /*00b0*/ 	.word	0x00000cf0


	//   ....[6]....
        /*00b4*/ 	.word	0x00001140


	//   ....[7]....
        /*00b8*/ 	.word	0x00001230


	//   ....[8]....
        /*00bc*/ 	.word	0x00001670


	//   ....[9]....
        /*00c0*/ 	.word	0x00001c10


	//   ....[10]....
        /*00c4*/ 	.word	0x00001e90


	//   ....[11]....
        /*00c8*/ 	.word	0x00002450


	//   ....[12]....
        /*00cc*/ 	.word	0x000026d0


	//   ....[13]....
        /*00d0*/ 	.word	0x00002b30


	//   ....[14]....
        /*00d4*/ 	.word	0x00002c10


	//   ....[15]....
        /*00d8*/ 	.word	0x00003350


	//   ....[16]....
        /*00dc*/ 	.word	0x00003770


	//----- nvinfo : EIATTR_CRS_STACK_SIZE
	.align		4
.L_399:
        /*00e0*/ 	.byte	0x04, 0x1e
        /*00e2*/ 	.short	(.L_401 - .L_400)
.L_400:
        /*00e4*/ 	.word	0x00000000


	//----- nvinfo : EIATTR_CBANK_PARAM_SIZE
	.align		4
.L_401:
        /*00e8*/ 	.byte	0x03, 0x19
        /*00ea*/ 	.short	0x0030


	//----- nvinfo : EIATTR_PARAM_CBANK
	.align		4
        /*00ec*/ 	.byte	0x04, 0x0a
        /*00ee*/ 	.short	(.L_403 - .L_402)
	.align		4
.L_402:
        /*00f0*/ 	.word	index@(.nv.constant0._Z15_reluback_64_12iPdiiS_iiS_)
        /*00f4*/ 	.short	0x0380
        /*00f6*/ 	.short	0x0030


	//----- nvinfo : EIATTR_SW_WAR
	.align		4
.L_403:
        /*00f8*/ 	.byte	0x04, 0x36
        /*00fa*/ 	.short	(.L_405 - .L_404)
.L_404:
        /*00fc*/ 	.word	0x00000008
.L_405:


//--------------------- .nv.info._Z15_reluback_32_12iPfiiS_iiS_ --------------------------
	.section	.nv.info._Z15_reluback_32_12iPfiiS_iiS_,"",@"SHT_CUDA_INFO"
	.sectionflags	@""
	.align	4


	//----- nvinfo : EIATTR_CUDA_API_VERSION
	.align		4
        /*0000*/ 	.byte	0x04, 0x37
        /*0002*/ 	.short	(.L_407 - .L_406)
.L_406:
        /*0004*/ 	.word	0x00000082


	//----- nvinfo : EIATTR_KPARAM_INFO
	.align		4
.L_407:
        /*0008*/ 	.byte	0x04, 0x17
        /*000a*/ 	.short	(.L_409 - .L_408)
.L_408:
        /*000c*/ 	.word	0x00000000
        /*0010*/ 	.short	0x0007
        /*0012*/ 	.short	0x0028
        /*0014*/ 	.byte	0x00, 0xf5, 0x21, 0x00


	//----- nvinfo : EIATTR_KPARAM_INFO
	.align		4
.L_409:
        /*0018*/ 	.byte	0x04, 0x17
        /*001a*/ 	.short	(.L_411 - .L_410)
.L_410:
        /*001c*/ 	.word	0x00000000
        /*0020*/ 	.short	0x0006
        /*0022*/ 	.short	0x0024
        /*0024*/ 	.byte	0x00, 0xf0, 0x11, 0x00


	//----- nvinfo : EIATTR_KPARAM_INFO
	.align		4
.L_411:
        /*0028*/ 	.byte	0x04, 0x17
        /*002a*/ 	.short	(.L_413 - .L_412)
.L_412:
        /*002c*/ 	.word	0x00000000
        /*0030*/ 	.short	0x0005
        /*0032*/ 	.short	0x0020
        /*0034*/ 	.byte	0x00, 0xf0, 0x11, 0x00


	//----- nvinfo : EIATTR_KPARAM_INFO
	.align		4
.L_413:
        /*0038*/ 	.byte	0x04, 0x17
        /*003a*/ 	.short	(.L_415 - .L_414)
.L_414:
        /*003c*/ 	.word	0x00000000
        /*0040*/ 	.short	0x0004
        /*0042*/ 	.short	0x0018
        /*0044*/ 	.byte	0x00, 0xf5, 0x21, 0x00


	//----- nvinfo : EIATTR_KPARAM_INFO
	.align		4
.L_415:
        /*0048*/ 	.byte	0x04, 0x17
        /*004a*/ 	.short	(.L_417 - .L_416)
.L_416:
        /*004c*/ 	.word	0x00000000
        /*0050*/ 	.short	0x0003
        /*0052*/ 	.short	0x0014
        /*0054*/ 	.byte	0x00, 0xf0, 0x11, 0x00


	//----- nvinfo : EIATTR_KPARAM_INFO
	.align		4
.L_417:
        /*0058*/ 	.byte	0x04, 0x17
        /*005a*/ 	.short	(.L_419 - .L_418)
.L_418:
        /*005c*/ 	.word	0x00000000
        /*0060*/ 	.short	0x0002
        /*0062*/ 	.short	0x0010
        /*0064*/ 	.byte	0x00, 0xf0, 0x11, 0x00


	//----- nvinfo : EIATTR_KPARAM_INFO
	.align		4
.L_419:
        /*0068*/ 	.byte	0x04, 0x17
        /*006a*/ 	.short	(.L_421 - .L_420)
.L_420:
        /*006c*/ 	.word	0x00000000
        /*0070*/ 	.short	0x0001
        /*0072*/ 	.short	0x0008
        /*0074*/ 	.byte	0x00, 0xf5, 0x21, 0x00


	//----- nvinfo : EIATTR_KPARAM_INFO
	.align		4
.L_421:
        /*0078*/ 	.byte	0x04, 0x17
        /*007a*/ 	.short	(.L_423 - .L_422)
.L_422:
        /*007c*/ 	.word	0x00000000
        /*0080*/ 	.short	0x0000
        /*0082*/ 	.short	0x0000
        /*0084*/ 	.byte	0x00, 0xf0, 0x11, 0x00


	//----- nvinfo : EIATTR_SPARSE_MMA_MASK
	.align		4
.L_423:
        /*0088*/ 	.byte	0x03, 0x50
        /*008a*/ 	.short	0x0000


	//----- nvinfo : EIATTR_MAXREG_COUNT
	.align		4
        /*008c*/ 	.byte	0x03, 0x1b
        /*008e*/ 	.short	0x00ff


	//----- nvinfo : EIATTR_MERCURY_ISA_VERSION
	.align		4
        /*0090*/ 	.byte	0x03, 0x5f
        /*0092*/ 	.short	0x0101


	//----- nvinfo : EIATTR_VRC_CTA_INIT_COUNT
	.align		4
        /*0094*/ 	.byte	0x02, 0x4a
	.zero		1
	.zero		1


	//----- nvinfo : EIATTR_EXIT_INSTR_OFFSETS
	.align		4
        /*0098*/ 	.byte	0x04, 0x1c
        /*009a*/ 	.short	(.L_425 - .L_424)


	//   ....[0]....
.L_424:
        /*009c*/ 	.word	0x00000070


	//   ....[1]....
        /*00a0*/ 	.word	0x000001f0


	//   ....[2]....
        /*00a4*/ 	.word	0x000004a0


	//   ....[3]....
        /*00a8*/ 	.word	0x000008e0


	//   ....[4]....
        /*00ac*/ 	.word	0x000009c0


	//   ....[5]....
        /*00b0*/ 	.word	0x00000ca0


	//   ....[6]....
        /*00b4*/ 	.word	0x000010e0


	//   ....[7]....
        /*00b8*/ 	.word	0x000011c0


	//   ....[8]....
        /*00bc*/ 	.word	0x000015f0


	//   ....[9]....
        /*00c0*/ 	.word	0x00001b70


	//   ....[10]....
        /*00c4*/ 	.word	0x00001de0


	//   ....[11]....
        /*00c8*/ 	.word	0x00002380


	//   ....[12]....
        /*00cc*/ 	.word	0x000025f0


	//   ....[13]....
        /*00d0*/ 	.word	0x00002a40


	//   ....[14]....
        /*00d4*/ 	.word	0x00002b10


	//   ....[15]....
        /*00d8*/ 	.word	0x00003230


	//   ....[16]....
        /*00dc*/ 	.word	0x00003640


	//----- nvinfo : EIATTR_CRS_STACK_SIZE
	.align		4
.L_425:
        /*00e0*/ 	.byte	0x04, 0x1e
        /*00e2*/ 	.short	(.L_427 - .L_426)
.L_426:
        /*00e4*/ 	.word	0x00000000


	//----- nvinfo : EIATTR_CBANK_PARAM_SIZE
	.align		4
.L_427:
        /*00e8*/ 	.byte	0x03, 0x19
        /*00ea*/ 	.short	0x0030


	//----- nvinfo : EIATTR_PARAM_CBANK
	.align		4
        /*00ec*/ 	.byte	0x04, 0x0a
        /*00ee*/ 	.short	(.L_429 - .L_428)
	.align		4
.L_428:
        /*00f0*/ 	.word	index@(.nv.constant0._Z15_reluback_32_12iPfiiS_iiS_)
        /*00f4*/ 	.short	0x0380
        /*00f6*/ 	.short	0x0030


	//----- nvinfo : EIATTR_SW_WAR
	.align		4
.L_429:
        /*00f8*/ 	.byte	0x04, 0x36
        /*00fa*/ 	.short	(.L_431 - .L_430)
.L_430:
        /*00fc*/ 	.word	0x00000008
.L_431:


//--------------------- .nv.info._Z15_invxback_64_12iPdiiS_iiS_ --------------------------
	.section	.nv.info._Z15_invxback_64_12iPdiiS_iiS_,"",@"SHT_CUDA_INFO"
	.sectionflags	@""
	.align	4


	//----- nvinfo : EIATTR_CUDA_API_VERSION
	.align		4
        /*0000*/ 	.byte	0x04, 0x37
        /*0002*/ 	.short	(.L_433 - .L_432)
.L_432:
        /*0004*/ 	.word	0x00000082


	//----- nvinfo : EIATTR_KPARAM_INFO
	.align		4
.L_433:
        /*0008*/ 	.byte	0x04, 0x17
        /*000a*/ 	.short	(.L_435 - .L_434)
.L_434:
        /*000c*/ 	.word	0x00000000
        /*0010*/ 	.short	0x0007
        /*0012*/ 	.short	0x0028
        /*0014*/ 	.byte	0x00, 0xf5, 0x21, 0x00


	//----- nvinfo : EIATTR_KPARAM_INFO
	.align		4
.L_435:
        /*0018*/ 	.byte	0x04, 0x17
        /*001a*/ 	.short	(.L_437 - .L_436)
.L_436:
        /*001c*/ 	.word	0x00000000
        /*0020*/ 	.short	0x0006
        /*0022*/ 	.short	0x0024
        /*0024*/ 	.byte	0x00, 0xf0, 0x11, 0x00


	//----- nvinfo : EIATTR_KPARAM_INFO
	.align		4
.L_437:
        /*0028*/ 	.byte	0x04, 0x17
        /*002a*/ 	.short	(.L_439 - .L_438)
.L_438:
        /*002c*/ 	.word	0x00000000
        /*0030*/ 	.short	0x0005
        /*0032*/ 	.short	0x0020
        /*0034*/ 	.byte	0x00, 0xf0, 0x11, 0x00


	//----- nvinfo : EIATTR_KPARAM_INFO
	.align		4
.L_439:
        /*0038*/ 	.byte	0x04, 0x17
        /*003a*/ 	.short	(.L_441 - .L_440)
.L_440:
        /*003c*/ 	.word	0x00000000
        /*0040*/ 	.short	0x0004
        /*0042*/ 	.short	0x0018
        /*0044*/ 	.byte	0x00, 0xf5, 0x21, 0x00


	//----- nvinfo : EIATTR_KPARAM_INFO
	.align		4
.L_441:
        /*0048*/ 	.byte	0x04, 0x17
        /*004a*/ 	.short	(.L_443 - .L_442)
.L_442:
        /*004c*/ 	.word	0x00000000
        /*0050*/ 	.short	0x0003
        /*0052*/ 	.short	0x0014
        /*0054*/ 	.byte	0x00, 0xf0, 0x11, 0x00


	//----- nvinfo : EIATTR_KPARAM_INFO
	.align		4
.L_443:
        /*0058*/ 	.byte	0x04, 0x17
        /*005a*/ 	.short	(.L_445 - .L_444)
.L_444:
        /*005c*/ 	.word	0x00000000
        /*0060*/ 	.short	0x0002
        /*0062*/ 	.short	0x0010
        /*0064*/ 	.byte	0x00, 0xf0, 0x11, 0x00


	//----- nvinfo : EIATTR_KPARAM_INFO
	.align		4
.L_445:
        /*0068*/ 	.byte	0x04, 0x17
        /*006a*/ 	.short	(.L_447 - .L_446)
.L_446:
        /*006c*/ 	.word	0x00000000
        /*0070*/ 	.short	0x0001
        /*0072*/ 	.short	0x0008
        /*0074*/ 	.byte	0x00, 0xf5, 0x21, 0x00


	//----- nvinfo : EIATTR_KPARAM_INFO
	.align		4
.L_447:
        /*0078*/ 	.byte	0x04, 0x17
        /*007a*/ 	.short	(.L_449 - .L_448)
.L_448:
        /*007c*/ 	.word	0x00000000
        /*0080*/ 	.short	0x0000
        /*0082*/ 	.short	0x0000
        /*0084*/ 	.byte	0x00, 0xf0, 0x11, 0x00


	//----- nvinfo : EIATTR_SPARSE_MMA_MASK
	.align		4
.L_449:
        /*0088*/ 	.byte	0x03, 0x50
        /*008a*/ 	.short	0x0000


	//----- nvinfo : EIATTR_MAXREG_COUNT
	.align		4
        /*008c*/ 	.byte	0x03, 0x1b
        /*008e*/ 	.short	0x00ff


	//----- nvinfo : EIATTR_MERCURY_ISA_VERSION
	.align		4
        /*0090*/ 	.byte	0x03, 0x5f
        /*0092*/ 	.short	0x0101


	//----- nvinfo : EIATTR_VRC_CTA_INIT_COUNT
	.align		4
        /*0094*/ 	.byte	0x02, 0x4a
	.zero		1
	.zero		1


	//----- nvinfo : EIATTR_EXIT_INSTR_OFFSETS
	.align		4
        /*0098*/ 	.byte	0x04, 0x1c
        /*009a*/ 	.short	(.L_451 - .L_450)


	//   ....[0]....
.L_450:
        /*009c*/ 	.word	0x00000070


	//   ....[1]....
        /*00a0*/ 	.word	0x000001f0


	//   ....[2]....
        /*00a4*/ 	.word	0x000004a0


	//   ....[3]....
        /*00a8*/ 	.word	0x000008e0


	//   ....[4]....
        /*00ac*/ 	.word	0x000009c0


	//   ....[5]....
        /*00b0*/ 	.word	0x00000ca0


	//   ....[6]....
        /*00b4*/ 	.word	0x000010e0


	//   ....[7]....
        /*00b8*/ 	.word	0x000011c0


	//   ....[8]....
        /*00bc*/ 	.word	0x000015e0


	//   ....[9]....
        /*00c0*/ 	.word	0x00001b60


	//   ....[10]....
        /*00c4*/ 	.word	0x00001dd0


	//   ....[11]....
        /*00c8*/ 	.word	0x00002390


	//   ....[12]....
        /*00cc*/ 	.word	0x00002600


	//   ....[13]....
        /*00d0*/ 	.word	0x00002a50


	//   ....[14]....
        /*00d4*/ 	.word	0x00002b20


	//   ....[15]....
        /*00d8*/ 	.word	0x00003220


	//   ....[16]....
        /*00dc*/ 	.word	0x00003630


	//----- nvinfo : EIATTR_CRS_STACK_SIZE
	.align		4
.L_451:
        /*00e0*/ 	.byte	0x04, 0x1e
        /*00e2*/ 	.short	(.L_453 - .L_452)
.L_452:
        /*00e4*/ 	.word	0x00000000


	//----- nvinfo : EIATTR_CBANK_PARAM_SIZE
	.align		4
.L_453:
        /*00e8*/ 	.byte	0x03, 0x19
        /*00ea*/ 	.short	0x0030


	//----- nvinfo : EIATTR_PARAM_CBANK
	.align		4
        /*00ec*/ 	.byte	0x04, 0x0a
        /*00ee*/ 	.short	(.L_455 - .L_454)
	.align		4
.L_454:
        /*00f0*/ 	.word	index@(.nv.constant0._Z15_invxback_64_12iPdiiS_iiS_)
        /*00f4*/ 	.short	0x0380
        /*00f6*/ 	.short	0x0030


	//----- nvinfo : EIATTR_SW_WAR
	.align		4
.L_455:
        /*00f8*/ 	.byte	0x04, 0x36
        /*00fa*/ 	.short	(.L_457 - .L_456)
.L_456:
        /*00fc*/ 	.word	0x00000008
.L_457:


//--------------------- .nv.info._Z15_invxback_32_12iPfiiS_iiS_ --------------------------
	.section	.nv.info._Z15_invxback_32_12iPfiiS_iiS_,"",@"SHT_CUDA_INFO"
	.sectionflags	@""
	.align	4


	//----- nvinfo : EIATTR_CUDA_API_VERSION
	.align		4
        /*0000*/ 	.byte	0x04, 0x37
        /*0002*/ 	.short	(.L_459 - .L_458)
.L_458:
        /*0004*/ 	.word	0x00000082


	//----- nvinfo : EIATTR_KPARAM_INFO
	.align		4
.L_459:
        /*0008*/ 	.byte	0x04, 0x17
        /*000a*/ 	.short	(.L_461 - .L_460)
.L_460:
        /*000c*/ 	.word	0x00000000
        /*0010*/ 	.short	0x0007
        /*0012*/ 	.short	0x0028
        /*0014*/ 	.byte	0x00, 0xf5, 0x21, 0x00


	//----- nvinfo : EIATTR_KPARAM_INFO
	.align		4
.L_461:
        /*0018*/ 	.byte	0x04, 0x17
        /*001a*/ 	.short	(.L_463 - .L_462)
.L_462:
        /*001c*/ 	.word	0x00000000
        /*0020*/ 	.short	0x0006
        /*0022*/ 	.short	0x0024
        /*0024*/ 	.byte	0x00, 0xf0, 0x11, 0x00


	//----- nvinfo : EIATTR_KPARAM_INFO
	.align		4
.L_463:
        /*0028*/ 	.byte	0x04, 0x17
        /*002a*/ 	.short	(.L_465 - .L_464)
.L_464:
        /*002c*/ 	.word	0x00000000
        /*0030*/ 	.short	0x0005
        /*0032*/ 	.short	0x0020
        /*0034*/ 	.byte	0x00, 0xf0, 0x11, 0x00


	//----- nvinfo : EIATTR_KPARAM_INFO
	.align		4
.L_465:
        /*0038*/ 	.byte	0x04, 0x17
        /*003a*/ 	.short	(.L_467 - .L_466)
.L_466:
        /*003c*/ 	.word	0x00000000
        /*0040*/ 	.short	0x0004
        /*0042*/ 	.short	0x0018
        /*0044*/ 	.byte	0x00, 0xf5, 0x21, 0x00


	//----- nvinfo : EIATTR_KPARAM_INFO
	.align		4
.L_467:
        /*0048*/ 	.byte	0x04, 0x17
        /*004a*/ 	.short	(.L_469 - .L_468)
.L_468:
        /*004c*/ 	.word	0x00000000
        /*0050*/ 	.short	0x0003
        /*0052*/ 	.short	0x0014
        /*0054*/ 	.byte	0x00, 0xf0, 0x11, 0x00


	//----- nvinfo : EIATTR_KPARAM_INFO
	.align		4
.L_469:
        /*0058*/ 	.byte	0x04, 0x17
        /*005a*/ 	.short	(.L_471 - .L_470)
.L_470:
        /*005c*/ 	.word	0x00000000
        /*0060*/ 	.short	0x0002
        /*0062*/ 	.short	0x0010
        /*0064*/ 	.byte	0x00, 0xf0, 0x11, 0x00


	//----- nvinfo : EIATTR_KPARAM_INFO
	.align		4
.L_471:
        /*0068*/ 	.byte	0x04, 0x17
        /*006a*/ 	.short	(.L_473 - .L_472)
.L_472:
        /*006c*/ 	.word	0x00000000
        /*0070*/ 	.short	0x0001
        /*0072*/ 	.short	0x0008
        /*0074*/ 	.byte	0x00, 0xf5, 0x21, 0x00


	//----- nvinfo : EIATTR_KPARAM_INFO
	.align		4
.L_473:
        /*0078*/ 	.byte	0x04, 0x17
        /*007a*/ 	.short	(.L_475 - .L_474)
.L_474:
        /*007c*/ 	.word	0x00000000
        /*0080*/ 	.short	0x0000
        /*0082*/ 	.short	0x0000
        /*0084*/ 	.byte	0x00, 0xf0, 0x11, 0x00


	//----- nvinfo : EIATTR_SPARSE_MMA_MASK
	.align		4
.L_475:
        /*0088*/ 	.byte	0x03, 0x50
        /*008a*/ 	.short	0x0000


	//----- nvinfo : EIATTR_MAXREG_COUNT
	.align		4
        /*008c*/ 	.byte	0x03, 0x1b
        /*008e*/ 	.short	0x00ff


	//----- nvinfo : EIATTR_MERCURY_ISA_VERSION
	.align		4
        /*0090*/ 	.byte	0x03, 0x5f
        /*0092*/ 	.short	0x0101


	//----- nvinfo : EIATTR_VRC_CTA_INIT_COUNT
	.align		4
        /*0094*/ 	.byte	0x02, 0x4a
	.zero		1
	.zero		1


	//----- nvinfo : EIATTR_EXIT_INSTR_OFFSETS
	.align		4
        /*0098*/ 	.byte	0x04, 0x1c
        /*009a*/ 	.short	(.L_477 - .L_476)


	//   ....[0]....
.L_476:
        /*009c*/ 	.word	0x00000070


	//   ....[1]....
        /*00a0*/ 	.word	0x000001f0


	//   ....[2]....
        /*00a4*/ 	.word	0x000004a0


	//   ....[3]....
        /*00a8*/ 	.word	0x000008e0


	//   ....[4]....
        /*00ac*/ 	.word	0x000009c0


	//   ....[5]....
        /*00b0*/ 	.word	0x00000ca0


	//   ....[6]....
        /*00b4*/ 	.word	0x000010e0


	//   ....[7]....
        /*00b8*/ 	.word	0x000011c0


	//   ....[8]....
        /*00bc*/ 	.word	0x000015e0


	//   ....[9]....
        /*00c0*/ 	.word	0x00001b60


	//   ....[10]....
        /*00c4*/ 	.word	0x00001dd0


	//   ....[11]....
        /*00c8*/ 	.word	0x00002380


	//   ....[12]....
        /*00cc*/ 	.word	0x000025f0


	//   ....[13]....
        /*00d0*/ 	.word	0x00002a40


	//   ....[14]....
        /*00d4*/ 	.word	0x00002b10


	//   ....[15]....
        /*00d8*/ 	.word	0x00003210


	//   ....[16]....
        /*00dc*/ 	.word	0x00003620


	//----- nvinfo : EIATTR_CRS_STACK_SIZE
	.align		4
.L_477:
        /*00e0*/ 	.byte	0x04, 0x1e
        /*00e2*/ 	.short	(.L_479 - .L_478)
.L_478:
        /*00e4*/ 	.word	0x00000000


	//----- nvinfo : EIATTR_CBANK_PARAM_SIZE
	.align		4
.L_479:
        /*00e8*/ 	.byte	0x03, 0x19
        /*00ea*/ 	.short	0x0030


	//----- nvinfo : EIATTR_PARAM_CBANK
	.align		4
        /*00ec*/ 	.byte	0x04, 0x0a
        /*00ee*/ 	.short	(.L_481 - .L_480)
	.align		4
.L_480:
        /*00f0*/ 	.word	index@(.nv.constant0._Z15_invxback_32_12iPfiiS_iiS_)
        /*00f4*/ 	.short	0x0380
        /*00f6*/ 	.short	0x0030


	//----- nvinfo : EIATTR_SW_WAR
	.align		4
.L_481:
        /*00f8*/ 	.byte	0x04, 0x36
        /*00fa*/ 	.short	(.L_483 - .L_482)
.L_482:
        /*00fc*/ 	.word	0x00000008
.L_483:


//--------------------- .nv.info._Z9_le_64_12iPdiiS_iiS_ --------------------------
	.section	.nv.info._Z9_le_64_12iPdiiS_iiS_,"",@"SHT_CUDA_INFO"
	.sectionflags	@""
	.align	4


	//----- nvinfo : EIATTR_CUDA_API_VERSION
	.align		4
        /*0000*/ 	.byte	0x04, 0x37
        /*0002*/ 	.short	(.L_485 - .L_484)
.L_484:
        /*0004*/ 	.word	0x00000082


	//----- nvinfo : EIATTR_KPARAM_INFO
	.align		4
.L_485:
        /*0008*/ 	.byte	0x04, 0x17
        /*000a*/ 	.short	(.L_487 - .L_486)
.L_486:
        /*000c*/ 	.word	0x00000000
        /*0010*/ 	.short	0x0007
        /*0012*/ 	.short	0x0028
        /*0014*/ 	.byte	0x00, 0xf5, 0x21, 0x00


	//----- nvinfo : EIATTR_KPARAM_INFO
	.align		4
.L_487:
        /*0018*/ 	.byte	0x04, 0x17
        /*001a*/ 	.short	(.L_489 - .L_488)
.L_488:
        /*001c*/ 	.word	0x00000000
        /*0020*/ 	.short	0x0006
        /*0022*/ 	.short	0x0024
        /*0024*/ 	.byte	0x00, 0xf0, 0x11, 0x00


	//----- nvinfo : EIATTR_KPARAM_INFO
	.align		4
.L_489:
        /*0028*/ 	.byte	0x04, 0x17
        /*002a*/ 	.short	(.L_491 - .L_490)
.L_490:
        /*002c*/ 	.word	0x00000000
        /*0030*/ 	.short	0x0005
        /*0032*/ 	.short	0x0020
        /*0034*/ 	.byte	0x00, 0xf0, 0x11, 0x00


	//----- nvinfo : EIATTR_KPARAM_INFO
	.align		4
.L_491:
        /*0038*/ 	.byte	0x04, 0x17
        /*003a*/ 	.short	(.L_493 - .L_492)
.L_492:
        /*003c*/ 	.word	0x00000000
        /*0040*/ 	.short	0x0004
        /*0042*/ 	.short	0x0018
        /*0044*/ 	.byte	0x00, 0xf5, 0x21, 0x00


	//----- nvinfo : EIATTR_KPARAM_INFO
	.align		4
.L_493:
        /*0048*/ 	.byte	0x04, 0x17
        /*004a*/ 	.short	(.L_495 - .L_494)
.L_494:
        /*004c*/ 	.word	0x00000000
        /*0050*/ 	.short	0x0003
        /*0052*/ 	.short	0x0014
        /*0054*/ 	.byte	0x00, 0xf0, 0x11, 0x00


	//----- nvinfo : EIATTR_KPARAM_INFO
	.align		4
.L_495:
        /*0058*/ 	.byte	0x04, 0x17
        /*005a*/ 	.short	(.L_497 - .L_496)
.L_496:
        /*005c*/ 	.word	0x00000000
        /*0060*/ 	.short	0x0002
        /*0062*/ 	.short	0x0010
        /*0064*/ 	.byte	0x00, 0xf0, 0x11, 0x00


	//----- nvinfo : EIATTR_KPARAM_INFO
	.align		4
.L_497:
        /*0068*/ 	.byte	0x04, 0x17
        /*006a*/ 	.short	(.L_499 - .L_498)
.L_498:
        /*006c*/ 	.word	0x00000000
        /*0070*/ 	.short	0x0001
        /*0072*/ 	.short	0x0008
        /*0074*/ 	.byte	0x00, 0xf5, 0x21, 0x00


	//----- nvinfo : EIATTR_KPARAM_INFO
	.align		4
.L_499:
        /*0078*/ 	.byte	0x04, 0x17
        /*007a*/ 	.short	(.L_501 - .L_500)
.L_500:
        /*007c*/ 	.word	0x00000000
        /*0080*/ 	.short	0x0000
        /*0082*/ 	.short	0x0000
        /*0084*/ 	.byte	0x00, 0xf0, 0x11, 0x00


	//----- nvinfo : EIATTR_SPARSE_MMA_MASK
	.align		4
.L_501:
        /*0088*/ 	.byte	0x03, 0x50
        /*008a*/ 	.short	0x0000


	//----- nvinfo : EIATTR_MAXREG_COUNT
	.align		4
        /*008c*/ 	.byte	0x03, 0x1b
        /*008e*/ 	.short	0x00ff


	//----- nvinfo : EIATTR_MERCURY_ISA_VERSION
	.align		4
        /*0090*/ 	.byte	0x03, 0x5f
        /*0092*/ 	.short	0x0101


	//----- nvinfo : EIATTR_VRC_CTA_INIT_COUNT
	.align		4
        /*0094*/ 	.byte	0x02, 0x4a
	.zero		1
	.zero		1


	//----- nvinfo : EIATTR_EXIT_INSTR_OFFSETS
	.align		4
        /*0098*/ 	.byte	0x04, 0x1c
        /*009a*/ 	.short	(.L_503 - .L_502)


	//   ....[0]....
.L_502:
        /*009c*/ 	.word	0x00000070


	//   ....[1]....
        /*00a0*/ 	.word	0x00000200


	//   ....[2]....
        /*00a4*/ 	.word	0x000004c0


	//   ....[3]....
        /*00a8*/ 	.word	0x00000910


	//   ....[4]....
        /*00ac*/ 	.word	0x00000a00


	//   ....[5]....
        /*00b0*/ 	.word	0x00000cf0


	//   ....[6]....
        /*00b4*/ 	.word	0x00001140


	//   ....[7]....
        /*00b8*/ 	.word	0x00001230


	//   ....[8]....
        /*00bc*/ 	.word	0x00001660


	//   ....[9]....
        /*00c0*/ 	.word	0x00001bf0


	//   ....[10]....
        /*00c4*/ 	.word	0x00001e70


	//   ....[11]....
        /*00c8*/ 	.word	0x00002430


	//   ....[12]....
        /*00cc*/ 	.word	0x000026b0


	//   ....[13]....
        /*00d0*/ 	.word	0x00002b10


	//   ....[14]....
        /*00d4*/ 	.word	0x00002bf0


	//   ....[15]....
        /*00d8*/ 	.word	0x00003300


	//   ....[16]....
        /*00dc*/ 	.word	0x00003720


	//----- nvinfo : EIATTR_CRS_STACK_SIZE
	.align		4
.L_503:
        /*00e0*/ 	.byte	0x04, 0x1e
        /*00e2*/ 	.short	(.L_505 - .L_504)
.L_504:
        /*00e4*/ 	.word	0x00000000


	//----- nvinfo : EIATTR_CBANK_PARAM_SIZE
	.align		4
.L_505:
        /*00e8*/ 	.byte	0x03, 0x19
        /*00ea*/ 	.short	0x0030


	//----- nvinfo : EIATTR_PARAM_CBANK
	.align		4
        /*00ec*/ 	.byte	0x04, 0x0a
        /*00ee*/ 	.short	(.L_507 - .L_506)
	.align		4
.L_506:
        /*00f0*/ 	.word	index@(.nv.constant0._Z9_le_64_12iPdiiS_iiS_)
        /*00f4*/ 	.short	0x0380
        /*00f6*/ 	.short	0x0030


	//----- nvinfo : EIATTR_SW_WAR
	.align		4
.L_507:
        /*00f8*/ 	.byte	0x04, 0x36
        /*00fa*/ 	.short	(.L_509 - .L_508)
.L_508:
        /*00fc*/ 	.word	0x00000008
.L_509:


//--------------------- .nv.info._Z9_le_32_12iPfiiS_iiS_ --------------------------
	.section	.nv.info._Z9_le_32_12iPfiiS_iiS_,"",@"SHT_CUDA_INFO"
	.sectionflags	@""
	.align	4


	//----- nvinfo : EIATTR_CUDA_API_VERSION
	.align		4
        /*0000*/ 	.byte	0x04, 0x37
        /*0002*/ 	.short	(.L_511 - .L_510)
.L_510:
        /*0004*/ 	.word	0x00000082


	//----- nvinfo : EIATTR_KPARAM_INFO
	.align		4
.L_511:
        /*0008*/ 	.byte	0x04, 0x17
        /*000a*/ 	.short	(.L_513 - .L_512)
.L_512:
        /*000c*/ 	.word	0x00000000
        /*0010*/ 	.short	0x0007
        /*0012*/ 	.short	0x0028
        /*0014*/ 	.byte	0x00, 0xf5, 0x21, 0x00


	//----- nvinfo : EIATTR_KPARAM_INFO
	.align		4
.L_513:
        /*0018*/ 	.byte	0x04, 0x17
        /*001a*/ 	.short	(.L_515 - .L_514)
.L_514:
        /*001c*/ 	.word	0x00000000
        /*0020*/ 	.short	0x0006
        /*0022*/ 	.short	0x0024
        /*0024*/ 	.byte	0x00, 0xf0, 0x11, 0x00


	//----- nvinfo : EIATTR_KPARAM_INFO
	.align		4
.L_515:
        /*0028*/ 	.byte	0x04, 0x17
        /*002a*/ 	.short	(.L_517 - .L_516)
.L_516:
        /*002c*/ 	.word	0x00000000
        /*0030*/ 	.short	0x0005
        /*0032*/ 	.short	0x0020
        /*0034*/ 	.byte	0x00, 0xf0, 0x11, 0x00


	//----- nvinfo : EIATTR_KPARAM_INFO
	.align		4
.L_517:
        /*0038*/ 	.byte	0x04, 0x17
        /*003a*/ 	.short	(.L_519 - .L_518)
.L_518:
        /*003c*/ 	.word	0x00000000
        /*0040*/ 	.short	0x0004
        /*0042*/ 	.short	0x0018
        /*0044*/ 	.byte	0x00, 0xf5, 0x21, 0x00


	//----- nvinfo : EIATTR_KPARAM_INFO
	.align		4
.L_519:
        /*0048*/ 	.byte	0x04, 0x17
        /*004a*/ 	.short	(.L_521 - .L_520)
.L_520:
        /*004c*/ 	.word	0x00000000
        /*0050*/ 	.short	0x0003
        /*0052*/ 	.short	0x0014
        /*0054*/ 	.byte	0x00, 0xf0, 0x11, 0x00


	//----- nvinfo : EIATTR_KPARAM_INFO
	.align		4
.L_521:
        /*0058*/ 	.byte	0x04, 0x17
        /*005a*/ 	.short	(.L_523 - .L_522)
.L_522:
        /*005c*/ 	.word	0x00000000
        /*0060*/ 	.short	0x0002
        /*0062*/ 	.short	0x0010
        /*0064*/ 	.byte	0x00, 0xf0, 0x11, 0x00


	//----- nvinfo : EIATTR_KPARAM_INFO
	.align		4
.L_523:
        /*0068*/ 	.byte	0x04, 0x17
        /*006a*/ 	.short	(.L_525 - .L_524)
.L_524:
        /*006c*/ 	.word	0x00000000
        /*0070*/ 	.short	0x0001
        /*0072*/ 	.short	0x0008
        /*0074*/ 	.byte	0x00, 0xf5, 0x21, 0x00


	//----- nvinfo : EIATTR_KPARAM_INFO
	.align		4
.L_525:
        /*0078*/ 	.byte	0x04, 0x17
        /*007a*/ 	.short	(.L_527 - .L_526)
.L_526:
        /*007c*/ 	.word	0x00000000
        /*0080*/ 	.short	0x0000
        /*0082*/ 	.short	0x0000
        /*0084*/ 	.byte	0x00, 0xf0, 0x11, 0x00


	//----- nvinfo : EIATTR_SPARSE_MMA_MASK
	.align		4
.L_527:
        /*0088*/ 	.byte	0x03, 0x50
        /*008a*/ 	.short	0x0000


	//----- nvinfo : EIATTR_MAXREG_COUNT
	.align		4
        /*008c*/ 	.byte	0x03, 0x1b
        /*008e*/ 	.short	0x00ff


	//----- nvinfo : EIATTR_MERCURY_ISA_VERSION
	.align		4
        /*0090*/ 	.byte	0x03, 0x5f
        /*0092*/ 	.short	0x0101


	//----- nvinfo : EIATTR_VRC_CTA_INIT_COUNT
	.align		4
        /*0094*/ 	.byte	0x02, 0x4a
	.zero		1
	.zero		1


	//----- nvinfo : EIATTR_EXIT_INSTR_OFFSETS
	.align		4
        /*0098*/ 	.byte	0x04, 0x1c
        /*009a*/ 	.short	(.L_529 - .L_528)


	//   ....[0]....
.L_528:
        /*009c*/ 	.word	0x00000070


	//   ....[1]....
        /*00a0*/ 	.word	0x000001e0


	//   ....[2]....
        /*00a4*/ 	.word	0x00000480


	//   ....[3]....
        /*00a8*/ 	.word	0x000008b0


	//   ....[4]....
        /*00ac*/ 	.word	0x00000980


	//   ....[5]....
        /*00b0*/ 	.word	0x00000c50


	//   ....[6]....
        /*00b4*/ 	.word	0x00001080


	//   ....[7]....
        /*00b8*/ 	.word	0x00001150


	//   ....[8]....
        /*00bc*/ 	.word	0x00001560


	//   ....[9]....
        /*00c0*/ 	.word	0x00001ad0


	//   ....[10]....
        /*00c4*/ 	.word	0x00001d30


	//   ....[11]....
        /*00c8*/ 	.word	0x000022d0


	//   ....[12]....
        /*00cc*/ 	.word	0x00002530


	//   ....[13]....
        /*00d0*/ 	.word	0x00002970


	//   ....[14]....
        /*00d4*/ 	.word	0x00002a30


	//   ....[15]....
        /*00d8*/ 	.word	0x00003120


	//   ....[16]....
        /*00dc*/ 	.word	0x00003520


	//----- nvinfo : EIATTR_CRS_STACK_SIZE
	.align		4
.L_529:
        /*00e0*/ 	.byte	0x04, 0x1e
        /*00e2*/ 	.short	(.L_531 - .L_530)
.L_530:
        /*00e4*/ 	.word	0x00000000


	//----- nvinfo : EIATTR_CBANK_PARAM_SIZE
	.align		4
.L_531:
        /*00e8*/ 	.byte	0x03, 0x19
        /*00ea*/ 	.short	0x0030


	//----- nvinfo : EIATTR_PARAM_CBANK
	.align		4
        /*00ec*/ 	.byte	0x04, 0x0a
        /*00ee*/ 	.short	(.L_533 - .L_532)
	.align		4
.L_532:
        /*00f0*/ 	.word	index@(.nv.constant0._Z9_le_32_12iPfiiS_iiS_)
        /*00f4*/ 	.short	0x0380
        /*00f6*/ 	.short	0x0030


	//----- nvinfo : EIATTR_SW_WAR
	.align		4
.L_533:
        /*00f8*/ 	.byte	0x04, 0x36
        /*00fa*/ 	.short	(.L_535 - .L_534)
.L_534:
        /*00fc*/ 	.word	0x00000008
.L_535:


//--------------------- .nv.info._Z9_lt_64_12iPdiiS_iiS_ --------------------------
	.section	.nv.info._Z9_lt_64_12iPdiiS_iiS_,"",@"SHT_CUDA_INFO"
	.sectionflags	@""
	.align	4


	//----- nvinfo : EIATTR_CUDA_API_VERSION
	.align		4
        /*0000*/ 	.byte	0x04, 0x37
        /*0002*/ 	.short	(.L_537 - .L_536)
.L_536:
        /*0004*/ 	.word	0x00000082


	//----- nvinfo : EIATTR_KPARAM_INFO
	.align		4
.L_537:
        /*0008*/ 	.byte	0x04, 0x17
        /*000a*/ 	.short	(.L_539 - .L_538)
.L_538:
        /*000c*/ 	.word	0x00000000
        /*0010*/ 	.short	0x0007
        /*0012*/ 	.short	0x0028
        /*0014*/ 	.byte	0x00, 0xf5, 0x21, 0x00


	//----- nvinfo : EIATTR_KPARAM_INFO
	.align		4
.L_539:
        /*0018*/ 	.byte	0x04, 0x17
        /*001a*/ 	.short	(.L_541 - .L_540)
.L_540:
        /*001c*/ 	.word	0x00000000
        /*0020*/ 	.short	0x0006
        /*0022*/ 	.short	0x0024
        /*0024*/ 	.byte	0x00, 0xf0, 0x11, 0x00


	//----- nvinfo : EIATTR_KPARAM_INFO
	.align		4
.L_541:
        /*0028*/ 	.byte	0x04, 0x17
        /*002a*/ 	.short	(.L_543 - .L_542)
.L_542:
        /*002c*/ 	.word	0x00000000
        /*0030*/ 	.short	0x0005
        /*0032*/ 	.short	0x0020
        /*0034*/ 	.byte	0x00, 0xf0, 0x11, 0x00


	//----- nvinfo : EIATTR_KPARAM_INFO
	.align		4
.L_543:
        /*0038*/ 	.byte	0x04, 0x17
        /*003a*/ 	.short	(.L_545 - .L_544)
.L_544:
        /*003c*/ 	.word	0x00000000
        /*0040*/ 	.short	0x0004
        /*0042*/ 	.short	0x0018
        /*0044*/ 	.byte	0x00, 0xf5, 0x21, 0x00


	//----- nvinfo : EIATTR_KPARAM_INFO
	.align		4
.L_545:
        /*0048*/ 	.byte	0x04, 0x17
        /*004a*/ 	.short	(.L_547 - .L_546)
.L_546:
        /*004c*/ 	.word	0x00000000
        /*0050*/ 	.short	0x0003
        /*0052*/ 	.short	0x0014
        /*0054*/ 	.byte	0x00, 0xf0, 0x11, 0x00


	//----- nvinfo : EIATTR_KPARAM_INFO
	.align		4
.L_547:
        /*0058*/ 	.byte	0x04, 0x17
        /*005a*/ 	.short	(.L_549 - .L_548)
.L_548:
        /*005c*/ 	.word	0x00000000
        /*0060*/ 	.short	0x0002
        /*0062*/ 	.short	0x0010
        /*0064*/ 	.byte	0x00, 0xf0, 0x11, 0x00


	//----- nvinfo : EIATTR_KPARAM_INFO
	.align		4
.L_549:
        /*0068*/ 	.byte	0x04, 0x17
        /*006a*/ 	.short	(.L_551 - .L_550)
.L_550:
        /*006c*/ 	.word	0x00000000
        /*0070*/ 	.short	0x0001
        /*0072*/ 	.short	0x0008
        /*0074*/ 	.byte	0x00, 0xf5, 0x21, 0x00


	//----- nvinfo : EIATTR_KPARAM_INFO
	.align		4
.L_551:
        /*0078*/ 	.byte	0x04, 0x17
        /*007a*/ 	.short	(.L_553 - .L_552)
.L_552:
        /*007c*/ 	.word	0x00000000
        /*0080*/ 	.short	0x0000
        /*0082*/ 	.short	0x0000
        /*0084*/ 	.byte	0x00, 0xf0, 0x11, 0x00


	//----- nvinfo : EIATTR_SPARSE_MMA_MASK
	.align		4
.L_553:
        /*0088*/ 	.byte	0x03, 0x50
        /*008a*/ 	.short	0x0000


	//----- nvinfo : EIATTR_MAXREG_COUNT
	.align		4
        /*008c*/ 	.byte	0x03, 0x1b
        /*008e*/ 	.short	0x00ff


	//----- nvinfo : EIATTR_MERCURY_ISA_VERSION
	.align		4
        /*0090*/ 	.byte	0x03, 0x5f
        /*0092*/ 	.short	0x0101


	//----- nvinfo : EIATTR_VRC_CTA_INIT_COUNT
	.align		4
        /*0094*/ 	.byte	0x02, 0x4a
	.zero		1
	.zero		1


	//----- nvinfo : EIATTR_EXIT_INSTR_OFFSETS
	.align		4
        /*0098*/ 	.byte	0x04, 0x1c
        /*009a*/ 	.short	(.L_555 - .L_554)


	//   ....[0]....
.L_554:
        /*009c*/ 	.word	0x00000070


	//   ....[1]....
        /*00a0*/ 	.word	0x00000200


	//   ....[2]....
        /*00a4*/ 	.word	0x000004c0


	//   ....[3]....
        /*00a8*/ 	.word	0x00000910


	//   ....[4]....
        /*00ac*/ 	.word	0x00000a00


	//   ....[5]....
        /*00b0*/ 	.word	0x00000cf0


	//   ....[6]....
        /*00b4*/ 	.word	0x00001140


	//   ....[7]....
        /*00b8*/ 	.word	0x00001230


	//   ....[8]....
        /*00bc*/ 	.word	0x00001660


	//   ....[9]....
        /*00c0*/ 	.word	0x00001bf0


	//   ....[10]....
        /*00c4*/ 	.word	0x00001e70


	//   ....[11]....
        /*00c8*/ 	.word	0x00002430


	//   ....[12]....
        /*00cc*/ 	.word	0x000026b0


	//   ....[13]....
        /*00d0*/ 	.word	0x00002b10


	//   ....[14]....
        /*00d4*/ 	.word	0x00002bf0


	//   ....[15]....
        /*00d8*/ 	.word	0x00003300


	//   ....[16]....
        /*00dc*/ 	.word	0x00003720


	//----- nvinfo : EIATTR_CRS_STACK_SIZE
	.align		4
.L_555:
        /*00e0*/ 	.byte	0x04, 0x1e
        /*00e2*/ 	.short	(.L_557 - .L_556)
.L_556:
        /*00e4*/ 	.word	0x00000000


	//----- nvinfo : EIATTR_CBANK_PARAM_SIZE
	.align		4
.L_557:
        /*00e8*/ 	.byte	0x03, 0x19
        /*00ea*/ 	.short	0x0030


	//----- nvinfo : EIATTR_PARAM_CBANK
	.align		4
        /*00ec*/ 	.byte	0x04, 0x0a
        /*00ee*/ 	.short	(.L_559 - .L_558)
	.align		4
.L_558:
        /*00f0*/ 	.word	index@(.nv.constant0._Z9_lt_64_12iPdiiS_iiS_)
        /*00f4*/ 	.short	0x0380
        /*00f6*/ 	.short	0x0030


	//----- nvinfo : EIATTR_SW_WAR
	.align		4
.L_559:
        /*00f8*/ 	.byte	0x04, 0x36
        /*00fa*/ 	.short	(.L_561 - .L_560)
.L_560:
        /*00fc*/ 	.word	0x00000008
.L_561:


//--------------------- .nv.info._Z9_lt_32_12iPfiiS_iiS_ --------------------------
	.section	.nv.info._Z9_lt_32_12iPfiiS_iiS_,"",@"SHT_CUDA_INFO"
	.sectionflags	@""
	.align	4


	//----- nvinfo : EIATTR_CUDA_API_VERSION
	.align		4
        /*0000*/ 	.byte	0x04, 0x37
        /*0002*/ 	.short	(.L_563 - .L_562)
.L_562:
        /*0004*/ 	.word	0x00000082


	//----- nvinfo : EIATTR_KPARAM_INFO
	.align		4
.L_563:
        /*0008*/ 	.byte	0x04, 0x17
        /*000a*/ 	.short	(.L_565 - .L_564)
.L_564:
        /*000c*/ 	.word	0x00000000
        /*0010*/ 	.short	0x0007
        /*0012*/ 	.short	0x0028
        /*0014*/ 	.byte	0x00, 0xf5, 0x21, 0x00


	//----- nvinfo : EIATTR_KPARAM_INFO
	.align		4
.L_565:
        /*0018*/ 	.byte	0x04, 0x17
        /*001a*/ 	.short	(.L_567 - .L_566)
.L_566:
        /*001c*/ 	.word	0x00000000
        /*0020*/ 	.short	0x0006
        /*0022*/ 	.short	0x0024
        /*0024*/ 	.byte	0x00, 0xf0, 0x11, 0x00


	//----- nvinfo : EIATTR_KPARAM_INFO
	.align		4
.L_567:
        /*0028*/ 	.byte	0x04, 0x17
        /*002a*/ 	.short	(.L_569 - .L_568)
.L_568:
        /*002c*/ 	.word	0x00000000
        /*0030*/ 	.short	0x0005
        /*0032*/ 	.short	0x0020
        /*0034*/ 	.byte	0x00, 0xf0, 0x11, 0x00


	//----- nvinfo : EIATTR_KPARAM_INFO
	.align		4
.L_569:
        /*0038*/ 	.byte	0x04, 0x17
        /*003a*/ 	.short	(.L_571 - .L_570)
.L_570:
        /*003c*/ 	.word	0x00000000
        /*0040*/ 	.short	0x0004
        /*0042*/ 	.short	0x0018
        /*0044*/ 	.byte	0x00, 0xf5, 0x21, 0x00


	//----- nvinfo : EIATTR_KPARAM_INFO
	.align		4
.L_571:
        /*0048*/ 	.byte	0x04, 0x17
        /*004a*/ 	.short	(.L_573 - .L_572)
.L_572:
        /*004c*/ 	.word	0x00000000
        /*0050*/ 	.short	0x0003
        /*0052*/ 	.short	0x0014
        /*0054*/ 	.byte	0x00, 0xf0, 0x11, 0x00


	//----- nvinfo : EIATTR_KPARAM_INFO
	.align		4
.L_573:
        /*0058*/ 	.byte	0x04, 0x17
        /*005a*/ 	.short	(.L_575 - .L_574)
.L_574:
        /*005c*/ 	.word	0x00000000
        /*0060*/ 	.short	0x0002
        /*0062*/ 	.short	0x0010
        /*0064*/ 	.byte	0x00, 0xf0, 0x11, 0x00


	//----- nvinfo : EIATTR_KPARAM_INFO
	.align		4
.L_575:
        /*0068*/ 	.byte	0x04, 0x17
        /*006a*/ 	.short	(.L_577 - .L_576)
.L_576:
        /*006c*/ 	.word	0x00000000
        /*0070*/ 	.short	0x0001
        /*0072*/ 	.short	0x0008
        /*0074*/ 	.byte	0x00, 0xf5, 0x21, 0x00


	//----- nvinfo : EIATTR_KPARAM_INFO
	.align		4
.L_577:
        /*0078*/ 	.byte	0x04, 0x17
        /*007a*/ 	.short	(.L_579 - .L_578)
.L_578:
        /*007c*/ 	.word	0x00000000
        /*0080*/ 	.short	0x0000
        /*0082*/ 	.short	0x0000
        /*0084*/ 	.byte	0x00, 0xf0, 0x11, 0x00


	//----- nvinfo : EIATTR_SPARSE_MMA_MASK
	.align		4
.L_579:
        /*0088*/ 	.byte	0x03, 0x50
        /*008a*/ 	.short	0x0000


	//----- nvinfo : EIATTR_MAXREG_COUNT
	.align		4
        /*008c*/ 	.byte	0x03, 0x1b
        /*008e*/ 	.short	0x00ff


	//----- nvinfo : EIATTR_MERCURY_ISA_VERSION
	.align		4
        /*0090*/ 	.byte	0x03, 0x5f
        /*0092*/ 	.short	0x0101


	//----- nvinfo : EIATTR_VRC_CTA_INIT_COUNT
	.align		4
        /*0094*/ 	.byte	0x02, 0x4a
	.zero		1
	.zero		1


	//----- nvinfo : EIATTR_EXIT_INSTR_OFFSETS
	.align		4
        /*0098*/ 	.byte	0x04, 0x1c
        /*009a*/ 	.short	(.L_581 - .L_580)


	//   ....[0]....
.L_580:
        /*009c*/ 	.word	0x00000070


	//   ....[1]....
        /*00a0*/ 	.word	0x000001e0


	//   ....[2]....
        /*00a4*/ 	.word	0x00000480


	//   ....[3]....
        /*00a8*/ 	.word	0x000008b0


	//   ....[4]....
        /*00ac*/ 	.word	0x00000980


	//   ....[5]....
        /*00b0*/ 	.word	0x00000c50


	//   ....[6]....
        /*00b4*/ 	.word	0x00001080


	//   ....[7]....
        /*00b8*/ 	.word	0x00001150


	//   ....[8]....
        /*00bc*/ 	.word	0x00001560


	//   ....[9]....
        /*00c0*/ 	.word	0x00001ad0


	//   ....[10]....
        /*00c4*/ 	.word	0x00001d30


	//   ....[11]....
        /*00c8*/ 	.word	0x000022d0


	//   ....[12]....
        /*00cc*/ 	.word	0x00002530


	//   ....[13]....
        /*00d0*/ 	.word	0x00002970


	//   ....[14]....
        /*00d4*/ 	.word	0x00002a30


	//   ....[15]....
        /*00d8*/ 	.word	0x00003120


	//   ....[16]....
        /*00dc*/ 	.word	0x00003520


	//----- nvinfo : EIATTR_CRS_STACK_SIZE
	.align		4
.L_581:
        /*00e0*/ 	.byte	0x04, 0x1e
        /*00e2*/ 	.short	(.L_583 - .L_582)
.L_582:
        /*00e4*/ 	.word	0x00000000


	//----- nvinfo : EIATTR_CBANK_PARAM_SIZE
	.align		4
.L_583:
        /*00e8*/ 	.byte	0x03, 0x19
        /*00ea*/ 	.short	0x0030


	//----- nvinfo : EIATTR_PARAM_CBANK
	.align		4
        /*00ec*/ 	.byte	0x04, 0x0a
        /*00ee*/ 	.short	(.L_585 - .L_584)
	.align		4
.L_584:
        /*00f0*/ 	.word	index@(.nv.constant0._Z9_lt_32_12iPfiiS_iiS_)
        /*00f4*/ 	.short	0x0380
        /*00f6*/ 	.short	0x0030


	//----- nvinfo : EIATTR_SW_WAR
	.align		4
.L_585:
        /*00f8*/ 	.byte	0x04, 0x36
        /*00fa*/ 	.short	(.L_587 - .L_586)
.L_586:
        /*00fc*/ 	.word	0x00000008
.L_587:


//--------------------- .nv.info._Z9_ge_64_12iPdiiS_iiS_ --------------------------
	.section	.nv.info._Z9_ge_64_12iPdiiS_iiS_,"",@"SHT_CUDA_INFO"
	.sectionflags	@""
	.align	4


	//----- nvinfo : EIATTR_CUDA_API_VERSION
	.align		4
        /*0000*/ 	.byte	0x04, 0x37
        /*0002*/ 	.short	(.L_589 - .L_588)
.L_588:
        /*0004*/ 	.word	0x00000082


	//----- nvinfo : EIATTR_KPARAM_INFO
	.align		4
.L_589:
        /*0008*/ 	.byte	0x04, 0x17
        /*000a*/ 	.short	(.L_591 - .L_590)
.L_590:
        /*000c*/ 	.word	0x00000000
        /*0010*/ 	.short	0x0007
        /*0012*/ 	.short	0x0028
        /*0014*/ 	.byte	0x00, 0xf5, 0x21, 0x00


	//----- nvinfo : EIATTR_KPARAM_INFO
	.align		4
.L_591:
        /*0018*/ 	.byte	0x04, 0x17
        /*001a*/ 	.short	(.L_593 - .L_592)
.L_592:
        /*001c*/ 	.word	0x00000000
        /*0020*/ 	.short	0x0006
        /*0022*/ 	.short	0x0024
        /*0024*/ 	.byte	0x00, 0xf0, 0x11, 0x00


	//----- nvinfo : EIATTR_KPARAM_INFO
	.align		4
.L_593:
        /*0028*/ 	.byte	0x04, 0x17
        /*002a*/ 	.short	(.L_595 - .L_594)
.L_594:
        /*002c*/ 	.word	0x00000000
        /*0030*/ 	.short	0x0005
        /*0032*/ 	.short	0x0020
        /*0034*/ 	.byte	0x00, 0xf0, 0x11, 0x00


	//----- nvinfo : EIATTR_KPARAM_INFO
	.align		4
.L_595:
        /*0038*/ 	.byte	0x04, 0x17
        /*003a*/ 	.short	(.L_597 - .L_596)
.L_596:
        /*003c*/ 	.word	0x00000000
        /*0040*/ 	.short	0x0004
        /*0042*/ 	.short	0x0018
        /*0044*/ 	.byte	0x00, 0xf5, 0x21, 0x00


	//----- nvinfo : EIATTR_KPARAM_INFO
	.align		4
.L_597:
        /*0048*/ 	.byte	0x04, 0x17
        /*004a*/ 	.short	(.L_599 - .L_598)
.L_598:
        /*004c*/ 	.word	0x00000000
        /*0050*/ 	.short	0x0003
        /*0052*/ 	.short	0x0014
        /*0054*/ 	.byte	0x00, 0xf0, 0x11, 0x00


	//----- nvinfo : EIATTR_KPARAM_INFO
	.align		4
.L_599:
        /*0058*/ 	.byte	0x04, 0x17
        /*005a*/ 	.short	(.L_601 - .L_600)
.L_600:
        /*005c*/ 	.word	0x00000000
        /*0060*/ 	.short	0x0002
        /*0062*/ 	.short	0x0010
        /*0064*/ 	.byte	0x00, 0xf0, 0x11, 0x00


	//----- nvinfo : EIATTR_KPARAM_INFO
	.align		4
.L_601:
        /*0068*/ 	.byte	0x04, 0x17
        /*006a*/ 	.short	(.L_603 - .L_602)
.L_602:
        /*006c*/ 	.word	0x00000000
        /*0070*/ 	.short	0x0001
        /*0072*/ 	.short	0x0008
        /*0074*/ 	.byte	0x00, 0xf5, 0x21, 0x00


	//----- nvinfo : EIATTR_KPARAM_INFO
	.align		4
.L_603:
        /*0078*/ 	.byte	0x04, 0x17
        /*007a*/ 	.short	(.L_605 - .L_604)
.L_604:
        /*007c*/ 	.word	0x00000000
        /*0080*/ 	.short	0x0000
        /*0082*/ 	.short	0x0000
        /*0084*/ 	.byte	0x00, 0xf0, 0x11, 0x00


	//----- nvinfo : EIATTR_SPARSE_MMA_MASK
	.align		4
.L_605:
        /*0088*/ 	.byte	0x03, 0x50
        /*008a*/ 	.short	0x0000


	//----- nvinfo : EIATTR_MAXREG_COUNT
	.align		4
        /*008c*/ 	.byte	0x03, 0x1b
        /*008e*/ 	.short	0x00ff


	//----- nvinfo : EIATTR_MERCURY_ISA_VERSION
	.align		4
        /*0090*/ 	.byte	0x03, 0x5f
        /*0092*/ 	.short	0x0101


	//----- nvinfo : EIATTR_VRC_CTA_INIT_COUNT
	.align		4
        /*0094*/ 	.byte	0x02, 0x4a
	.zero		1
	.zero		1


	//----- nvinfo : EIATTR_EXIT_INSTR_OFFSETS
	.align		4
        /*0098*/ 	.byte	0x04, 0x1c
        /*009a*/ 	.short	(.L_607 - .L_606)


	//   ....[0]....
.L_606:
        /*009c*/ 	.word	0x00000070


	//   ....[1]....
        /*00a0*/ 	.word	0x00000200


	//   ....[2]....
        /*00a4*/ 	.word	0x000004c0


	//   ....[3]....
        /*00a8*/ 	.word	0x00000910


	//   ....[4]....
        /*00ac*/ 	.word	0x00000a00


	//   ....[5]....
        /*00b0*/ 	.word	0x00000cf0


	//   ....[6]....
        /*00b4*/ 	.word	0x00001140


	//   ....[7]....
        /*00b8*/ 	.word	0x00001230


	//   ....[8]....
        /*00bc*/ 	.word	0x00001660


	//   ....[9]....
        /*00c0*/ 	.word	0x00001bf0


	//   ....[10]....
        /*00c4*/ 	.word	0x00001e70


	//   ....[11]....
        /*00c8*/ 	.word	0x00002430


	//   ....[12]....
        /*00cc*/ 	.word	0x000026b0


	//   ....[13]....
        /*00d0*/ 	.word	0x00002b10


	//   ....[14]....
        /*00d4*/ 	.word	0x00002bf0


	//   ....[15]....
        /*00d8*/ 	.word	0x00003300


	//   ....[16]....
        /*00dc*/ 	.word	0x00003720


	//----- nvinfo : EIATTR_CRS_STACK_SIZE
	.align		4
.L_607:
        /*00e0*/ 	.byte	0x04, 0x1e
        /*00e2*/ 	.short	(.L_609 - .L_608)
.L_608:
        /*00e4*/ 	.word	0x00000000


	//----- nvinfo : EIATTR_CBANK_PARAM_SIZE
	.align		4
.L_609:
        /*00e8*/ 	.byte	0x03, 0x19
        /*00ea*/ 	.short	0x0030


	//----- nvinfo : EIATTR_PARAM_CBANK
	.align		4
        /*00ec*/ 	.byte	0x04, 0x0a
        /*00ee*/ 	.short	(.L_611 - .L_610)
	.align		4
.L_610:
        /*00f0*/ 	.word	index@(.nv.constant0._Z9_ge_64_12iPdiiS_iiS_)
        /*00f4*/ 	.short	0x0380
        /*00f6*/ 	.short	0x0030


	//----- nvinfo : EIATTR_SW_WAR
	.align		4
.L_611:
        /*00f8*/ 	.byte	0x04, 0x36
        /*00fa*/ 	.short	(.L_613 - .L_612)
.L_612:
        /*00fc*/ 	.word	0x00000008
.L_613:


//--------------------- .nv.info._Z9_ge_32_12iPfiiS_iiS_ --------------------------
	.section	.nv.info._Z9_ge_32_12iPfiiS_iiS_,"",@"SHT_CUDA_INFO"
	.sectionflags	@""
	.align	4


	//----- nvinfo : EIATTR_CUDA_API_VERSION
	.align		4
        /*0000*/ 	.byte	0x04, 0x37
        /*0002*/ 	.short	(.L_615 - .L_614)
.L_614:
        /*0004*/ 	.word	0x00000082


	//----- nvinfo : EIATTR_KPARAM_INFO
	.align		4
.L_615:
        /*0008*/ 	.byte	0x04, 0x17
        /*000a*/ 	.short	(.L_617 - .L_616)
.L_616:
        /*000c*/ 	.word	0x00000000
        /*0010*/ 	.short	0x0007
        /*0012*/ 	.short	0x0028
        /*0014*/ 	.byte	0x00, 0xf5, 0x21, 0x00


	//----- nvinfo : EIATTR_KPARAM_INFO
	.align		4
.L_617:
        /*0018*/ 	.byte	0x04, 0x17
        /*001a*/ 	.short	(.L_619 - .L_618)
.L_618:
        /*001c*/ 	.word	0x00000000
        /*0020*/ 	.short	0x0006
        /*0022*/ 	.short	0x0024
        /*0024*/ 	.byte	0x00, 0xf0, 0x11, 0x00


	//----- nvinfo : EIATTR_KPARAM_INFO
	.align		4
.L_619:
        /*0028*/ 	.byte	0x04, 0x17
        /*002a*/ 	.short	(.L_621 - .L_620)
.L_620:
        /*002c*/ 	.word	0x00000000
        /*0030*/ 	.short	0x0005
        /*0032*/ 	.short	0x0020
        /*0034*/ 	.byte	0x00, 0xf0, 0x11, 0x00


	//----- nvinfo : EIATTR_KPARAM_INFO
	.align		4
.L_621:
        /*0038*/ 	.byte	0x04, 0x17
        /*003a*/ 	.short	(.L_623 - .L_622)
.L_622:
        /*003c*/ 	.word	0x00000000
        /*0040*/ 	.short	0x0004
        /*0042*/ 	.short	0x0018
        /*0044*/ 	.byte	0x00, 0xf5, 0x21, 0x00


	//----- nvinfo : EIATTR_KPARAM_INFO
	.align		4
.L_623:
        /*0048*/ 	.byte	0x04, 0x17
        /*004a*/ 	.short	(.L_625 - .L_624)
.L_624:
        /*004c*/ 	.word	0x00000000
        /*0050*/ 	.short	0x0003
        /*0052*/ 	.short	0x0014
        /*0054*/ 	.byte	0x00, 0xf0, 0x11, 0x00


	//----- nvinfo : EIATTR_KPARAM_INFO
	.align		4
.L_625:
        /*0058*/ 	.byte	0x04, 0x17
        /*005a*/ 	.short	(.L_627 - .L_626)
.L_626:
        /*005c*/ 	.word	0x00000000
        /*0060*/ 	.short	0x0002
        /*0062*/ 	.short	0x0010
        /*0064*/ 	.byte	0x00, 0xf0, 0x11, 0x00


	//----- nvinfo : EIATTR_KPARAM_INFO
	.align		4
.L_627:
        /*0068*/ 	.byte	0x04, 0x17
        /*006a*/ 	.short	(.L_629 - .L_628)
.L_628:
        /*006c*/ 	.word	0x00000000
        /*0070*/ 	.short	0x0001
        /*0072*/ 	.short	0x0008
        /*0074*/ 	.byte	0x00, 0xf5, 0x21, 0x00


	//----- nvinfo : EIATTR_KPARAM_INFO
	.align		4
.L_629:
        /*0078*/ 	.byte	0x04, 0x17
        /*007a*/ 	.short	(.L_631 - .L_630)
.L_630:
        /*007c*/ 	.word	0x00000000
        /*0080*/ 	.short	0x0000
        /*0082*/ 	.short	0x0000
        /*0084*/ 	.byte	0x00, 0xf0, 0x11, 0x00


	//----- nvinfo : EIATTR_SPARSE_MMA_MASK
	.align		4
.L_631:
        /*0088*/ 	.byte	0x03, 0x50
        /*008a*/ 	.short	0x0000


	//----- nvinfo : EIATTR_MAXREG_COUNT
	.align		4
        /*008c*/ 	.byte	0x03, 0x1b
        /*008e*/ 	.short	0x00ff


	//----- nvinfo : EIATTR_MERCURY_ISA_VERSION
	.align		4
        /*0090*/ 	.byte	0x03, 0x5f
        /*0092*/ 	.short	0x0101


	//----- nvinfo : EIATTR_VRC_CTA_INIT_COUNT
	.align		4
        /*0094*/ 	.byte	0x02, 0x4a
	.zero		1
	.zero		1


	//----- nvinfo : EIATTR_EXIT_INSTR_OFFSETS
	.align		4
        /*0098*/ 	.byte	0x04, 0x1c
        /*009a*/ 	.short	(.L_633 - .L_632)


	//   ....[0]....
.L_632:
        /*009c*/ 	.word	0x00000070


	//   ....[1]....
        /*00a0*/ 	.word	0x000001e0


	//   ....[2]....
        /*00a4*/ 	.word	0x00000480


	//   ....[3]....
        /*00a8*/ 	.word	0x000008b0


	//   ....[4]....
        /*00ac*/ 	.word	0x00000980


	//   ....[5]....
        /*00b0*/ 	.word	0x00000c50


	//   ....[6]....
        /*00b4*/ 	.word	0x00001080


	//   ....[7]....
        /*00b8*/ 	.word	0x00001150


	//   ....[8]....
        /*00bc*/ 	.word	0x00001560


	//   ....[9]....
        /*00c0*/ 	.word	0x00001ad0


	//   ....[10]....
        /*00c4*/ 	.word	0x00001d30


	//   ....[11]....
        /*00c8*/ 	.word	0x000022d0


	//   ....[12]....
        /*00cc*/ 	.word	0x00002530


	//   ....[13]....
        /*00d0*/ 	.word	0x00002970


	//   ....[14]....
        /*00d4*/ 	.word	0x00002a30


	//   ....[15]....
        /*00d8*/ 	.word	0x00003120


	//   ....[16]....
        /*00dc*/ 	.word	0x00003520


	//----- nvinfo : EIATTR_CRS_STACK_SIZE
	.align		4
.L_633:
        /*00e0*/ 	.byte	0x04, 0x1e
        /*00e2*/ 	.short	(.L_635 - .L_634)
.L_634:
        /*00e4*/ 	.word	0x00000000


	//----- nvinfo : EIATTR_CBANK_PARAM_SIZE
	.align		4
.L_635:
        /*00e8*/ 	.byte	0x03, 0x19
        /*00ea*/ 	.short	0x0030


	//----- nvinfo : EIATTR_PARAM_CBANK
	.align		4
        /*00ec*/ 	.byte	0x04, 0x0a
        /*00ee*/ 	.short	(.L_637 - .L_636)
	.align		4
.L_636:
        /*00f0*/ 	.word	index@(.nv.constant0._Z9_ge_32_12iPfiiS_iiS_)
        /*00f4*/ 	.short	0x0380
        /*00f6*/ 	.short	0x0030


	//----- nvinfo : EIATTR_SW_WAR
	.align		4
.L_637:
        /*00f8*/ 	.byte	0x04, 0x36
        /*00fa*/ 	.short	(.L_639 - .L_638)
.L_638:
        /*00fc*/ 	.word	0x00000008
.L_639:


//--------------------- .nv.info._Z9_gt_64_12iPdiiS_iiS_ --------------------------
	.section	.nv.info._Z9_gt_64_12iPdiiS_iiS_,"",@"SHT_CUDA_INFO"
	.sectionflags	@""
	.align	4


	//----- nvinfo : EIATTR_CUDA_API_VERSION
	.align		4
        /*0000*/ 	.byte	0x04, 0x37
        /*0002*/ 	.short	(.L_641 - .L_640)
.L_640:
        /*0004*/ 	.word	0x00000082


	//----- nvinfo : EIATTR_KPARAM_INFO
	.align		4
.L_641:
        /*0008*/ 	.byte	0x04, 0x17
        /*000a*/ 	.short	(.L_643 - .L_642)
.L_642:
        /*000c*/ 	.word	0x00000000
        /*0010*/ 	.short	0x0007
        /*0012*/ 	.short	0x0028
        /*0014*/ 	.byte	0x00, 0xf5, 0x21, 0x00


	//----- nvinfo : EIATTR_KPARAM_INFO
	.align		4
.L_643:
        /*0018*/ 	.byte	0x04, 0x17
        /*001a*/ 	.short	(.L_645 - .L_644)
.L_644:
        /*001c*/ 	.word	0x00000000
        /*0020*/ 	.short	0x0006
        /*0022*/ 	.short	0x0024
        /*0024*/ 	.byte	0x00, 0xf0, 0x11, 0x00


	//----- nvinfo : EIATTR_KPARAM_INFO
	.align		4
.L_645:
        /*0028*/ 	.byte	0x04, 0x17
        /*002a*/ 	.short	(.L_647 - .L_646)
.L_646:
        /*002c*/ 	.word	0x00000000
        /*0030*/ 	.short	0x0005
        /*0032*/ 	.short	0x0020
        /*0034*/ 	.byte	0x00, 0xf0, 0x11, 0x00


	//----- nvinfo : EIATTR_KPARAM_INFO
	.align		4
.L_647:
        /*0038*/ 	.byte	0x04, 0x17
        /*003a*/ 	.short	(.L_649 - .L_648)
.L_648:
        /*003c*/ 	.word	0x00000000
        /*0040*/ 	.short	0x0004
        /*0042*/ 	.short	0x0018
        /*0044*/ 	.byte	0x00, 0xf5, 0x21, 0x00


	//----- nvinfo : EIATTR_KPARAM_INFO
	.align		4
.L_649:
        /*0048*/ 	.byte	0x04, 0x17
        /*004a*/ 	.short	(.L_651 - .L_650)
.L_650:
        /*004c*/ 	.word	0x00000000
        /*0050*/ 	.short	0x0003
        /*0052*/ 	.short	0x0014
        /*0054*/ 	.byte	0x00, 0xf0, 0x11, 0x00


	//----- nvinfo : EIATTR_KPARAM_INFO
	.align		4
.L_651:
        /*0058*/ 	.byte	0x04, 0x17
        /*005a*/ 	.short	(.L_653 - .L_652)
.L_652:
        /*005c*/ 	.word	0x00000000
        /*0060*/ 	.short	0x0002
        /*0062*/ 	.short	0x0010
        /*0064*/ 	.byte	0x00, 0xf0, 0x11, 0x00


	//----- nvinfo : EIATTR_KPARAM_INFO
	.align		4
.L_653:
        /*0068*/ 	.byte	0x04, 0x17
        /*006a*/ 	.short	(.L_655 - .L_654)
.L_654:
        /*006c*/ 	.word	0x00000000
        /*0070*/ 	.short	0x0001
        /*0072*/ 	.short	0x0008
        /*0074*/ 	.byte	0x00, 0xf5, 0x21, 0x00


	//----- nvinfo : EIATTR_KPARAM_INFO
	.align		4
.L_655:
        /*0078*/ 	.byte	0x04, 0x17
        /*007a*/ 	.short	(.L_657 - .L_656)
.L_656:
        /*007c*/ 	.word	0x00000000
        /*0080*/ 	.short	0x0000
        /*0082*/ 	.short	0x0000
        /*0084*/ 	.byte	0x00, 0xf0, 0x11, 0x00


	//----- nvinfo : EIATTR_SPARSE_MMA_MASK
	.align		4
.L_657:
        /*0088*/ 	.byte	0x03, 0x50
        /*008a*/ 	.short	0x0000


	//----- nvinfo : EIATTR_MAXREG_COUNT
	.align		4
        /*008c*/ 	.byte	0x03, 0x1b
        /*008e*/ 	.short	0x00ff


	//----- nvinfo : EIATTR_MERCURY_ISA_VERSION
	.align		4
        /*0090*/ 	.byte	0x03, 0x5f
        /*0092*/ 	.short	0x0101


	//----- nvinfo : EIATTR_VRC_CTA_INIT_COUNT
	.align		4
        /*0094*/ 	.byte	0x02, 0x4a
	.zero		1
	.zero		1


	//----- nvinfo : EIATTR_EXIT_INSTR_OFFSETS
	.align		4
        /*0098*/ 	.byte	0x04, 0x1c
        /*009a*/ 	.short	(.L_659 - .L_658)


	//   ....[0]....
.L_658:
        /*009c*/ 	.word	0x00000070


	//   ....[1]....
        /*00a0*/ 	.word	0x00000200


	//   ....[2]....
        /*00a4*/ 	.word	0x000004c0


	//   ....[3]....
        /*00a8*/ 	.word	0x00000910


	//   ....[4]....
        /*00ac*/ 	.word	0x00000a00


	//   ....[5]....
        /*00b0*/ 	.word	0x00000cf0


	//   ....[6]....
        /*00b4*/ 	.word	0x00001140


	//   ....[7]....
        /*00b8*/ 	.word	0x00001230


	//   ....[8]....
        /*00bc*/ 	.word	0x00001660


	//   ....[9]....
        /*00c0*/ 	.word	0x00001bf0


	//   ....[10]....
        /*00c4*/ 	.word	0x00001e70


	//   ....[11]....
        /*00c8*/ 	.word	0x00002430


	//   ....[12]....
        /*00cc*/ 	.word	0x000026b0


	//   ....[13]....
        /*00d0*/ 	.word	0x00002b10


	//   ....[14]....
        /*00d4*/ 	.word	0x00002bf0


	//   ....[15]....
        /*00d8*/ 	.word	0x00003300


	//   ....[16]....
        /*00dc*/ 	.word	0x00003720


	//----- nvinfo : EIATTR_CRS_STACK_SIZE
	.align		4
.L_659:
        /*00e0*/ 	.byte	0x04, 0x1e
        /*00e2*/ 	.short	(.L_661 - .L_660)
.L_660:
        /*00e4*/ 	.word	0x00000000


	//----- nvinfo : EIATTR_CBANK_PARAM_SIZE
	.align		4
.L_661:
        /*00e8*/ 	.byte	0x03, 0x19
        /*00ea*/ 	.short	0x0030


	//----- nvinfo : EIATTR_PARAM_CBANK
	.align		4
        /*00ec*/ 	.byte	0x04, 0x0a
        /*00ee*/ 	.short	(.L_663 - .L_662)
	.align		4
.L_662:
        /*00f0*/ 	.word	index@(.nv.constant0._Z9_gt_64_12iPdiiS_iiS_)
        /*00f4*/ 	.short	0x0380
        /*00f6*/ 	.short	0x0030


	//----- nvinfo : EIATTR_SW_WAR
	.align		4
.L_663:
        /*00f8*/ 	.byte	0x04, 0x36
        /*00fa*/ 	.short	(.L_665 - .L_664)
.L_664:
        /*00fc*/ 	.word	0x00000008
.L_665:


//--------------------- .nv.info._Z9_gt_32_12iPfiiS_iiS_ --------------------------
	.section	.nv.info._Z9_gt_32_12iPfiiS_iiS_,"",@"SHT_CUDA_INFO"
	.sectionflags	@""
	.align	4


	//----- nvinfo : EIATTR_CUDA_API_VERSION
	.align		4
        /*0000*/ 	.byte	0x04, 0x37
        /*0002*/ 	.short	(.L_667 - .L_666)
.L_666:
        /*0004*/ 	.word	0x00000082


	//----- nvinfo : EIATTR_KPARAM_INFO
	.align		4
.L_667:
        /*0008*/ 	.byte	0x04, 0x17
        /*000a*/ 	.short	(.L_669 - .L_668)
.L_668:
        /*000c*/ 	.word	0x00000000
        /*0010*/ 	.short	0x0007
        /*0012*/ 	.short	0x0028
        /*0014*/ 	.byte	0x00, 0xf5, 0x21, 0x00


	//----- nvinfo : EIATTR_KPARAM_INFO
	.align		4
.L_669:
        /*0018*/ 	.byte	0x04, 0x17
        /*001a*/ 	.short	(.L_671 - .L_670)
.L_670:
        /*001c*/ 	.word	0x00000000
        /*0020*/ 	.short	0x0006
        /*0022*/ 	.short	0x0024
        /*0024*/ 	.byte	0x00, 0xf0, 0x11, 0x00


	//----- nvinfo : EIATTR_KPARAM_INFO
	.align		4
.L_671:
        /*0028*/ 	.byte	0x04, 0x17
        /*002a*/ 	.short	(.L_673 - .L_672)
.L_672:
        /*002c*/ 	.word	0x00000000
        /*0030*/ 	.short	0x0005
        /*0032*/ 	.short	0x0020
        /*0034*/ 	.byte	0x00, 0xf0, 0x11, 0x00


	//----- nvinfo : EIATTR_KPARAM_INFO
	.align		4
.L_673:
        /*0038*/ 	.byte	0x04, 0x17
        /*003a*/ 	.short	(.L_675 - .L_674)
.L_674:
        /*003c*/ 	.word	0x00000000
        /*0040*/ 	.short	0x0004
        /*0042*/ 	.short	0x0018
        /*0044*/ 	.byte	0x00, 0xf5, 0x21, 0x00


	//----- nvinfo : EIATTR_KPARAM_INFO
	.align		4
.L_675:
        /*0048*/ 	.byte	0x04, 0x17
        /*004a*/ 	.short	(.L_677 - .L_676)
.L_676:
        /*004c*/ 	.word	0x00000000
        /*0050*/ 	.short	0x0003
        /*0052*/ 	.short	0x0014
        /*0054*/ 	.byte	0x00, 0xf0, 0x11, 0x00


	//----- nvinfo : EIATTR_KPARAM_INFO
	.align		4
.L_677:
        /*0058*/ 	.byte	0x04, 0x17
        /*005a*/ 	.short	(.L_679 - .L_678)
.L_678:
        /*005c*/ 	.word	0x00000000
        /*0060*/ 	.short	0x0002
        /*0062*/ 	.short	0x0010
        /*0064*/ 	.byte	0x00, 0xf0, 0x11, 0x00


	//----- nvinfo : EIATTR_KPARAM_INFO
	.align		4
.L_679:
        /*0068*/ 	.byte	0x04, 0x17
        /*006a*/ 	.short	(.L_681 - .L_680)
.L_680:
        /*006c*/ 	.word	0x00000000
        /*0070*/ 	.short	0x0001
        /*0072*/ 	.short	0x0008
        /*0074*/ 	.byte	0x00, 0xf5, 0x21, 0x00


	//----- nvinfo : EIATTR_KPARAM_INFO
	.align		4
.L_681:
        /*0078*/ 	.byte	0x04, 0x17
        /*007a*/ 	.short	(.L_683 - .L_682)
.L_682:
        /*007c*/ 	.word	0x00000000
        /*0080*/ 	.short	0x0000
        /*0082*/ 	.short	0x0000
        /*0084*/ 	.byte	0x00, 0xf0, 0x11, 0x00


	//----- nvinfo : EIATTR_SPARSE_MMA_MASK
	.align		4
.L_683:
        /*0088*/ 	.byte	0x03, 0x50
        /*008a*/ 	.short	0x0000


	//----- nvinfo : EIATTR_MAXREG_COUNT
	.align		4
        /*008c*/ 	.byte	0x03, 0x1b
        /*008e*/ 	.short	0x00ff


	//----- nvinfo : EIATTR_MERCURY_ISA_VERSION
	.align		4
        /*0090*/ 	.byte	0x03, 0x5f
        /*0092*/ 	.short	0x0101


	//----- nvinfo : EIATTR_VRC_CTA_INIT_COUNT
	.align		4
        /*0094*/ 	.byte	0x02, 0x4a
	.zero		1
	.zero		1


	//----- nvinfo : EIATTR_EXIT_INSTR_OFFSETS
	.align		4
        /*0098*/ 	.byte	0x04, 0x1c
        /*009a*/ 	.short	(.L_685 - .L_684)


	//   ....[0]....
.L_684:
        /*009c*/ 	.word	0x00000070


	//   ....[1]....
        /*00a0*/ 	.word	0x000001e0


	//   ....[2]....
        /*00a4*/ 	.word	0x00000480


	//   ....[3]....
        /*00a8*/ 	.word	0x000008b0


	//   ....[4]....
        /*00ac*/ 	.word	0x00000980


	//   ....[5]....
        /*00b0*/ 	.word	0x00000c50


	//   ....[6]....
        /*00b4*/ 	.word	0x00001080


	//   ....[7]....
        /*00b8*/ 	.word	0x00001150


	//   ....[8]....
        /*00bc*/ 	.word	0x00001560


	//   ....[9]....
        /*00c0*/ 	.word	0x00001ad0


	//   ....[10]....
        /*00c4*/ 	.word	0x00001d30


	//   ....[11]....
        /*00c8*/ 	.word	0x000022d0


	//   ....[12]....
        /*00cc*/ 	.word	0x00002530


	//   ....[13]....
        /*00d0*/ 	.word	0x00002970


	//   ....[14]....
        /*00d4*/ 	.word	0x00002a30


	//   ....[15]....
        /*00d8*/ 	.word	0x00003120


	//   ....[16]....
        /*00dc*/ 	.word	0x00003520


	//----- nvinfo : EIATTR_CRS_STACK_SIZE
	.align		4
.L_685:
        /*00e0*/ 	.byte	0x04, 0x1e
        /*00e2*/ 	.short	(.L_687 - .L_686)
.L_686:
        /*00e4*/ 	.word	0x00000000


	//----- nvinfo : EIATTR_CBANK_PARAM_SIZE
	.align		4
.L_687:
        /*00e8*/ 	.byte	0x03, 0x19
        /*00ea*/ 	.short	0x0030


	//----- nvinfo : EIATTR_PARAM_CBANK
	.align		4
        /*00ec*/ 	.byte	0x04, 0x0a
        /*00ee*/ 	.short	(.L_689 - .L_688)
	.align		4
.L_688:
        /*00f0*/ 	.word	index@(.nv.constant0._Z9_gt_32_12iPfiiS_iiS_)
        /*00f4*/ 	.short	0x0380
        /*00f6*/ 	.short	0x0030


	//----- nvinfo : EIATTR_SW_WAR
	.align		4
.L_689:
        /*00f8*/ 	.byte	0x04, 0x36
        /*00fa*/ 	.short	(.L_691 - .L_690)
.L_690:
        /*00fc*/ 	.word	0x00000008
.L_691:


//--------------------- .nv.info._Z9_ne_64_12iPdiiS_iiS_ --------------------------
	.section	.nv.info._Z9_ne_64_12iPdiiS_iiS_,"",@"SHT_CUDA_INFO"
	.sectionflags	@""
	.align	4


	//----- nvinfo : EIATTR_CUDA_API_VERSION
	.align		4
        /*0000*/ 	.byte	0x04, 0x37
        /*0002*/ 	.short	(.L_693 - .L_692)
.L_692:
        /*0004*/ 	.word	0x00000082


	//----- nvinfo : EIATTR_KPARAM_INFO
	.align		4
.L_693:
        /*0008*/ 	.byte	0x04, 0x17
        /*000a*/ 	.short	(.L_695 - .L_694)
.L_694:
        /*000c*/ 	.word	0x00000000
        /*0010*/ 	.short	0x0007
        /*0012*/ 	.short	0x0028
        /*0014*/ 	.byte	0x00, 0xf5, 0x21, 0x00


	//----- nvinfo : EIATTR_KPARAM_INFO
	.align		4
.L_695:
        /*0018*/ 	.byte	0x04, 0x17
        /*001a*/ 	.short	(.L_697 - .L_696)
.L_696:
        /*001c*/ 	.word	0x00000000
        /*0020*/ 	.short	0x0006
        /*0022*/ 	.short	0x0024
        /*0024*/ 	.byte	0x00, 0xf0, 0x11, 0x00


	//----- nvinfo : EIATTR_KPARAM_INFO
	.align		4
.L_697:
        /*0028*/ 	.byte	0x04, 0x17
        /*002a*/ 	.short	(.L_699 - .L_698)
.L_698:
        /*002c*/ 	.word	0x00000000
        /*0030*/ 	.short	0x0005
        /*0032*/ 	.short	0x0020
        /*0034*/ 	.byte	0x00, 0xf0, 0x11, 0x00


	//----- nvinfo : EIATTR_KPARAM_INFO
	.align		4
.L_699:
        /*0038*/ 	.byte	0x04, 0x17
        /*003a*/ 	.short	(.L_701 - .L_700)
.L_700:
        /*003c*/ 	.word	0x00000000
        /*0040*/ 	.short	0x0004
        /*0042*/ 	.short	0x0018
        /*0044*/ 	.byte	0x00, 0xf5, 0x21, 0x00


	//----- nvinfo : EIATTR_KPARAM_INFO
	.align		4
.L_701:
        /*0048*/ 	.byte	0x04, 0x17
        /*004a*/ 	.short	(.L_703 - .L_702)
.L_702:
        /*004c*/ 	.word	0x00000000
        /*0050*/ 	.short	0x0003
        /*0052*/ 	.short	0x0014
        /*0054*/ 	.byte	0x00, 0xf0, 0x11, 0x00


	//----- nvinfo : EIATTR_KPARAM_INFO
	.align		4
.L_703:
        /*0058*/ 	.byte	0x04, 0x17
        /*005a*/ 	.short	(.L_705 - .L_704)
.L_704:
        /*005c*/ 	.word	0x00000000
        /*0060*/ 	.short	0x0002
        /*0062*/ 	.short	0x0010
        /*0064*/ 	.byte	0x00, 0xf0, 0x11, 0x00


	//----- nvinfo : EIATTR_KPARAM_INFO
	.align		4
.L_705:
        /*0068*/ 	.byte	0x04, 0x17
        /*006a*/ 	.short	(.L_707 - .L_706)
.L_706:
        /*006c*/ 	.word	0x00000000
        /*0070*/ 	.short	0x0001
        /*0072*/ 	.short	0x0008
        /*0074*/ 	.byte	0x00, 0xf5, 0x21, 0x00


	//----- nvinfo : EIATTR_KPARAM_INFO
	.align		4
.L_707:
        /*0078*/ 	.byte	0x04, 0x17
        /*007a*/ 	.short	(.L_709 - .L_708)
.L_708:
        /*007c*/ 	.word	0x00000000
        /*0080*/ 	.short	0x0000
        /*0082*/ 	.short	0x0000
        /*0084*/ 	.byte	0x00, 0xf0, 0x11, 0x00


	//----- nvinfo : EIATTR_SPARSE_MMA_MASK
	.align		4
.L_709:
        /*0088*/ 	.byte	0x03, 0x50
        /*008a*/ 	.short	0x0000


	//----- nvinfo : EIATTR_MAXREG_COUNT
	.align		4
        /*008c*/ 	.byte	0x03, 0x1b
        /*008e*/ 	.short	0x00ff


	//----- nvinfo : EIATTR_MERCURY_ISA_VERSION
	.align		4
        /*0090*/ 	.byte	0x03, 0x5f
        /*0092*/ 	.short	0x0101


	//----- nvinfo : EIATTR_VRC_CTA_INIT_COUNT
	.align		4
        /*0094*/ 	.byte	0x02, 0x4a
	.zero		1
	.zero		1


	//----- nvinfo : EIATTR_EXIT_INSTR_OFFSETS
	.align		4
        /*0098*/ 	.byte	0x04, 0x1c
        /*009a*/ 	.short	(.L_711 - .L_710)


	//   ....[0]....
.L_710:
        /*009c*/ 	.word	0x00000070


	//   ....[1]....
        /*00a0*/ 	.word	0x00000200


	//   ....[2]....
        /*00a4*/ 	.word	0x000004c0


	//   ....[3]....
        /*00a8*/ 	.word	0x00000910


	//   ....[4]....
        /*00ac*/ 	.word	0x00000a00


	//   ....[5]....
        /*00b0*/ 	.word	0x00000cf0


	//   ....[6]....
        /*00b4*/ 	.word	0x00001140


	//   ....[7]....
        /*00b8*/ 	.word	0x00001230


	//   ....[8]....
        /*00bc*/ 	.word	0x00001660


	//   ....[9]....
        /*00c0*/ 	.word	0x00001bf0


	//   ....[10]....
        /*00c4*/ 	.word	0x00001e70


	//   ....[11]....
        /*00c8*/ 	.word	0x00002430


	//   ....[12]....
        /*00cc*/ 	.word	0x000026b0


	//   ....[13]....
        /*00d0*/ 	.word	0x00002b10


	//   ....[14]....
        /*00d4*/ 	.word	0x00002bf0


	//   ....[15]....
        /*00d8*/ 	.word	0x00003300


	//   ....[16]....
        /*00dc*/ 	.word	0x00003720


	//----- nvinfo : EIATTR_CRS_STACK_SIZE
	.align		4
.L_711:
        /*00e0*/ 	.byte	0x04, 0x1e
        /*00e2*/ 	.short	(.L_713 - .L_712)
.L_712:
        /*00e4*/ 	.word	0x00000000


	//----- nvinfo : EIATTR_CBANK_PARAM_SIZE
	.align		4
.L_713:
        /*00e8*/ 	.byte	0x03, 0x19
        /*00ea*/ 	.short	0x0030


	//----- nvinfo : EIATTR_PARAM_CBANK
	.align		4
        /*00ec*/ 	.byte	0x04, 0x0a
        /*00ee*/ 	.short	(.L_715 - .L_714)
	.align		4
.L_714:
        /*00f0*/ 	.word	index@(.nv.constant0._Z9_ne_64_12iPdiiS_iiS_)
        /*00f4*/ 	.short	0x0380
        /*00f6*/ 	.short	0x0030


	//----- nvinfo : EIATTR_SW_WAR
	.align		4
.L_715:
        /*00f8*/ 	.byte	0x04, 0x36
        /*00fa*/ 	.short	(.L_717 - .L_716)
.L_716:
        /*00fc*/ 	.word	0x00000008
.L_717:


//--------------------- .nv.info._Z9_ne_32_12iPfiiS_iiS_ --------------------------
	.section	.nv.info._Z9_ne_32_12iPfiiS_iiS_,"",@"SHT_CUDA_INFO"
	.sectionflags	@""
	.align	4


	//----- nvinfo : EIATTR_CUDA_API_VERSION
	.align		4
        /*0000*/ 	.byte	0x04, 0x37
        /*0002*/ 	.short	(.L_719 - .L_718)
.L_718:
        /*0004*/ 	.word	0x00000082


	//----- nvinfo : EIATTR_KPARAM_INFO
	.align		4
.L_719:
        /*0008*/ 	.byte	0x04, 0x17
        /*000a*/ 	.short	(.L_721 - .L_720)
.L_720:
        /*000c*/ 	.word	0x00000000
        /*0010*/ 	.short	0x0007
        /*0012*/ 	.short	0x0028
        /*0014*/ 	.byte	0x00, 0xf5, 0x21, 0x00


	//----- nvinfo : EIATTR_KPARAM_INFO
	.align		4
.L_721:
        /*0018*/ 	.byte	0x04, 0x17
        /*001a*/ 	.short	(.L_723 - .L_722)
.L_722:
        /*001c*/ 	.word	0x00000000
        /*0020*/ 	.short	0x0006
        /*0022*/ 	.short	0x0024
        /*0024*/ 	.byte	0x00, 0xf0, 0x11, 0x00


	//----- nvinfo : EIATTR_KPARAM_INFO
	.align		4
.L_723:
        /*0028*/ 	.byte	0x04, 0x17
        /*002a*/ 	.short	(.L_725 - .L_724)
.L_724:
        /*002c*/ 	.word	0x00000000
        /*0030*/ 	.short	0x0005
        /*0032*/ 	.short	0x0020
        /*0034*/ 	.byte	0x00, 0xf0, 0x11, 0x00


	//----- nvinfo : EIATTR_KPARAM_INFO
	.align		4
.L_725:
        /*0038*/ 	.byte	0x04, 0x17
        /*003a*/ 	.short	(.L_727 - .L_726)
.L_726:
        /*003c*/ 	.word	0x00000000
        /*0040*/ 	.short	0x0004
        /*0042*/ 	.short	0x0018
        /*0044*/ 	.byte	0x00, 0xf5, 0x21, 0x00


	//----- nvinfo : EIATTR_KPARAM_INFO
	.align		4
.L_727:
        /*0048*/ 	.byte	0x04, 0x17
        /*004a*/ 	.short	(.L_729 - .L_728)
.L_728:
        /*004c*/ 	.word	0x00000000
        /*0050*/ 	.short	0x0003
        /*0052*/ 	.short	0x0014
        /*0054*/ 	.byte	0x00, 0xf0, 0x11, 0x00


	//----- nvinfo : EIATTR_KPARAM_INFO
	.align		4
.L_729:
        /*0058*/ 	.byte	0x04, 0x17
        /*005a*/ 	.short	(.L_731 - .L_730)
.L_730:
        /*005c*/ 	.word	0x00000000
        /*0060*/ 	.short	0x0002
        /*0062*/ 	.short	0x0010
        /*0064*/ 	.byte	0x00, 0xf0, 0x11, 0x00


	//----- nvinfo : EIATTR_KPARAM_INFO
	.align		4
.L_731:
        /*0068*/ 	.byte	0x04, 0x17
        /*006a*/ 	.short	(.L_733 - .L_732)
.L_732:
        /*006c*/ 	.word	0x00000000
        /*0070*/ 	.short	0x0001
        /*0072*/ 	.short	0x0008
        /*0074*/ 	.byte	0x00, 0xf5, 0x21, 0x00


	//----- nvinfo : EIATTR_KPARAM_INFO
	.align		4
.L_733:
        /*0078*/ 	.byte	0x04, 0x17
        /*007a*/ 	.short	(.L_735 - .L_734)
.L_734:
        /*007c*/ 	.word	0x00000000
        /*0080*/ 	.short	0x0000
        /*0082*/ 	.short	0x0000
        /*0084*/ 	.byte	0x00, 0xf0, 0x11, 0x00


	//----- nvinfo : EIATTR_SPARSE_MMA_MASK
	.align		4
.L_735:
        /*0088*/ 	.byte	0x03, 0x50
        /*008a*/ 	.short	0x0000


	//----- nvinfo : EIATTR_MAXREG_COUNT
	.align		4
        /*008c*/ 	.byte	0x03, 0x1b
        /*008e*/ 	.short	0x00ff


	//----- nvinfo : EIATTR_MERCURY_ISA_VERSION
	.align		4
        /*0090*/ 	.byte	0x03, 0x5f
        /*0092*/ 	.short	0x0101


	//----- nvinfo : EIATTR_VRC_CTA_INIT_COUNT
	.align		4
        /*0094*/ 	.byte	0x02, 0x4a
	.zero		1
	.zero		1


	//----- nvinfo : EIATTR_EXIT_INSTR_OFFSETS
	.align		4
        /*0098*/ 	.byte	0x04, 0x1c
        /*009a*/ 	.short	(.L_737 - .L_736)


	//   ....[0]....
.L_736:
        /*009c*/ 	.word	0x00000070


	//   ....[1]....
        /*00a0*/ 	.word	0x000001e0


	//   ....[2]....
        /*00a4*/ 	.word	0x00000480


	//   ....[3]....
        /*00a8*/ 	.word	0x000008b0


	//   ....[4]....
        /*00ac*/ 	.word	0x00000980


	//   ....[5]....
        /*00b0*/ 	.word	0x00000c50


	//   ....[6]....
        /*00b4*/ 	.word	0x00001080


	//   ....[7]....
        /*00b8*/ 	.word	0x00001150


	//   ....[8]....
        /*00bc*/ 	.word	0x00001560


	//   ....[9]....
        /*00c0*/ 	.word	0x00001ad0


	//   ....[10]....
        /*00c4*/ 	.word	0x00001d30


	//   ....[11]....
        /*00c8*/ 	.word	0x000022d0


	//   ....[12]....
        /*00cc*/ 	.word	0x00002530


	//   ....[13]....
        /*00d0*/ 	.word	0x00002970


	//   ....[14]....
        /*00d4*/ 	.word	0x00002a30


	//   ....[15]....
        /*00d8*/ 	.word	0x00003120


	//   ....[16]....
        /*00dc*/ 	.word	0x00003520


	//----- nvinfo : EIATTR_CRS_STACK_SIZE
	.align		4
.L_737:
        /*00e0*/ 	.byte	0x04, 0x1e
        /*00e2*/ 	.short	(.L_739 - .L_738)
.L_738:
        /*00e4*/ 	.word	0x00000000


	//----- nvinfo : EIATTR_CBANK_PARAM_SIZE
	.align		4
.L_739:
        /*00e8*/ 	.byte	0x03, 0x19
        /*00ea*/ 	.short	0x0030


	//----- nvinfo : EIATTR_PARAM_CBANK
	.align		4
        /*00ec*/ 	.byte	0x04, 0x0a
        /*00ee*/ 	.short	(.L_741 - .L_740)
	.align		4
.L_740:
        /*00f0*/ 	.word	index@(.nv.constant0._Z9_ne_32_12iPfiiS_iiS_)
        /*00f4*/ 	.short	0x0380
        /*00f6*/ 	.short	0x0030


	//----- nvinfo : EIATTR_SW_WAR
	.align		4
.L_741:
        /*00f8*/ 	.byte	0x04, 0x36
        /*00fa*/ 	.short	(.L_743 - .L_742)
.L_742:
        /*00fc*/ 	.word	0x00000008
.L_743:


//--------------------- .nv.info._Z9_eq_64_12iPdiiS_iiS_ --------------------------
	.section	.nv.info._Z9_eq_64_12iPdiiS_iiS_,"",@"SHT_CUDA_INFO"
	.sectionflags	@""
	.align	4


	//----- nvinfo : EIATTR_CUDA_API_VERSION
	.align		4
        /*0000*/ 	.byte	0x04, 0x37
        /*0002*/ 	.short	(.L_745 - .L_744)
.L_744:
        /*0004*/ 	.word	0x00000082


	//----- nvinfo : EIATTR_KPARAM_INFO
	.align		4
.L_745:
        /*0008*/ 	.byte	0x04, 0x17
        /*000a*/ 	.short	(.L_747 - .L_746)
.L_746:
        /*000c*/ 	.word	0x00000000
        /*0010*/ 	.short	0x0007
        /*0012*/ 	.short	0x0028
        /*0014*/ 	.byte	0x00, 0xf5, 0x21, 0x00


	//----- nvinfo : EIATTR_KPARAM_INFO
	.align		4
.L_747:
        /*0018*/ 	.byte	0x04, 0x17
        /*001a*/ 	.short	(.L_749 - .L_748)
.L_748:
        /*001c*/ 	.word	0x00000000
        /*0020*/ 	.short	0x0006
        /*0022*/ 	.short	0x0024
        /*0024*/ 	.byte	0x00, 0xf0, 0x11, 0x00


	//----- nvinfo : EIATTR_KPARAM_INFO
	.align		4
.L_749:
        /*0028*/ 	.byte	0x04, 0x17
        /*002a*/ 	.short	(.L_751 - .L_750)
.L_750:
        /*002c*/ 	.word	0x00000000
        /*0030*/ 	.short	0x0005
        /*0032*/ 	.short	0x0020
        /*0034*/ 	.byte	0x00, 0xf0, 0x11, 0x00


	//----- nvinfo : EIATTR_KPARAM_INFO
	.align		4
.L_751:
        /*0038*/ 	.byte	0x04, 0x17
        /*003a*/ 	.short	(.L_753 - .L_752)
.L_752:
        /*003c*/ 	.word	0x00000000
        /*0040*/ 	.short	0x0004
        /*0042*/ 	.short	0x0018
        /*0044*/ 	.byte	0x00, 0xf5, 0x21, 0x00


	//----- nvinfo : EIATTR_KPARAM_INFO
	.align		4
.L_753:
        /*0048*/ 	.byte	0x04, 0x17
        /*004a*/ 	.short	(.L_755 - .L_754)
.L_754:
        /*004c*/ 	.word	0x00000000
        /*0050*/ 	.short	0x0003
        /*0052*/ 	.short	0x0014
        /*0054*/ 	.byte	0x00, 0xf0, 0x11, 0x00


	//----- nvinfo : EIATTR_KPARAM_INFO
	.align		4
.L_755:
        /*0058*/ 	.byte	0x04, 0x17
        /*005a*/ 	.short	(.L_757 - .L_756)
.L_756:
        /*005c*/ 	.word	0x00000000
        /*0060*/ 	.short	0x0002
        /*0062*/ 	.short	0x0010
        /*0064*/ 	.byte	0x00, 0xf0, 0x11, 0x00


	//----- nvinfo : EIATTR_KPARAM_INFO
	.align		4
.L_757:
        /*0068*/ 	.byte	0x04, 0x17
        /*006a*/ 	.short	(.L_759 - .L_758)
.L_758:
        /*006c*/ 	.word	0x00000000
        /*0070*/ 	.short	0x0001
        /*0072*/ 	.short	0x0008
        /*0074*/ 	.byte	0x00, 0xf5, 0x21, 0x00


	//----- nvinfo : EIATTR_KPARAM_INFO
	.align		4
.L_759:
        /*0078*/ 	.byte	0x04, 0x17
        /*007a*/ 	.short	(.L_761 - .L_760)
.L_760:
        /*007c*/ 	.word	0x00000000
        /*0080*/ 	.short	0x0000
        /*0082*/ 	.short	0x0000
        /*0084*/ 	.byte	0x00, 0xf0, 0x11, 0x00


	//----- nvinfo : EIATTR_SPARSE_MMA_MASK
	.align		4
.L_761:
        /*0088*/ 	.byte	0x03, 0x50
        /*008a*/ 	.short	0x0000


	//----- nvinfo : EIATTR_MAXREG_COUNT
	.align		4
        /*008c*/ 	.byte	0x03, 0x1b
        /*008e*/ 	.short	0x00ff


	//----- nvinfo : EIATTR_MERCURY_ISA_VERSION
	.align		4
        /*0090*/ 	.byte	0x03, 0x5f
        /*0092*/ 	.short	0x0101


	//----- nvinfo : EIATTR_VRC_CTA_INIT_COUNT
	.align		4
        /*0094*/ 	.byte	0x02, 0x4a
	.zero		1
	.zero		1


	//----- nvinfo : EIATTR_EXIT_INSTR_OFFSETS
	.align		4
        /*0098*/ 	.byte	0x04, 0x1c
        /*009a*/ 	.short	(.L_763 - .L_762)


	//   ....[0]....
.L_762:
        /*009c*/ 	.word	0x00000070


	//   ....[1]....
        /*00a0*/ 	.word	0x00000200


	//   ....[2]....
        /*00a4*/ 	.word	0x000004c0


	//   ....[3]....
        /*00a8*/ 	.word	0x00000910


	//   ....[4]....
        /*00ac*/ 	.word	0x00000a00


	//   ....[5]....
        /*00b0*/ 	.word	0x00000cf0


	//   ....[6]....
        /*00b4*/ 	.word	0x00001140


	//   ....[7]....
        /*00b8*/ 	.word	0x00001230


	//   ....[8]....
        /*00bc*/ 	.word	0x00001660


	//   ....[9]....
        /*00c0*/ 	.word	0x00001bf0


	//   ....[10]....
        /*00c4*/ 	.word	0x00001e70


	//   ....[11]....
        /*00c8*/ 	.word	0x00002430


	//   ....[12]....
        /*00cc*/ 	.word	0x000026b0


	//   ....[13]....
        /*00d0*/ 	.word	0x00002b10


	//   ....[14]....
        /*00d4*/ 	.word	0x00002bf0


	//   ....[15]....
        /*00d8*/ 	.word	0x00003300


	//   ....[16]....
        /*00dc*/ 	.word	0x00003720


	//----- nvinfo : EIATTR_CRS_STACK_SIZE
	.align		4
.L_763:
        /*00e0*/ 	.byte	0x04, 0x1e
        /*00e2*/ 	.short	(.L_765 - .L_764)
.L_764:
        /*00e4*/ 	.word	0x00000000


	//----- nvinfo : EIATTR_CBANK_PARAM_SIZE
	.align		4
.L_765:
        /*00e8*/ 	.byte	0x03, 0x19
        /*00ea*/ 	.short	0x0030


	//----- nvinfo : EIATTR_PARAM_CBANK
	.align		4
        /*00ec*/ 	.byte	0x04, 0x0a
        /*00ee*/ 	.short	(.L_767 - .L_766)
	.align		4
.L_766:
        /*00f0*/ 	.word	index@(.nv.constant0._Z9_eq_64_12iPdiiS_iiS_)
        /*00f4*/ 	.short	0x0380
        /*00f6*/ 	.short	0x0030


	//----- nvinfo : EIATTR_SW_WAR
	.align		4
.L_767:
        /*00f8*/ 	.byte	0x04, 0x36
        /*00fa*/ 	.short	(.L_769 - .L_768)
.L_768:
        /*00fc*/ 	.word	0x00000008
.L_769:


//--------------------- .nv.info._Z9_eq_32_12iPfiiS_iiS_ --------------------------
	.section	.nv.info._Z9_eq_32_12iPfiiS_iiS_,"",@"SHT_CUDA_INFO"
	.sectionflags	@""
	.align	4


	//----- nvinfo : EIATTR_CUDA_API_VERSION
	.align		4
        /*0000*/ 	.byte	0x04, 0x37
        /*0002*/ 	.short	(.L_771 - .L_770)
.L_770:
        /*0004*/ 	.word	0x00000082


	//----- nvinfo : EIATTR_KPARAM_INFO
	.align		4
.L_771:
        /*0008*/ 	.byte	0x04, 0x17
        /*000a*/ 	.short	(.L_773 - .L_772)
.L_772:
        /*000c*/ 	.word	0x00000000
        /*0010*/ 	.short	0x0007
        /*0012*/ 	.short	0x0028
        /*0014*/ 	.byte	0x00, 0xf5, 0x21, 0x00


	//----- nvinfo : EIATTR_KPARAM_INFO
	.align		4
.L_773:
        /*0018*/ 	.byte	0x04, 0x17
        /*001a*/ 	.short	(.L_775 - .L_774)
.L_774:
        /*001c*/ 	.word	0x00000000
        /*0020*/ 	.short	0x0006
        /*0022*/ 	.short	0x0024
        /*0024*/ 	.byte	0x00, 0xf0, 0x11, 0x00


	//----- nvinfo : EIATTR_KPARAM_INFO
	.align		4
.L_775:
        /*0028*/ 	.byte	0x04, 0x17
        /*002a*/ 	.short	(.L_777 - .L_776)
.L_776:
        /*002c*/ 	.word	0x00000000
        /*0030*/ 	.short	0x0005
        /*0032*/ 	.short	0x0020
        /*0034*/ 	.byte	0x00, 0xf0, 0x11, 0x00


	//----- nvinfo : EIATTR_KPARAM_INFO
	.align		4
.L_777:
        /*0038*/ 	.byte	0x04, 0x17
        /*003a*/ 	.short	(.L_779 - .L_778)
.L_778:
        /*003c*/ 	.word	0x00000000
        /*0040*/ 	.short	0x0004
        /*0042*/ 	.short	0x0018
        /*0044*/ 	.byte	0x00, 0xf5, 0x21, 0x00


	//----- nvinfo : EIATTR_KPARAM_INFO
	.align		4
.L_779:
        /*0048*/ 	.byte	0x04, 0x17
        /*004a*/ 	.short	(.L_781 - .L_780)
.L_780:
        /*004c*/ 	.word	0x00000000
        /*0050*/ 	.short	0x0003
        /*0052*/ 	.short	0x0014
        /*0054*/ 	.byte	0x00, 0xf0, 0x11, 0x00


	//----- nvinfo : EIATTR_KPARAM_INFO
	.align		4
.L_781:
        /*0058*/ 	.byte	0x04, 0x17
        /*005a*/ 	.short	(.L_783 - .L_782)
.L_782:
        /*005c*/ 	.word	0x00000000
        /*0060*/ 	.short	0x0002
        /*0062*/ 	.short	0x0010
        /*0064*/ 	.byte	0x00, 0xf0, 0x11, 0x00


	//----- nvinfo : EIATTR_KPARAM_INFO
	.align		4
.L_783:
        /*0068*/ 	.byte	0x04, 0x17
        /*006a*/ 	.short	(.L_785 - .L_784)
.L_784:
        /*006c*/ 	.word	0x00000000
        /*0070*/ 	.short	0x0001
        /*0072*/ 	.short	0x0008
        /*0074*/ 	.byte	0x00, 0xf5, 0x21, 0x00


	//----- nvinfo : EIATTR_KPARAM_INFO
	.align		4
.L_785:
        /*0078*/ 	.byte	0x04, 0x17
        /*007a*/ 	.short	(.L_787 - .L_786)
.L_786:
        /*007c*/ 	.word	0x00000000
        /*0080*/ 	.short	0x0000
        /*0082*/ 	.short	0x0000
        /*0084*/ 	.byte	0x00, 0xf0, 0x11, 0x00


	//----- nvinfo : EIATTR_SPARSE_MMA_MASK
	.align		4
.L_787:
        /*0088*/ 	.byte	0x03, 0x50
        /*008a*/ 	.short	0x0000


	//----- nvinfo : EIATTR_MAXREG_COUNT
	.align		4
        /*008c*/ 	.byte	0x03, 0x1b
        /*008e*/ 	.short	0x00ff


	//----- nvinfo : EIATTR_MERCURY_ISA_VERSION
	.align		4
        /*0090*/ 	.byte	0x03, 0x5f
        /*0092*/ 	.short	0x0101


	//----- nvinfo : EIATTR_VRC_CTA_INIT_COUNT
	.align		4
        /*0094*/ 	.byte	0x02, 0x4a
	.zero		1
	.zero		1


	//----- nvinfo : EIATTR_EXIT_INSTR_OFFSETS
	.align		4
        /*0098*/ 	.byte	0x04, 0x1c
        /*009a*/ 	.short	(.L_789 - .L_788)


	//   ....[0]....
.L_788:
        /*009c*/ 	.word	0x00000070


	//   ....[1]....
        /*00a0*/ 	.word	0x000001e0


	//   ....[2]....
        /*00a4*/ 	.word	0x00000480


	//   ....[3]....
        /*00a8*/ 	.word	0x000008b0


	//   ....[4]....
        /*00ac*/ 	.word	0x00000980


	//   ....[5]....
        /*00b0*/ 	.word	0x00000c50


	//   ....[6]....
        /*00b4*/ 	.word	0x00001080


	//   ....[7]....
        /*00b8*/ 	.word	0x00001150


	//   ....[8]....
        /*00bc*/ 	.word	0x00001560


	//   ....[9]....
        /*00c0*/ 	.word	0x00001ad0


	//   ....[10]....
        /*00c4*/ 	.word	0x00001d30


	//   ....[11]....
        /*00c8*/ 	.word	0x000022d0


	//   ....[12]....
        /*00cc*/ 	.word	0x00002530


	//   ....[13]....
        /*00d0*/ 	.word	0x00002970


	//   ....[14]....
        /*00d4*/ 	.word	0x00002a30


	//   ....[15]....
        /*00d8*/ 	.word	0x00003120


	//   ....[16]....
        /*00dc*/ 	.word	0x00003520


	//----- nvinfo : EIATTR_CRS_STACK_SIZE
	.align		4
.L_789:
        /*00e0*/ 	.byte	0x04, 0x1e
        /*00e2*/ 	.short	(.L_791 - .L_790)
.L_790:
        /*00e4*/ 	.word	0x00000000


	//----- nvinfo : EIATTR_CBANK_PARAM_SIZE
	.align		4
.L_791:
        /*00e8*/ 	.byte	0x03, 0x19
        /*00ea*/ 	.short	0x0030


	//----- nvinfo : EIATTR_PARAM_CBANK
	.align		4
        /*00ec*/ 	.byte	0x04, 0x0a
        /*00ee*/ 	.short	(.L_793 - .L_792)
	.align		4
.L_792:
        /*00f0*/ 	.word	index@(.nv.constant0._Z9_eq_32_12iPfiiS_iiS_)
        /*00f4*/ 	.short	0x0380
        /*00f6*/ 	.short	0x0030


	//----- nvinfo : EIATTR_SW_WAR
	.align		4
.L_793:
        /*00f8*/ 	.byte	0x04, 0x36
        /*00fa*/ 	.short	(.L_795 - .L_794)
.L_794:
        /*00fc*/ 	.word	0x00000008
.L_795:


//--------------------- .nv.info._Z10_min_64_12iPdiiS_iiS_ --------------------------
	.section	.nv.info._Z10_min_64_12iPdiiS_iiS_,"",@"SHT_CUDA_INFO"
	.sectionflags	@""
	.align	4


	//----- nvinfo : EIATTR_CUDA_API_VERSION
	.align		4
        /*0000*/ 	.byte	0x04, 0x37
        /*0002*/ 	.short	(.L_797 - .L_796)
.L_796:
        /*0004*/ 	.word	0x00000082


	//----- nvinfo : EIATTR_KPARAM_INFO
	.align		4
.L_797:
        /*0008*/ 	.byte	0x04, 0x17
        /*000a*/ 	.short	(.L_799 - .L_798)
.L_798:
        /*000c*/ 	.word	0x00000000
        /*0010*/ 	.short	0x0007
        /*0012*/ 	.short	0x0028
        /*0014*/ 	.byte	0x00, 0xf5, 0x21, 0x00


	//----- nvinfo : EIATTR_KPARAM_INFO
	.align		4
.L_799:
        /*0018*/ 	.byte	0x04, 0x17
        /*001a*/ 	.short	(.L_801 - .L_800)
.L_800:
        /*001c*/ 	.word	0x00000000
        /*0020*/ 	.short	0x0006
        /*0022*/ 	.short	0x0024
        /*0024*/ 	.byte	0x00, 0xf0, 0x11, 0x00


	//----- nvinfo : EIATTR_KPARAM_INFO
	.align		4
.L_801:
        /*0028*/ 	.byte	0x04, 0x17
        /*002a*/ 	.short	(.L_803 - .L_802)
.L_802:
        /*002c*/ 	.word	0x00000000
        /*0030*/ 	.short	0x0005
        /*0032*/ 	.short	0x0020
        /*0034*/ 	.byte	0x00, 0xf0, 0x11, 0x00


	//----- nvinfo : EIATTR_KPARAM_INFO
	.align		4
.L_803:
        /*0038*/ 	.byte	0x04, 0x17
        /*003a*/ 	.short	(.L_805 - .L_804)
.L_804:
        /*003c*/ 	.word	0x00000000
        /*0040*/ 	.short	0x0004
        /*0042*/ 	.short	0x0018
        /*0044*/ 	.byte	0x00, 0xf5, 0x21, 0x00


	//----- nvinfo : EIATTR_KPARAM_INFO
	.align		4
.L_805:
        /*0048*/ 	.byte	0x04, 0x17
        /*004a*/ 	.short	(.L_807 - .L_806)
.L_806:
        /*004c*/ 	.word	0x00000000
        /*0050*/ 	.short	0x0003
        /*0052*/ 	.short	0x0014
        /*0054*/ 	.byte	0x00, 0xf0, 0x11, 0x00


	//----- nvinfo : EIATTR_KPARAM_INFO
	.align		4
.L_807:
        /*0058*/ 	.byte	0x04, 0x17
        /*005a*/ 	.short	(.L_809 - .L_808)
.L_808:
        /*005c*/ 	.word	0x00000000
        /*0060*/ 	.short	0x0002
        /*0062*/ 	.short	0x0010
        /*0064*/ 	.byte	0x00, 0xf0, 0x11, 0x00


	//----- nvinfo : EIATTR_KPARAM_INFO
	.align		4
.L_809:
        /*0068*/ 	.byte	0x04, 0x17
        /*006a*/ 	.short	(.L_811 - .L_810)
.L_810:
        /*006c*/ 	.word	0x00000000
        /*0070*/ 	.short	0x0001
        /*0072*/ 	.short	0x0008
        /*0074*/ 	.byte	0x00, 0xf5, 0x21, 0x00


	//----- nvinfo : EIATTR_KPARAM_INFO
	.align		4
.L_811:
        /*0078*/ 	.byte	0x04, 0x17
        /*007a*/ 	.short	(.L_813 - .L_812)
.L_812:
        /*007c*/ 	.word	0x00000000
        /*0080*/ 	.short	0x0000
        /*0082*/ 	.short	0x0000
        /*0084*/ 	.byte	0x00, 0xf0, 0x11, 0x00


	//----- nvinfo : EIATTR_SPARSE_MMA_MASK
	.align		4
.L_813:
        /*0088*/ 	.byte	0x03, 0x50
        /*008a*/ 	.short	0x0000


	//----- nvinfo : EIATTR_MAXREG_COUNT
	.align		4
        /*008c*/ 	.byte	0x03, 0x1b
        /*008e*/ 	.short	0x00ff


	//----- nvinfo : EIATTR_MERCURY_ISA_VERSION
	.align		4
        /*0090*/ 	.byte	0x03, 0x5f
        /*0092*/ 	.short	0x0101


	//----- nvinfo : EIATTR_VRC_CTA_INIT_COUNT
	.align		4
        /*0094*/ 	.byte	0x02, 0x4a
	.zero		1
	.zero		1


	//----- nvinfo : EIATTR_EXIT_INSTR_OFFSETS
	.align		4
        /*0098*/ 	.byte	0x04, 0x1c
        /*009a*/ 	.short	(.L_815 - .L_814)


	//   ....[0]....
.L_814:
        /*009c*/ 	.word	0x00000070


	//   ....[1]....
        /*00a0*/ 	.word	0x00000200


	//   ....[2]....
        /*00a4*/ 	.word	0x000004c0


	//   ....[3]....
        /*00a8*/ 	.word	0x00000910


	//   ....[4]....
        /*00ac*/ 	.word	0x00000a00


	//   ....[5]....
        /*00b0*/ 	.word	0x00000cf0


	//   ....[6]....
        /*00b4*/ 	.word	0x00001140


	//   ....[7]....
        /*00b8*/ 	.word	0x00001230


	//   ....[8]....
        /*00bc*/ 	.word	0x00001660


	//   ....[9]....
        /*00c0*/ 	.word	0x00001bf0


	//   ....[10]....
        /*00c4*/ 	.word	0x00001e70


	//   ....[11]....
        /*00c8*/ 	.word	0x00002430


	//   ....[12]....
        /*00cc*/ 	.word	0x000026b0


	//   ....[13]....
        /*00d0*/ 	.word	0x00002b10


	//   ....[14]....
        /*00d4*/ 	.word	0x00002bf0


	//   ....[15]....
        /*00d8*/ 	.word	0x00003300


	//   ....[16]....
        /*00dc*/ 	.word	0x00003720


	//----- nvinfo : EIATTR_CRS_STACK_SIZE
	.align		4
.L_815:
        /*00e0*/ 	.byte	0x04, 0x1e
        /*00e2*/ 	.short	(.L_817 - .L_816)
.L_816:
        /*00e4*/ 	.word	0x00000000


	//----- nvinfo : EIATTR_CBANK_PARAM_SIZE
	.align		4
.L_817:
        /*00e8*/ 	.byte	0x03, 0x19
        /*00ea*/ 	.short	0x0030


	//----- nvinfo : EIATTR_PARAM_CBANK
	.align		4
        /*00ec*/ 	.byte	0x04, 0x0a
        /*00ee*/ 	.short	(.L_819 - .L_818)
	.align		4
.L_818:
        /*00f0*/ 	.word	index@(.nv.constant0._Z10_min_64_12iPdiiS_iiS_)
        /*00f4*/ 	.short	0x0380
        /*00f6*/ 	.short	0x0030


	//----- nvinfo : EIATTR_SW_WAR
	.align		4
.L_819:
        /*00f8*/ 	.byte	0x04, 0x36
        /*00fa*/ 	.short	(.L_821 - .L_820)
.L_820:
        /*00fc*/ 	.word	0x00000008
.L_821:


//--------------------- .nv.info._Z10_min_32_12iPfiiS_iiS_ --------------------------
	.section	.nv.info._Z10_min_32_12iPfiiS_iiS_,"",@"SHT_CUDA_INFO"
	.sectionflags	@""
	.align	4


	//----- nvinfo : EIATTR_CUDA_API_VERSION
	.align		4
        /*0000*/ 	.byte	0x04, 0x37
        /*0002*/ 	.short	(.L_823 - .L_822)
.L_822:
        /*0004*/ 	.word	0x00000082


	//----- nvinfo : EIATTR_KPARAM_INFO
	.align		4
.L_823:
        /*0008*/ 	.byte	0x04, 0x17
        /*000a*/ 	.short	(.L_825 - .L_824)
.L_824:
        /*000c*/ 	.word	0x00000000
        /*0010*/ 	.short	0x0007
        /*0012*/ 	.short	0x0028
        /*0014*/ 	.byte	0x00, 0xf5, 0x21, 0x00


	//----- nvinfo : EIATTR_KPARAM_INFO
	.align		4
.L_825:
        /*0018*/ 	.byte	0x04, 0x17
        /*001a*/ 	.short	(.L_827 - .L_826)
.L_826:
        /*001c*/ 	.word	0x00000000
        /*0020*/ 	.short	0x0006
        /*0022*/ 	.short	0x0024
        /*0024*/ 	.byte	0x00, 0xf0, 0x11, 0x00


	//----- nvinfo : EIATTR_KPARAM_INFO
	.align		4
.L_827:
        /*0028*/ 	.byte	0x04, 0x17
        /*002a*/ 	.short	(.L_829 - .L_828)
.L_828:
        /*002c*/ 	.word	0x00000000
        /*0030*/ 	.short	0x0005
        /*0032*/ 	.short	0x0020
        /*0034*/ 	.byte	0x00, 0xf0, 0x11, 0x00


	//----- nvinfo : EIATTR_KPARAM_INFO
	.align		4
.L_829:
        /*0038*/ 	.byte	0x04, 0x17
        /*003a*/ 	.short	(.L_831 - .L_830)
.L_830:
        /*003c*/ 	.word	0x00000000
        /*0040*/ 	.short	0x0004
        /*0042*/ 	.short	0x0018
        /*0044*/ 	.byte	0x00, 0xf5, 0x21, 0x00


	//----- nvinfo : EIATTR_KPARAM_INFO
	.align		4
.L_831:
        /*0048*/ 	.byte	0x04, 0x17
        /*004a*/ 	.short	(.L_833 - .L_832)
.L_832:
        /*004c*/ 	.word	0x00000000
        /*0050*/ 	.short	0x0003
        /*0052*/ 	.short	0x0014
        /*0054*/ 	.byte	0x00, 0xf0, 0x11, 0x00


	//----- nvinfo : EIATTR_KPARAM_INFO
	.align		4
.L_833:
        /*0058*/ 	.byte	0x04, 0x17
        /*005a*/ 	.short	(.L_835 - .L_834)
.L_834:
        /*005c*/ 	.word	0x00000000
        /*0060*/ 	.short	0x0002
        /*0062*/ 	.short	0x0010
        /*0064*/ 	.byte	0x00, 0xf0, 0x11, 0x00


	//----- nvinfo : EIATTR_KPARAM_INFO
	.align		4
.L_835:
        /*0068*/ 	.byte	0x04, 0x17
        /*006a*/ 	.short	(.L_837 - .L_836)
.L_836:
        /*006c*/ 	.word	0x00000000
        /*0070*/ 	.short	0x0001
        /*0072*/ 	.short	0x0008
        /*0074*/ 	.byte	0x00, 0xf5, 0x21, 0x00


	//----- nvinfo : EIATTR_KPARAM_INFO
	.align		4
.L_837:
        /*0078*/ 	.byte	0x04, 0x17
        /*007a*/ 	.short	(.L_839 - .L_838)
.L_838:
        /*007c*/ 	.word	0x00000000
        /*0080*/ 	.short	0x0000
        /*0082*/ 	.short	0x0000
        /*0084*/ 	.byte	0x00, 0xf0, 0x11, 0x00


	//----- nvinfo : EIATTR_SPARSE_MMA_MASK
	.align		4
.L_839:
        /*0088*/ 	.byte	0x03, 0x50
        /*008a*/ 	.short	0x0000


	//----- nvinfo : EIATTR_MAXREG_COUNT
	.align		4
        /*008c*/ 	.byte	0x03, 0x1b
        /*008e*/ 	.short	0x00ff


	//----- nvinfo : EIATTR_MERCURY_ISA_VERSION
	.align		4
        /*0090*/ 	.byte	0x03, 0x5f
        /*0092*/ 	.short	0x0101


	//----- nvinfo : EIATTR_VRC_CTA_INIT_COUNT
	.align		4
        /*0094*/ 	.byte	0x02, 0x4a
	.zero		1
	.zero		1


	//----- nvinfo : EIATTR_EXIT_INSTR_OFFSETS
	.align		4
        /*0098*/ 	.byte	0x04, 0x1c
        /*009a*/ 	.short	(.L_841 - .L_840)


	//   ....[0]....
.L_840:
        /*009c*/ 	.word	0x00000070


	//   ....[1]....
        /*00a0*/ 	.word	0x000001f0


	//   ....[2]....
        /*00a4*/ 	.word	0x000004a0


	//   ....[3]....
        /*00a8*/ 	.word	0x000008e0


	//   ....[4]....
        /*00ac*/ 	.word	0x000009c0


	//   ....[5]....
        /*00b0*/ 	.word	0x00000ca0


	//   ....[6]....
        /*00b4*/ 	.word	0x000010e0


	//   ....[7]....
        /*00b8*/ 	.word	0x000011c0


	//   ....[8]....
        /*00bc*/ 	.word	0x000015e0


	//   ....[9]....
        /*00c0*/ 	.word	0x00001b60


	//   ....[10]....
        /*00c4*/ 	.word	0x00001dd0


	//   ....[11]....
        /*00c8*/ 	.word	0x00002380


	//   ....[12]....
        /*00cc*/ 	.word	0x000025f0


	//   ....[13]....
        /*00d0*/ 	.word	0x00002a40


	//   ....[14]....
        /*00d4*/ 	.word	0x00002b10


	//   ....[15]....
        /*00d8*/ 	.word	0x00003210


	//   ....[16]....
        /*00dc*/ 	.word	0x00003620


	//----- nvinfo : EIATTR_CRS_STACK_SIZE
	.align		4
.L_841:
        /*00e0*/ 	.byte	0x04, 0x1e
        /*00e2*/ 	.short	(.L_843 - .L_842)
.L_842:
        /*00e4*/ 	.word	0x00000000


	//----- nvinfo : EIATTR_CBANK_PARAM_SIZE
	.align		4
.L_843:
        /*00e8*/ 	.byte	0x03, 0x19
        /*00ea*/ 	.short	0x0030


	//----- nvinfo : EIATTR_PARAM_CBANK
	.align		4
        /*00ec*/ 	.byte	0x04, 0x0a
        /*00ee*/ 	.short	(.L_845 - .L_844)
	.align		4
.L_844:
        /*00f0*/ 	.word	index@(.nv.constant0._Z10_min_32_12iPfiiS_iiS_)
        /*00f4*/ 	.short	0x0380
        /*00f6*/ 	.short	0x0030


	//----- nvinfo : EIATTR_SW_WAR
	.align		4
.L_845:
        /*00f8*/ 	.byte	0x04, 0x36
        /*00fa*/ 	.short	(.L_847 - .L_846)
.L_846:
        /*00fc*/ 	.word	0x00000008
.L_847:


//--------------------- .nv.info._Z10_max_64_12iPdiiS_iiS_ --------------------------
	.section	.nv.info._Z10_max_64_12iPdiiS_iiS_,"",@"SHT_CUDA_INFO"
	.sectionflags	@""
	.align	4


	//----- nvinfo : EIATTR_CUDA_API_VERSION
	.align		4
        /*0000*/ 	.byte	0x04, 0x37
        /*0002*/ 	.short	(.L_849 - .L_848)
.L_848:
        /*0004*/ 	.word	0x00000082


	//----- nvinfo : EIATTR_KPARAM_INFO
	.align		4
.L_849:
        /*0008*/ 	.byte	0x04, 0x17
        /*000a*/ 	.short	(.L_851 - .L_850)
.L_850:
        /*000c*/ 	.word	0x00000000
        /*0010*/ 	.short	0x0007
        /*0012*/ 	.short	0x0028
        /*0014*/ 	.byte	0x00, 0xf5, 0x21, 0x00


	//----- nvinfo : EIATTR_KPARAM_INFO
	.align		4
.L_851:
        /*0018*/ 	.byte	0x04, 0x17
        /*001a*/ 	.short	(.L_853 - .L_852)
.L_852:
        /*001c*/ 	.word	0x00000000
        /*0020*/ 	.short	0x0006
        /*0022*/ 	.short	0x0024
        /*0024*/ 	.byte	0x00, 0xf0, 0x11, 0x00


	//----- nvinfo : EIATTR_KPARAM_INFO
	.align		4
.L_853:
        /*0028*/ 	.byte	0x04, 0x17
        /*002a*/ 	.short	(.L_855 - .L_854)
.L_854:
        /*002c*/ 	.word	0x00000000
        /*0030*/ 	.short	0x0005
        /*0032*/ 	.short	0x0020
        /*0034*/ 	.byte	0x00, 0xf0, 0x11, 0x00


	//----- nvinfo : EIATTR_KPARAM_INFO
	.align		4
.L_855:
        /*0038*/ 	.byte	0x04, 0x17
        /*003a*/ 	.short	(.L_857 - .L_856)
.L_856:
        /*003c*/ 	.word	0x00000000
        /*0040*/ 	.short	0x0004
        /*0042*/ 	.short	0x0018
        /*0044*/ 	.byte	0x00, 0xf5, 0x21, 0x00


	//----- nvinfo : EIATTR_KPARAM_INFO
	.align		4
.L_857:
        /*0048*/ 	.byte	0x04, 0x17
        /*004a*/ 	.short	(.L_859 - .L_858)
.L_858:
        /*004c*/ 	.word	0x00000000
        /*0050*/ 	.short	0x0003
        /*0052*/ 	.short	0x0014
        /*0054*/ 	.byte	0x00, 0xf0, 0x11, 0x00


	//----- nvinfo : EIATTR_KPARAM_INFO
	.align		4
.L_859:
        /*0058*/ 	.byte	0x04, 0x17
        /*005a*/ 	.short	(.L_861 - .L_860)
.L_860:
        /*005c*/ 	.word	0x00000000
        /*0060*/ 	.short	0x0002
        /*0062*/ 	.short	0x0010
        /*0064*/ 	.byte	0x00, 0xf0, 0x11, 0x00


	//----- nvinfo : EIATTR_KPARAM_INFO
	.align		4
.L_861:
        /*0068*/ 	.byte	0x04, 0x17
        /*006a*/ 	.short	(.L_863 - .L_862)
.L_862:
        /*006c*/ 	.word	0x00000000
        /*0070*/ 	.short	0x0001
        /*0072*/ 	.short	0x0008
        /*0074*/ 	.byte	0x00, 0xf5, 0x21, 0x00


	//----- nvinfo : EIATTR_KPARAM_INFO
	.align		4
.L_863:
        /*0078*/ 	.byte	0x04, 0x17
        /*007a*/ 	.short	(.L_865 - .L_864)
.L_864:
        /*007c*/ 	.word	0x00000000
        /*0080*/ 	.short	0x0000
        /*0082*/ 	.short	0x0000
        /*0084*/ 	.byte	0x00, 0xf0, 0x11, 0x00


	//----- nvinfo : EIATTR_SPARSE_MMA_MASK
	.align		4
.L_865:
        /*0088*/ 	.byte	0x03, 0x50
        /*008a*/ 	.short	0x0000


	//----- nvinfo : EIATTR_MAXREG_COUNT
	.align		4
        /*008c*/ 	.byte	0x03, 0x1b
        /*008e*/ 	.short	0x00ff


	//----- nvinfo : EIATTR_MERCURY_ISA_VERSION
	.align		4
        /*0090*/ 	.byte	0x03, 0x5f
        /*0092*/ 	.short	0x0101


	//----- nvinfo : EIATTR_VRC_CTA_INIT_COUNT
	.align		4
        /*0094*/ 	.byte	0x02, 0x4a
	.zero		1
	.zero		1


	//----- nvinfo : EIATTR_EXIT_INSTR_OFFSETS
	.align		4
        /*0098*/ 	.byte	0x04, 0x1c
        /*009a*/ 	.short	(.L_867 - .L_866)


	//   ....[0]....
.L_866:
        /*009c*/ 	.word	0x00000070


	//   ....[1]....
        /*00a0*/ 	.word	0x00000200


	//   ....[2]....
        /*00a4*/ 	.word	0x000004c0


	//   ....[3]....
        /*00a8*/ 	.word	0x00000910


	//   ....[4]....
        /*00ac*/ 	.word	0x00000a00


	//   ....[5]....
        /*00b0*/ 	.word	0x00000cf0


	//   ....[6]....
        /*00b4*/ 	.word	0x00001140


	//   ....[7]....
        /*00b8*/ 	.word	0x00001230


	//   ....[8]....
        /*00bc*/ 	.word	0x00001660


	//   ....[9]....
        /*00c0*/ 	.word	0x00001bf0


	//   ....[10]....
        /*00c4*/ 	.word	0x00001e70


	//   ....[11]....
        /*00c8*/ 	.word	0x00002430


	//   ....[12]....
        /*00cc*/ 	.word	0x000026b0


	//   ....[13]....
        /*00d0*/ 	.word	0x00002b10


	//   ....[14]....
        /*00d4*/ 	.word	0x00002bf0


	//   ....[15]....
        /*00d8*/ 	.word	0x00003300


	//   ....[16]....
        /*00dc*/ 	.word	0x00003720


	//----- nvinfo : EIATTR_CRS_STACK_SIZE
	.align		4
.L_867:
        /*00e0*/ 	.byte	0x04, 0x1e
        /*00e2*/ 	.short	(.L_869 - .L_868)
.L_868:
        /*00e4*/ 	.word	0x00000000


	//----- nvinfo : EIATTR_CBANK_PARAM_SIZE
	.align		4
.L_869:
        /*00e8*/ 	.byte	0x03, 0x19
        /*00ea*/ 	.short	0x0030


	//----- nvinfo : EIATTR_PARAM_CBANK
	.align		4
        /*00ec*/ 	.byte	0x04, 0x0a
        /*00ee*/ 	.short	(.L_871 - .L_870)
	.align		4
.L_870:
        /*00f0*/ 	.word	index@(.nv.constant0._Z10_max_64_12iPdiiS_iiS_)
        /*00f4*/ 	.short	0x0380
        /*00f6*/ 	.short	0x0030


	//----- nvinfo : EIATTR_SW_WAR
	.align		4
.L_871:
        /*00f8*/ 	.byte	0x04, 0x36
        /*00fa*/ 	.short	(.L_873 - .L_872)
.L_872:
        /*00fc*/ 	.word	0x00000008
.L_873:


//--------------------- .nv.info._Z10_max_32_12iPfiiS_iiS_ --------------------------
	.section	.nv.info._Z10_max_32_12iPfiiS_iiS_,"",@"SHT_CUDA_INFO"
	.sectionflags	@""
	.align	4


	//----- nvinfo : EIATTR_CUDA_API_VERSION
	.align		4
        /*0000*/ 	.byte	0x04, 0x37
        /*0002*/ 	.short	(.L_875 - .L_874)
.L_874:
        /*0004*/ 	.word	0x00000082


	//----- nvinfo : EIATTR_KPARAM_INFO
	.align		4
.L_875:
        /*0008*/ 	.byte	0x04, 0x17
        /*000a*/ 	.short	(.L_877 - .L_876)
.L_876:
        /*000c*/ 	.word	0x00000000
        /*0010*/ 	.short	0x0007
        /*0012*/ 	.short	0x0028
        /*0014*/ 	.byte	0x00, 0xf5, 0x21, 0x00


	//----- nvinfo : EIATTR_KPARAM_INFO
	.align		4
.L_877:
        /*0018*/ 	.byte	0x04, 0x17
        /*001a*/ 	.short	(.L_879 - .L_878)
.L_878:
        /*001c*/ 	.word	0x00000000
        /*0020*/ 	.short	0x0006
        /*0022*/ 	.short	0x0024
        /*0024*/ 	.byte	0x00, 0xf0, 0x11, 0x00


	//----- nvinfo : EIATTR_KPARAM_INFO
	.align		4
.L_879:
        /*0028*/ 	.byte	0x04, 0x17
        /*002a*/ 	.short	(.L_881 - .L_880)
.L_880:
        /*002c*/ 	.word	0x00000000
        /*0030*/ 	.short	0x0005
        /*0032*/ 	.short	0x0020
        /*0034*/ 	.byte	0x00, 0xf0, 0x11, 0x00


	//----- nvinfo : EIATTR_KPARAM_INFO
	.align		4
.L_881:
        /*0038*/ 	.byte	0x04, 0x17
        /*003a*/ 	.short	(.L_883 - .L_882)
.L_882:
        /*003c*/ 	.word	0x00000000
        /*0040*/ 	.short	0x0004
        /*0042*/ 	.short	0x0018
        /*0044*/ 	.byte	0x00, 0xf5, 0x21, 0x00


	//----- nvinfo : EIATTR_KPARAM_INFO
	.align		4
.L_883:
        /*0048*/ 	.byte	0x04, 0x17
        /*004a*/ 	.short	(.L_885 - .L_884)
.L_884:
        /*004c*/ 	.word	0x00000000
        /*0050*/ 	.short	0x0003
        /*0052*/ 	.short	0x0014
        /*0054*/ 	.byte	0x00, 0xf0, 0x11, 0x00


	//----- nvinfo : EIATTR_KPARAM_INFO
	.align		4
.L_885:
        /*0058*/ 	.byte	0x04, 0x17
        /*005a*/ 	.short	(.L_887 - .L_886)
.L_886:
        /*005c*/ 	.word	0x00000000
        /*0060*/ 	.short	0x0002
        /*0062*/ 	.short	0x0010
        /*0064*/ 	.byte	0x00, 0xf0, 0x11, 0x00


	//----- nvinfo : EIATTR_KPARAM_INFO
	.align		4
.L_887:
        /*0068*/ 	.byte	0x04, 0x17
        /*006a*/ 	.short	(.L_889 - .L_888)
.L_888:
        /*006c*/ 	.word	0x00000000
        /*0070*/ 	.short	0x0001
        /*0072*/ 	.short	0x0008
        /*0074*/ 	.byte	0x00, 0xf5, 0x21, 0x00


	//----- nvinfo : EIATTR_KPARAM_INFO
	.align		4
.L_889:
        /*0078*/ 	.byte	0x04, 0x17
        /*007a*/ 	.short	(.L_891 - .L_890)
.L_890:
        /*007c*/ 	.word	0x00000000
        /*0080*/ 	.short	0x0000
        /*0082*/ 	.short	0x0000
        /*0084*/ 	.byte	0x00, 0xf0, 0x11, 0x00


	//----- nvinfo : EIATTR_SPARSE_MMA_MASK
	.align		4
.L_891:
        /*0088*/ 	.byte	0x03, 0x50
        /*008a*/ 	.short	0x0000


	//----- nvinfo : EIATTR_MAXREG_COUNT
	.align		4
        /*008c*/ 	.byte	0x03, 0x1b
        /*008e*/ 	.short	0x00ff


	//----- nvinfo : EIATTR_MERCURY_ISA_VERSION
	.align		4
        /*0090*/ 	.byte	0x03, 0x5f
        /*0092*/ 	.short	0x0101


	//----- nvinfo : EIATTR_VRC_CTA_INIT_COUNT
	.align		4
        /*0094*/ 	.byte	0x02, 0x4a
	.zero		1
	.zero		1


	//----- nvinfo : EIATTR_EXIT_INSTR_OFFSETS
	.align		4
        /*0098*/ 	.byte	0x04, 0x1c
        /*009a*/ 	.short	(.L_893 - .L_892)


	//   ....[0]....
.L_892:
        /*009c*/ 	.word	0x00000070


	//   ....[1]....
        /*00a0*/ 	.word	0x000001f0


	//   ....[2]....
        /*00a4*/ 	.word	0x000004a0


	//   ....[3]....
        /*00a8*/ 	.word	0x000008e0


	//   ....[4]....
        /*00ac*/ 	.word	0x000009c0


	//   ....[5]....
        /*00b0*/ 	.word	0x00000ca0


	//   ....[6]....
        /*00b4*/ 	.word	0x000010e0


	//   ....[7]....
        /*00b8*/ 	.word	0x000011c0


	//   ....[8]....
        /*00bc*/ 	.word	0x000015e0


	//   ....[9]....
        /*00c0*/ 	.word	0x00001b60


	//   ....[10]....
        /*00c4*/ 	.word	0x00001dd0


	//   ....[11]....
        /*00c8*/ 	.word	0x00002380


	//   ....[12]....
        /*00cc*/ 	.word	0x000025f0


	//   ....[13]....
        /*00d0*/ 	.word	0x00002a40


	//   ....[14]....
        /*00d4*/ 	.word	0x00002b10


	//   ....[15]....
        /*00d8*/ 	.word	0x00003210


	//   ....[16]....
        /*00dc*/ 	.word	0x00003620


	//----- nvinfo : EIATTR_CRS_STACK_SIZE
	.align		4
.L_893:
        /*00e0*/ 	.byte	0x04, 0x1e
        /*00e2*/ 	.short	(.L_895 - .L_894)
.L_894:
        /*00e4*/ 	.word	0x00000000


	//----- nvinfo : EIATTR_CBANK_PARAM_SIZE
	.align		4
.L_895:
        /*00e8*/ 	.byte	0x03, 0x19
        /*00ea*/ 	.short	0x0030


	//----- nvinfo : EIATTR_PARAM_CBANK
	.align		4
        /*00ec*/ 	.byte	0x04, 0x0a
        /*00ee*/ 	.short	(.L_897 - .L_896)
	.align		4
.L_896:
        /*00f0*/ 	.word	index@(.nv.constant0._Z10_max_32_12iPfiiS_iiS_)
        /*00f4*/ 	.short	0x0380
        /*00f6*/ 	.short	0x0030


	//----- nvinfo : EIATTR_SW_WAR
	.align		4
.L_897:
        /*00f8*/ 	.byte	0x04, 0x36
        /*00fa*/ 	.short	(.L_899 - .L_898)
.L_898:
        /*00fc*/ 	.word	0x00000008
.L_899:


//--------------------- .nv.info._Z10_pow_64_12iPdiiS_iiS_ --------------------------
	.section	.nv.info._Z10_pow_64_12iPdiiS_iiS_,"",@"SHT_CUDA_INFO"
	.sectionflags	@""
	.align	4


	//----- nvinfo : EIATTR_CUDA_API_VERSION
	.align		4
        /*0000*/ 	.byte	0x04, 0x37
        /*0002*/ 	.short	(.L_901 - .L_900)
.L_900:
        /*0004*/ 	.word	0x00000082


	//----- nvinfo : EIATTR_KPARAM_INFO
	.align		4
.L_901:
        /*0008*/ 	.byte	0x04, 0x17
        /*000a*/ 	.short	(.L_903 - .L_902)
.L_902:
        /*000c*/ 	.word	0x00000000
        /*0010*/ 	.short	0x0007
        /*0012*/ 	.short	0x0028
        /*0014*/ 	.byte	0x00, 0xf5, 0x21, 0x00


	//----- nvinfo : EIATTR_KPARAM_INFO
	.align		4
.L_903:
        /*0018*/ 	.byte	0x04, 0x17
        /*001a*/ 	.short	(.L_905 - .L_904)
.L_904:
        /*001c*/ 	.word	0x00000000
        /*0020*/ 	.short	0x0006
        /*0022*/ 	.short	0x0024
        /*0024*/ 	.byte	0x00, 0xf0, 0x11, 0x00


	//----- nvinfo : EIATTR_KPARAM_INFO
	.align		4
.L_905:
        /*0028*/ 	.byte	0x04, 0x17
        /*002a*/ 	.short	(.L_907 - .L_906)
.L_906:
        /*002c*/ 	.word	0x00000000
        /*0030*/ 	.short	0x0005
        /*0032*/ 	.short	0x0020
        /*0034*/ 	.byte	0x00, 0xf0, 0x11, 0x00


	//----- nvinfo : EIATTR_KPARAM_INFO
	.align		4
.L_907:
        /*0038*/ 	.byte	0x04, 0x17
        /*003a*/ 	.short	(.L_909 - .L_908)
.L_908:
        /*003c*/ 	.word	0x00000000
        /*0040*/ 	.short	0x0004
        /*0042*/ 	.short	0x0018
        /*0044*/ 	.byte	0x00, 0xf5, 0x21, 0x00


	//----- nvinfo : EIATTR_KPARAM_INFO
	.align		4
.L_909:
        /*0048*/ 	.byte	0x04, 0x17
        /*004a*/ 	.short	(.L_911 - .L_910)
.L_910:
        /*004c*/ 	.word	0x00000000
        /*0050*/ 	.short	0x0003
        /*0052*/ 	.short	0x0014
        /*0054*/ 	.byte	0x00, 0xf0, 0x11, 0x00


	//----- nvinfo : EIATTR_KPARAM_INFO
	.align		4
.L_911:
        /*0058*/ 	.byte	0x04, 0x17
        /*005a*/ 	.short	(.L_913 - .L_912)
.L_912:
        /*005c*/ 	.word	0x00000000
        /*0060*/ 	.short	0x0002
        /*0062*/ 	.short	0x0010
        /*0064*/ 	.byte	0x00, 0xf0, 0x11, 0x00


	//----- nvinfo : EIATTR_KPARAM_INFO
	.align		4
.L_913:
        /*0068*/ 	.byte	0x04, 0x17
        /*006a*/ 	.short	(.L_915 - .L_914)
.L_914:
        /*006c*/ 	.word	0x00000000
        /*0070*/ 	.short	0x0001
        /*0072*/ 	.short	0x0008
        /*0074*/ 	.byte	0x00, 0xf5, 0x21, 0x00


	//----- nvinfo : EIATTR_KPARAM_INFO
	.align		4
.L_915:
        /*0078*/ 	.byte	0x04, 0x17
        /*007a*/ 	.short	(.L_917 - .L_916)
.L_916:
        /*007c*/ 	.word	0x00000000
        /*0080*/ 	.short	0x0000
        /*0082*/ 	.short	0x0000
        /*0084*/ 	.byte	0x00, 0xf0, 0x11, 0x00


	//----- nvinfo : EIATTR_SPARSE_MMA_MASK
	.align		4
.L_917:
        /*0088*/ 	.byte	0x03, 0x50
        /*008a*/ 	.short	0x0000


	//----- nvinfo : EIATTR_MAXREG_COUNT
	.align		4
        /*008c*/ 	.byte	0x03, 0x1b
        /*008e*/ 	.short	0x00ff


	//----- nvinfo : EIATTR_MERCURY_ISA_VERSION
	.align		4
        /*0090*/ 	.byte	0x03, 0x5f
        /*0092*/ 	.short	0x0101


	//----- nvinfo : EIATTR_VRC_CTA_INIT_COUNT
	.align		4
        /*0094*/ 	.byte	0x02, 0x4a
	.zero		1
	.zero		1


	//----- nvinfo : EIATTR_EXIT_INSTR_OFFSETS
	.align		4
        /*0098*/ 	.byte	0x04, 0x1c
        /*009a*/ 	.short	(.L_919 - .L_918)


	//   ....[0]....
.L_918:
        /*009c*/ 	.word	0x00000070


	//   ....[1]....
        /*00a0*/ 	.word	0x00000b90


	//   ....[2]....
        /*00a4*/ 	.word	0x00001630


	//   ....[3]....
        /*00a8*/ 	.word	0x000021e0


	//   ....[4]....
        /*00ac*/ 	.word	0x00002c40


	//   ....[5]....
        /*00b0*/ 	.word	0x00003820


	//   ....[6]....
        /*00b4*/ 	.word	0x00004060


	//----- nvinfo : EIATTR_CRS_STACK_SIZE
	.align		4
.L_919:
        /*00b8*/ 	.byte	0x04, 0x1e
        /*00ba*/ 	.short	(.L_921 - .L_920)
.L_920:
        /*00bc*/ 	.word	0x00000000


	//----- nvinfo : EIATTR_CBANK_PARAM_SIZE
	.align		4
.L_921:
        /*00c0*/ 	.byte	0x03, 0x19
        /*00c2*/ 	.short	0x0030


	//----- nvinfo : EIATTR_PARAM_CBANK
	.align		4
        /*00c4*/ 	.byte	0x04, 0x0a
        /*00c6*/ 	.short	(.L_923 - .L_922)
	.align		4
.L_922:
        /*00c8*/ 	.word	index@(.nv.constant0._Z10_pow_64_12iPdiiS_iiS_)
        /*00cc*/ 	.short	0x0380
        /*00ce*/ 	.short	0x0030


	//----- nvinfo : EIATTR_SW_WAR
	.align		4
.L_923:
        /*00d0*/ 	.byte	0x04, 0x36
        /*00d2*/ 	.short	(.L_925 - .L_924)
.L_924:
        /*00d4*/ 	.word	0x00000008
.L_925:


//--------------------- .nv.info._Z10_pow_32_12iPfiiS_iiS_ --------------------------
	.section	.nv.info._Z10_pow_32_12iPfiiS_iiS_,"",@"SHT_CUDA_INFO"
	.sectionflags	@""
	.align	4


	//----- nvinfo : EIATTR_CUDA_API_VERSION
	.align		4
        /*0000*/ 	.byte	0x04, 0x37
        /*0002*/ 	.short	(.L_927 - .L_926)
.L_926:
        /*0004*/ 	.word	0x00000082


	//----- nvinfo : EIATTR_KPARAM_INFO
	.align		4
.L_927:
        /*0008*/ 	.byte	0x04, 0x17
        /*000a*/ 	.short	(.L_929 - .L_928)
.L_928:
        /*000c*/ 	.word	0x00000000
        /*0010*/ 	.short	0x0007
        /*0012*/ 	.short	0x0028
        /*0014*/ 	.byte	0x00, 0xf5, 0x21, 0x00


	//----- nvinfo : EIATTR_KPARAM_INFO
	.align		4
.L_929:
        /*0018*/ 	.byte	0x04, 0x17
        /*001a*/ 	.short	(.L_931 - .L_930)
.L_930:
        /*001c*/ 	.word	0x00000000
        /*0020*/ 	.short	0x0006
        /*0022*/ 	.short	0x0024
        /*0024*/ 	.byte	0x00, 0xf0, 0x11, 0x00


	//----- nvinfo : EIATTR_KPARAM_INFO
	.align		4
.L_931:
        /*0028*/ 	.byte	0x04, 0x17
        /*002a*/ 	.short	(.L_933 - .L_932)
.L_932:
        /*002c*/ 	.word	0x00000000
        /*0030*/ 	.short	0x0005
        /*0032*/ 	.short	0x0020
        /*0034*/ 	.byte	0x00, 0xf0, 0x11, 0x00


	//----- nvinfo : EIATTR_KPARAM_INFO
	.align		4
.L_933:
        /*0038*/ 	.byte	0x04, 0x17
        /*003a*/ 	.short	(.L_935 - .L_934)
.L_934:
        /*003c*/ 	.word	0x00000000
        /*0040*/ 	.short	0x0004
        /*0042*/ 	.short	0x0018
        /*0044*/ 	.byte	0x00, 0xf5, 0x21, 0x00


	//----- nvinfo : EIATTR_KPARAM_INFO
	.align		4
.L_935:
        /*0048*/ 	.byte	0x04, 0x17
        /*004a*/ 	.short	(.L_937 - .L_936)
.L_936:
        /*004c*/ 	.word	0x00000000
        /*0050*/ 	.short	0x0003
        /*0052*/ 	.short	0x0014
        /*0054*/ 	.byte	0x00, 0xf0, 0x11, 0x00


	//----- nvinfo : EIATTR_KPARAM_INFO
	.align		4
.L_937:
        /*0058*/ 	.byte	0x04, 0x17
        /*005a*/ 	.short	(.L_939 - .L_938)
.L_938:
        /*005c*/ 	.word	0x00000000
        /*0060*/ 	.short	0x0002
        /*0062*/ 	.short	0x0010
        /*0064*/ 	.byte	0x00, 0xf0, 0x11, 0x00


	//----- nvinfo : EIATTR_KPARAM_INFO
	.align		4
.L_939:
        /*0068*/ 	.byte	0x04, 0x17
        /*006a*/ 	.short	(.L_941 - .L_940)
.L_940:
        /*006c*/ 	.word	0x00000000
        /*0070*/ 	.short	0x0001
        /*0072*/ 	.short	0x0008
        /*0074*/ 	.byte	0x00, 0xf5, 0x21, 0x00


	//----- nvinfo : EIATTR_KPARAM_INFO
	.align		4
.L_941:
        /*0078*/ 	.byte	0x04, 0x17
        /*007a*/ 	.short	(.L_943 - .L_942)
.L_942:
        /*007c*/ 	.word	0x00000000
        /*0080*/ 	.short	0x0000
        /*0082*/ 	.short	0x0000
        /*0084*/ 	.byte	0x00, 0xf0, 0x11, 0x00


	//----- nvinfo : EIATTR_SPARSE_MMA_MASK
	.align		4
.L_943:
        /*0088*/ 	.byte	0x03, 0x50
        /*008a*/ 	.short	0x0000


	//----- nvinfo : EIATTR_MAXREG_COUNT
	.align		4
        /*008c*/ 	.byte	0x03, 0x1b
        /*008e*/ 	.short	0x00ff


	//----- nvinfo : EIATTR_MERCURY_ISA_VERSION
	.align		4
        /*0090*/ 	.byte	0x03, 0x5f
        /*0092*/ 	.short	0x0101


	//----- nvinfo : EIATTR_VRC_CTA_INIT_COUNT
	.align		4
        /*0094*/ 	.byte	0x02, 0x4a
	.zero		1
	.zero		1


	//----- nvinfo : EIATTR_EXIT_INSTR_OFFSETS
	.align		4
        /*0098*/ 	.byte	0x04, 0x1c
        /*009a*/ 	.short	(.L_945 - .L_944)


	//   ....[0]....
.L_944:
        /*009c*/ 	.word	0x00000070


	//   ....[1]....
        /*00a0*/ 	.word	0x00000cc0


	//   ....[2]....
        /*00a4*/ 	.word	0x000018b0


	//   ....[3]....
        /*00a8*/ 	.word	0x000027a0


	//   ....[4]....
        /*00ac*/ 	.word	0x00003480


	//----- nvinfo : EIATTR_CRS_STACK_SIZE
	.align		4
.L_945:
        /*00b0*/ 	.byte	0x04, 0x1e
        /*00b2*/ 	.short	(.L_947 - .L_946)
.L_946:
        /*00b4*/ 	.word	0x00000000


	//----- nvinfo : EIATTR_CBANK_PARAM_SIZE
	.align		4
.L_947:
        /*00b8*/ 	.byte	0x03, 0x19
        /*00ba*/ 	.short	0x0030


	//----- nvinfo : EIATTR_PARAM_CBANK
	.align		4
        /*00bc*/ 	.byte	0x04, 0x0a
        /*00be*/ 	.short	(.L_949 - .L_948)
	.align		4
.L_948:
        /*00c0*/ 	.word	index@(.nv.constant0._Z10_pow_32_12iPfiiS_iiS_)
        /*00c4*/ 	.short	0x0380
        /*00c6*/ 	.short	0x0030


	//----- nvinfo : EIATTR_SW_WAR
	.align		4
.L_949:
        /*00c8*/ 	.byte	0x04, 0x36
        /*00ca*/ 	.short	(.L_951 - .L_950)
.L_950:
        /*00cc*/ 	.word	0x00000008
.L_951:


//--------------------- .nv.info._Z10_div_64_12iPdiiS_iiS_ --------------------------
	.section	.nv.info._Z10_div_64_12iPdiiS_iiS_,"",@"SHT_CUDA_INFO"
	.sectionflags	@""
	.align	4


	//----- nvinfo : EIATTR_CUDA_API_VERSION
	.align		4
        /*0000*/ 	.byte	0x04, 0x37
        /*0002*/ 	.short	(.L_953 - .L_952)
.L_952:
        /*0004*/ 	.word	0x00000082


	//----- nvinfo : EIATTR_KPARAM_INFO
	.align		4
.L_953:
        /*0008*/ 	.byte	0x04, 0x17
        /*000a*/ 	.short	(.L_955 - .L_954)
.L_954:
        /*000c*/ 	.word	0x00000000
        /*0010*/ 	.short	0x0007
        /*0012*/ 	.short	0x0028
        /*0014*/ 	.byte	0x00, 0xf5, 0x21, 0x00


	//----- nvinfo : EIATTR_KPARAM_INFO
	.align		4
.L_955:
        /*0018*/ 	.byte	0x04, 0x17
        /*001a*/ 	.short	(.L_957 - .L_956)
.L_956:
        /*001c*/ 	.word	0x00000000
        /*0020*/ 	.short	0x0006
        /*0022*/ 	.short	0x0024
        /*0024*/ 	.byte	0x00, 0xf0, 0x11, 0x00


	//----- nvinfo : EIATTR_KPARAM_INFO
	.align		4
.L_957:
        /*0028*/ 	.byte	0x04, 0x17
        /*002a*/ 	.short	(.L_959 - .L_958)
.L_958:
        /*002c*/ 	.word	0x00000000
        /*0030*/ 	.short	0x0005
        /*0032*/ 	.short	0x0020
        /*0034*/ 	.byte	0x00, 0xf0, 0x11, 0x00


	//----- nvinfo : EIATTR_KPARAM_INFO
	.align		4
.L_959:
        /*0038*/ 	.byte	0x04, 0x17
        /*003a*/ 	.short	(.L_961 - .L_960)
.L_960:
        /*003c*/ 	.word	0x00000000
        /*0040*/ 	.short	0x0004
        /*0042*/ 	.short	0x0018
        /*0044*/ 	.byte	0x00, 0xf5, 0x21, 0x00


	//----- nvinfo : EIATTR_KPARAM_INFO
	.align		4
.L_961:
        /*0048*/ 	.byte	0x04, 0x17
        /*004a*/ 	.short	(.L_963 - .L_962)
.L_962:
        /*004c*/ 	.word	0x00000000
        /*0050*/ 	.short	0x0003
        /*0052*/ 	.short	0x0014
        /*0054*/ 	.byte	0x00, 0xf0, 0x11, 0x00


	//----- nvinfo : EIATTR_KPARAM_INFO
	.align		4
.L_963:
        /*0058*/ 	.byte	0x04, 0x17
        /*005a*/ 	.short	(.L_965 - .L_964)
.L_964:
        /*005c*/ 	.word	0x00000000
        /*0060*/ 	.short	0x0002
        /*0062*/ 	.short	0x0010
        /*0064*/ 	.byte	0x00, 0xf0, 0x11, 0x00


	//----- nvinfo : EIATTR_KPARAM_INFO
	.align		4
.L_965:
        /*0068*/ 	.byte	0x04, 0x17
        /*006a*/ 	.short	(.L_967 - .L_966)
.L_966:
        /*006c*/ 	.word	0x00000000
        /*0070*/ 	.short	0x0001
        /*0072*/ 	.short	0x0008
        /*0074*/ 	.byte	0x00, 0xf5, 0x21, 0x00


	//----- nvinfo : EIATTR_KPARAM_INFO
	.align		4
.L_967:
        /*0078*/ 	.byte	0x04, 0x17
        /*007a*/ 	.short	(.L_969 - .L_968)
.L_968:
        /*007c*/ 	.word	0x00000000
        /*0080*/ 	.short	0x0000
        /*0082*/ 	.short	0x0000
        /*0084*/ 	.byte	0x00, 0xf0, 0x11, 0x00


	//----- nvinfo : EIATTR_SPARSE_MMA_MASK
	.align		4
.L_969:
        /*0088*/ 	.byte	0x03, 0x50
        /*008a*/ 	.short	0x0000


	//----- nvinfo : EIATTR_MAXREG_COUNT
	.align		4
        /*008c*/ 	.byte	0x03, 0x1b
        /*008e*/ 	.short	0x00ff


	//----- nvinfo : EIATTR_MERCURY_ISA_VERSION
	.align		4
        /*0090*/ 	.byte	0x03, 0x5f
        /*0092*/ 	.short	0x0101


	//----- nvinfo : EIATTR_VRC_CTA_INIT_COUNT
	.align		4
        /*0094*/ 	.byte	0x02, 0x4a
	.zero		1
	.zero		1


	//----- nvinfo : EIATTR_EXIT_INSTR_OFFSETS
	.align		4
        /*0098*/ 	.byte	0x04, 0x1c
        /*009a*/ 	.short	(.L_971 - .L_970)


	//   ....[0]....
.L_970:
        /*009c*/ 	.word	0x00000070


	//   ....[1]....
        /*00a0*/ 	.word	0x00000300


	//   ....[2]....
        /*00a4*/ 	.word	0x00000690


	//   ....[3]....
        /*00a8*/ 	.word	0x00000bf0


	//   ....[4]....
        /*00ac*/ 	.word	0x00000db0


	//   ....[5]....
        /*00b0*/ 	.word	0x00001170


	//   ....[6]....
        /*00b4*/ 	.word	0x000016d0


	//   ....[7]....
        /*00b8*/ 	.word	0x00001890


	//   ....[8]....
        /*00bc*/ 	.word	0x00001da0


	//   ....[9]....
        /*00c0*/ 	.word	0x00002480


	//   ....[10]....
        /*00c4*/ 	.word	0x000027a0


	//   ....[11]....
        /*00c8*/ 	.word	0x00002e80


	//   ....[12]....
        /*00cc*/ 	.word	0x000031a0


	//   ....[13]....
        /*00d0*/ 	.word	0x000036f0


	//   ....[14]....
        /*00d4*/ 	.word	0x00003890


	//   ....[15]....
        /*00d8*/ 	.word	0x000040f0


	//   ....[16]....
        /*00dc*/ 	.word	0x00004590


	//----- nvinfo : EIATTR_CRS_STACK_SIZE
	.align		4
.L_971:
        /*00e0*/ 	.byte	0x04, 0x1e
        /*00e2*/ 	.short	(.L_973 - .L_972)
.L_972:
        /*00e4*/ 	.word	0x00000000


	//----- nvinfo : EIATTR_CBANK_PARAM_SIZE
	.align		4
.L_973:
        /*00e8*/ 	.byte	0x03, 0x19
        /*00ea*/ 	.short	0x0030


	//----- nvinfo : EIATTR_PARAM_CBANK
	.align		4
        /*00ec*/ 	.byte	0x04, 0x0a
        /*00ee*/ 	.short	(.L_975 - .L_974)
	.align		4
.L_974:
        /*00f0*/ 	.word	index@(.nv.constant0._Z10_div_64_12iPdiiS_iiS_)
        /*00f4*/ 	.short	0x0380
        /*00f6*/ 	.short	0x0030


	//----- nvinfo : EIATTR_SW_WAR
	.align		4
.L_975:
        /*00f8*/ 	.byte	0x04, 0x36
        /*00fa*/ 	.short	(.L_977 - .L_976)
.L_976:
        /*00fc*/ 	.word	0x00000008
.L_977:


//--------------------- .nv.info._Z10_div_32_12iPfiiS_iiS_ --------------------------
	.section	.nv.info._Z10_div_32_12iPfiiS_iiS_,"",@"SHT_CUDA_INFO"
	.sectionflags	@""
	.align	4


	//----- nvinfo : EIATTR_CUDA_API_VERSION
	.align		4
        /*0000*/ 	.byte	0x04, 0x37
        /*0002*/ 	.short	(.L_979 - .L_978)
.L_978:
        /*0004*/ 	.word	0x00000082


	//----- nvinfo : EIATTR_KPARAM_INFO
	.align		4
.L_979:
        /*0008*/ 	.byte	0x04, 0x17
        /*000a*/ 	.short	(.L_981 - .L_980)
.L_980:
        /*000c*/ 	.word	0x00000000
        /*0010*/ 	.short	0x0007
        /*0012*/ 	.short	0x0028
        /*0014*/ 	.byte	0x00, 0xf5, 0x21, 0x00


	//----- nvinfo : EIATTR_KPARAM_INFO
	.align		4
.L_981:
        /*0018*/ 	.byte	0x04, 0x17
        /*001a*/ 	.short	(.L_983 - .L_982)
.L_982:
        /*001c*/ 	.word	0x00000000
        /*0020*/ 	.short	0x0006
        /*0022*/ 	.short	0x0024
        /*0024*/ 	.byte	0x00, 0xf0, 0x11, 0x00


	//----- nvinfo : EIATTR_KPARAM_INFO
	.align		4
.L_983:
        /*0028*/ 	.byte	0x04, 0x17
        /*002a*/ 	.short	(.L_985 - .L_984)
.L_984:
        /*002c*/ 	.word	0x00000000
        /*0030*/ 	.short	0x0005
        /*0032*/ 	.short	0x0020
        /*0034*/ 	.byte	0x00, 0xf0, 0x11, 0x00


	//----- nvinfo : EIATTR_KPARAM_INFO
	.align		4
.L_985:
        /*0038*/ 	.byte	0x04, 0x17
        /*003a*/ 	.short	(.L_987 - .L_986)
.L_986:
        /*003c*/ 	.word	0x00000000
        /*0040*/ 	.short	0x0004
        /*0042*/ 	.short	0x0018
        /*0044*/ 	.byte	0x00, 0xf5, 0x21, 0x00


	//----- nvinfo : EIATTR_KPARAM_INFO
	.align		4
.L_987:
        /*0048*/ 	.byte	0x04, 0x17
        /*004a*/ 	.short	(.L_989 - .L_988)
.L_988:
        /*004c*/ 	.word	0x00000000
        /*0050*/ 	.short	0x0003
        /*0052*/ 	.short	0x0014
        /*0054*/ 	.byte	0x00, 0xf0, 0x11, 0x00


	//----- nvinfo : EIATTR_KPARAM_INFO
	.align		4
.L_989:
        /*0058*/ 	.byte	0x04, 0x17
        /*005a*/ 	.short	(.L_991 - .L_990)
.L_990:
        /*005c*/ 	.word	0x00000000
        /*0060*/ 	.short	0x0002
        /*0062*/ 	.short	0x0010
        /*0064*/ 	.byte	0x00, 0xf0, 0x11, 0x00


	//----- nvinfo : EIATTR_KPARAM_INFO
	.align		4
.L_991:
        /*0068*/ 	.byte	0x04, 0x17
        /*006a*/ 	.short	(.L_993 - .L_992)
.L_992:
        /*006c*/ 	.word	0x00000000
        /*0070*/ 	.short	0x0001
        /*0072*/ 	.short	0x0008
        /*0074*/ 	.byte	0x00, 0xf5, 0x21, 0x00


	//----- nvinfo : EIATTR_KPARAM_INFO
	.align		4
.L_993:
        /*0078*/ 	.byte	0x04, 0x17
        /*007a*/ 	.short	(.L_995 - .L_994)
.L_994:
        /*007c*/ 	.word	0x00000000
        /*0080*/ 	.short	0x0000
        /*0082*/ 	.short	0x0000
        /*0084*/ 	.byte	0x00, 0xf0, 0x11, 0x00


	//----- nvinfo : EIATTR_SPARSE_MMA_MASK
	.align		4
.L_995:
        /*0088*/ 	.byte	0x03, 0x50
        /*008a*/ 	.short	0x0000


	//----- nvinfo : EIATTR_MAXREG_COUNT
	.align		4
        /*008c*/ 	.byte	0x03, 0x1b
        /*008e*/ 	.short	0x00ff


	//----- nvinfo : EIATTR_MERCURY_ISA_VERSION
	.align		4
        /*0090*/ 	.byte	0x03, 0x5f
        /*0092*/ 	.short	0x0101


	//----- nvinfo : EIATTR_VRC_CTA_INIT_COUNT
	.align		4
        /*0094*/ 	.byte	0x02, 0x4a
	.zero		1
	.zero		1


	//----- nvinfo : EIATTR_EXIT_INSTR_OFFSETS
	.align		4
        /*0098*/ 	.byte	0x04, 0x1c
        /*009a*/ 	.short	(.L_997 - .L_996)


	//   ....[0]....
.L_996:
        /*009c*/ 	.word	0x00000070


	//   ....[1]....
        /*00a0*/ 	.word	0x000002b0


	//   ....[2]....
        /*00a4*/ 	.word	0x000005f0


	//   ....[3]....
        /*00a8*/ 	.word	0x00000af0


	//   ....[4]....
        /*00ac*/ 	.word	0x00000c60


	//   ....[5]....
        /*00b0*/ 	.word	0x00000fd0


	//   ....[6]....
        /*00b4*/ 	.word	0x000014d0


	//   ....[7]....
        /*00b8*/ 	.word	0x00001640


	//   ....[8]....
        /*00bc*/ 	.word	0x00001b00


	//   ....[9]....
        /*00c0*/ 	.word	0x00002150


	//   ....[10]....
        /*00c4*/ 	.word	0x00002420


	//   ....[11]....
        /*00c8*/ 	.word	0x00002aa0


	//   ....[12]....
        /*00cc*/ 	.word	0x00002d70


	//   ....[13]....
        /*00d0*/ 	.word	0x00003270


	//   ....[14]....
        /*00d4*/ 	.word	0x000033c0


	//   ....[15]....
        /*00d8*/ 	.word	0x00003bd0


	//   ....[16]....
        /*00dc*/ 	.word	0x00004020


	//----- nvinfo : EIATTR_CRS_STACK_SIZE
	.align		4
.L_997:
        /*00e0*/ 	.byte	0x04, 0x1e
        /*00e2*/ 	.short	(.L_999 - .L_998)
.L_998:
        /*00e4*/ 	.word	0x00000000


	//----- nvinfo : EIATTR_CBANK_PARAM_SIZE
	.align		4
.L_999:
        /*00e8*/ 	.byte	0x03, 0x19
        /*00ea*/ 	.short	0x0030


	//----- nvinfo : EIATTR_PARAM_CBANK
	.align		4
        /*00ec*/ 	.byte	0x04, 0x0a
        /*00ee*/ 	.short	(.L_1001 - .L_1000)
	.align		4
.L_1000:
        /*00f0*/ 	.word	index@(.nv.constant0._Z10_div_32_12iPfiiS_iiS_)
        /*00f4*/ 	.short	0x0380
        /*00f6*/ 	.short	0x0030


	//----- nvinfo : EIATTR_SW_WAR
	.align		4
.L_1001:
        /*00f8*/ 	.byte	0x04, 0x36
        /*00fa*/ 	.short	(.L_1003 - .L_1002)
.L_1002:
        /*00fc*/ 	.word	0x00000008
.L_1003:


//--------------------- .nv.info._Z10_mul_64_12iPdiiS_iiS_ --------------------------
	.section	.nv.info._Z10_mul_64_12iPdiiS_iiS_,"",@"SHT_CUDA_INFO"
	.sectionflags	@""
	.align	4


	//----- nvinfo : EIATTR_CUDA_API_VERSION
	.align		4
        /*0000*/ 	.byte	0x04, 0x37
        /*0002*/ 	.short	(.L_1005 - .L_1004)
.L_1004:
        /*0004*/ 	.word	0x00000082


	//----- nvinfo : EIATTR_KPARAM_INFO
	.align		4
.L_1005:
        /*0008*/ 	.byte	0x04, 0x17
        /*000a*/ 	.short	(.L_1007 - .L_1006)
.L_1006:
        /*000c*/ 	.word	0x00000000
        /*0010*/ 	.short	0x0007
        /*0012*/ 	.short	0x0028
        /*0014*/ 	.byte	0x00, 0xf5, 0x21, 0x00


	//----- nvinfo : EIATTR_KPARAM_INFO
	.align		4
.L_1007:
        /*0018*/ 	.byte	0x04, 0x17
        /*001a*/ 	.short	(.L_1009 - .L_1008)
.L_1008:
        /*001c*/ 	.word	0x00000000
        /*0020*/ 	.short	0x0006
        /*0022*/ 	.short	0x0024
        /*0024*/ 	.byte	0x00, 0xf0, 0x11, 0x00


	//----- nvinfo : EIATTR_KPARAM_INFO
	.align		4
.L_1009:
        /*0028*/ 	.byte	0x04, 0x17
        /*002a*/ 	.short	(.L_1011 - .L_1010)
.L_1010:
        /*002c*/ 	.word	0x00000000
        /*0030*/ 	.short	0x0005
        /*0032*/ 	.short	0x0020
        /*0034*/ 	.byte	0x00, 0xf0, 0x11, 0x00


	//----- nvinfo : EIATTR_KPARAM_INFO
	.align		4
.L_1011:
        /*0038*/ 	.byte	0x04, 0x17
        /*003a*/ 	.short	(.L_1013 - .L_1012)
.L_1012:
        /*003c*/ 	.word	0x00000000
        /*0040*/ 	.short	0x0004
        /*0042*/ 	.short	0x0018
        /*0044*/ 	.byte	0x00, 0xf5, 0x21, 0x00


	//----- nvinfo : EIATTR_KPARAM_INFO
	.align		4
.L_1013:
        /*0048*/ 	.byte	0x04, 0x17
        /*004a*/ 	.short	(.L_1015 - .L_1014)
.L_1014:
        /*004c*/ 	.word	0x00000000
        /*0050*/ 	.short	0x0003
        /*0052*/ 	.short	0x0014
        /*0054*/ 	.byte	0x00, 0xf0, 0x11, 0x00


	//----- nvinfo : EIATTR_KPARAM_INFO
	.align		4
.L_1015:
        /*0058*/ 	.byte	0x04, 0x17
        /*005a*/ 	.short	(.L_1017 - .L_1016)
.L_1016:
        /*005c*/ 	.word	0x00000000
        /*0060*/ 	.short	0x0002
        /*0062*/ 	.short	0x0010
        /*0064*/ 	.byte	0x00, 0xf0, 0x11, 0x00


	//----- nvinfo : EIATTR_KPARAM_INFO
	.align		4
.L_1017:
        /*0068*/ 	.byte	0x04, 0x17
        /*006a*/ 	.short	(.L_1019 - .L_1018)
.L_1018:
        /*006c*/ 	.word	0x00000000
        /*0070*/ 	.short	0x0001
        /*0072*/ 	.short	0x0008
        /*0074*/ 	.byte	0x00, 0xf5, 0x21, 0x00


	//----- nvinfo : EIATTR_KPARAM_INFO
	.align		4
.L_1019:
        /*0078*/ 	.byte	0x04, 0x17
        /*007a*/ 	.short	(.L_1021 - .L_1020)
.L_1020:
        /*007c*/ 	.word	0x00000000
        /*0080*/ 	.short	0x0000
        /*0082*/ 	.short	0x0000
        /*0084*/ 	.byte	0x00, 0xf0, 0x11, 0x00


	//----- nvinfo : EIATTR_SPARSE_MMA_MASK
	.align		4
.L_1021:
        /*0088*/ 	.byte	0x03, 0x50
        /*008a*/ 	.short	0x0000


	//----- nvinfo : EIATTR_MAXREG_COUNT
	.align		4
        /*008c*/ 	.byte	0x03, 0x1b
        /*008e*/ 	.short	0x00ff


	//----- nvinfo : EIATTR_MERCURY_ISA_VERSION
	.align		4
        /*0090*/ 	.byte	0x03, 0x5f
        /*0092*/ 	.short	0x0101


	//----- nvinfo : EIATTR_VRC_CTA_INIT_COUNT
	.align		4
        /*0094*/ 	.byte	0x02, 0x4a
	.zero		1
	.zero		1


	//----- nvinfo : EIATTR_EXIT_INSTR_OFFSETS
	.align		4
        /*0098*/ 	.byte	0x04, 0x1c
        /*009a*/ 	.short	(.L_1023 - .L_1022)


	//   ....[0]....
.L_1022:
        /*009c*/ 	.word	0x00000070


	//   ....[1]....
        /*00a0*/ 	.word	0x000001e0


	//   ....[2]....
        /*00a4*/ 	.word	0x00000480


	//   ....[3]....
        /*00a8*/ 	.word	0x000008b0


	//   ....[4]....
        /*00ac*/ 	.word	0x00000980


	//   ....[5]....
        /*00b0*/ 	.word	0x00000c50


	//   ....[6]....
        /*00b4*/ 	.word	0x00001080


	//   ....[7]....
        /*00b8*/ 	.word	0x00001150


	//   ....[8]....
        /*00bc*/ 	.word	0x00001560


	//   ....[9]....
        /*00c0*/ 	.word	0x00001ad0


	//   ....[10]....
        /*00c4*/ 	.word	0x00001d30


	//   ....[11]....
        /*00c8*/ 	.word	0x000022d0


	//   ....[12]....
        /*00cc*/ 	.word	0x00002530


	//   ....[13]....
        /*00d0*/ 	.word	0x00002970


	//   ....[14]....
        /*00d4*/ 	.word	0x00002a30


	//   ....[15]....
        /*00d8*/ 	.word	0x00003120


	//   ....[16]....
        /*00dc*/ 	.word	0x00003520


	//----- nvinfo : EIATTR_CRS_STACK_SIZE
	.align		4
.L_1023:
        /*00e0*/ 	.byte	0x04, 0x1e
        /*00e2*/ 	.short	(.L_1025 - .L_1024)
.L_1024:
        /*00e4*/ 	.word	0x00000000


	//----- nvinfo : EIATTR_CBANK_PARAM_SIZE
	.align		4
.L_1025:
        /*00e8*/ 	.byte	0x03, 0x19
        /*00ea*/ 	.short	0x0030


	//----- nvinfo : EIATTR_PARAM_CBANK
	.align		4
        /*00ec*/ 	.byte	0x04, 0x0a
        /*00ee*/ 	.short	(.L_1027 - .L_1026)
	.align		4
.L_1026:
        /*00f0*/ 	.word	index@(.nv.constant0._Z10_mul_64_12iPdiiS_iiS_)
        /*00f4*/ 	.short	0x0380
        /*00f6*/ 	.short	0x0030


	//----- nvinfo : EIATTR_SW_WAR
	.align		4
.L_1027:
        /*00f8*/ 	.byte	0x04, 0x36
        /*00fa*/ 	.short	(.L_1029 - .L_1028)
.L_1028:
        /*00fc*/ 	.word	0x00000008
.L_1029:


//--------------------- .nv.info._Z10_mul_32_12iPfiiS_iiS_ --------------------------
	.section	.nv.info._Z10_mul_32_12iPfiiS_iiS_,"",@"SHT_CUDA_INFO"
	.sectionflags	@""
	.align	4


	//----- nvinfo : EIATTR_CUDA_API_VERSION
	.align		4
        /*0000*/ 	.byte	0x04, 0x37
        /*0002*/ 	.short	(.L_1031 - .L_1030)
.L_1030:
        /*0004*/ 	.word	0x00000082


	//----- nvinfo : EIATTR_KPARAM_INFO
	.align		4
.L_1031:
        /*0008*/ 	.byte	0x04, 0x17
        /*000a*/ 	.short	(.L_1033 - .L_1032)
.L_1032:
        /*000c*/ 	.word	0x00000000
        /*0010*/ 	.short	0x0007
        /*0012*/ 	.short	0x0028
        /*0014*/ 	.byte	0x00, 0xf5, 0x21, 0x00


	//----- nvinfo : EIATTR_KPARAM_INFO
	.align		4
.L_1033:
        /*0018*/ 	.byte	0x04, 0x17
        /*001a*/ 	.short	(.L_1035 - .L_1034)
.L_1034:
        /*001c*/ 	.word	0x00000000
        /*0020*/ 	.short	0x0006
        /*0022*/ 	.short	0x0024
        /*0024*/ 	.byte	0x00, 0xf0, 0x11, 0x00


	//----- nvinfo : EIATTR_KPARAM_INFO
	.align		4
.L_1035:
        /*0028*/ 	.byte	0x04, 0x17
        /*002a*/ 	.short	(.L_1037 - .L_1036)
.L_1036:
        /*002c*/ 	.word	0x00000000
        /*0030*/ 	.short	0x0005
        /*0032*/ 	.short	0x0020
        /*0034*/ 	.byte	0x00, 0xf0, 0x11, 0x00


	//----- nvinfo : EIATTR_KPARAM_INFO
	.align		4
.L_1037:
        /*0038*/ 	.byte	0x04, 0x17
        /*003a*/ 	.short	(.L_1039 - .L_1038)
.L_1038:
        /*003c*/ 	.word	0x00000000
        /*0040*/ 	.short	0x0004
        /*0042*/ 	.short	0x0018
        /*0044*/ 	.byte	0x00, 0xf5, 0x21, 0x00


	//----- nvinfo : EIATTR_KPARAM_INFO
	.align		4
.L_1039:
        /*0048*/ 	.byte	0x04, 0x17
        /*004a*/ 	.short	(.L_1041 - .L_1040)
.L_1040:
        /*004c*/ 	.word	0x00000000
        /*0050*/ 	.short	0x0003
        /*0052*/ 	.short	0x0014
        /*0054*/ 	.byte	0x00, 0xf0, 0x11, 0x00


	//----- nvinfo : EIATTR_KPARAM_INFO
	.align		4
.L_1041:
        /*0058*/ 	.byte	0x04, 0x17
        /*005a*/ 	.short	(.L_1043 - .L_1042)
.L_1042:
        /*005c*/ 	.word	0x00000000
        /*0060*/ 	.short	0x0002
        /*0062*/ 	.short	0x0010
        /*0064*/ 	.byte	0x00, 0xf0, 0x11, 0x00


	//----- nvinfo : EIATTR_KPARAM_INFO
	.align		4
.L_1043:
        /*0068*/ 	.byte	0x04, 0x17
        /*006a*/ 	.short	(.L_1045 - .L_1044)
.L_1044:
        /*006c*/ 	.word	0x00000000
        /*0070*/ 	.short	0x0001
        /*0072*/ 	.short	0x0008
        /*0074*/ 	.byte	0x00, 0xf5, 0x21, 0x00


	//----- nvinfo : EIATTR_KPARAM_INFO
	.align		4
.L_1045:
        /*0078*/ 	.byte	0x04, 0x17
        /*007a*/ 	.short	(.L_1047 - .L_1046)
.L_1046:
        /*007c*/ 	.word	0x00000000
        /*0080*/ 	.short	0x0000
        /*0082*/ 	.short	0x0000
        /*0084*/ 	.byte	0x00, 0xf0, 0x11, 0x00


	//----- nvinfo : EIATTR_SPARSE_MMA_MASK
	.align		4
.L_1047:
        /*0088*/ 	.byte	0x03, 0x50
        /*008a*/ 	.short	0x0000


	//----- nvinfo : EIATTR_MAXREG_COUNT
	.align		4
        /*008c*/ 	.byte	0x03, 0x1b
        /*008e*/ 	.short	0x00ff


	//----- nvinfo : EIATTR_MERCURY_ISA_VERSION
	.align		4
        /*0090*/ 	.byte	0x03, 0x5f
        /*0092*/ 	.short	0x0101


	//----- nvinfo : EIATTR_VRC_CTA_INIT_COUNT
	.align		4
        /*0094*/ 	.byte	0x02, 0x4a
	.zero		1
	.zero		1


	//----- nvinfo : EIATTR_EXIT_INSTR_OFFSETS
	.align		4
        /*0098*/ 	.byte	0x04, 0x1c
        /*009a*/ 	.short	(.L_1049 - .L_1048)


	//   ....[0]....
.L_1048:
        /*009c*/ 	.word	0x00000070


	//   ....[1]....
        /*00a0*/ 	.word	0x000001e0


	//   ....[2]....
        /*00a4*/ 	.word	0x00000480


	//   ....[3]....
        /*00a8*/ 	.word	0x000008b0


	//   ....[4]....
        /*00ac*/ 	.word	0x00000980


	//   ....[5]....
        /*00b0*/ 	.word	0x00000c50


	//   ....[6]....
        /*00b4*/ 	.word	0x00001080


	//   ....[7]....
        /*00b8*/ 	.word	0x00001150


	//   ....[8]....
        /*00bc*/ 	.word	0x00001560


	//   ....[9]....
        /*00c0*/ 	.word	0x00001ad0


	//   ....[10]....
        /*00c4*/ 	.word	0x00001d30


	//   ....[11]....
        /*00c8*/ 	.word	0x000022d0


	//   ....[12]....
        /*00cc*/ 	.word	0x00002530


	//   ....[13]....
        /*00d0*/ 	.word	0x00002970


	//   ....[14]....
        /*00d4*/ 	.word	0x00002a30


	//   ....[15]....
        /*00d8*/ 	.word	0x00003120


	//   ....[16]....
        /*00dc*/ 	.word	0x00003520


	//----- nvinfo : EIATTR_CRS_STACK_SIZE
	.align		4
.L_1049:
        /*00e0*/ 	.byte	0x04, 0x1e
        /*00e2*/ 	.short	(.L_1051 - .L_1050)
.L_1050:
        /*00e4*/ 	.word	0x00000000


	//----- nvinfo : EIATTR_CBANK_PARAM_SIZE
	.align		4
.L_1051:
        /*00e8*/ 	.byte	0x03, 0x19
        /*00ea*/ 	.short	0x0030


	//----- nvinfo : EIATTR_PARAM_CBANK
	.align		4
        /*00ec*/ 	.byte	0x04, 0x0a
        /*00ee*/ 	.short	(.L_1053 - .L_1052)
	.align		4
.L_1052:
        /*00f0*/ 	.word	index@(.nv.constant0._Z10_mul_32_12iPfiiS_iiS_)
        /*00f4*/ 	.short	0x0380
        /*00f6*/ 	.short	0x0030


	//----- nvinfo : EIATTR_SW_WAR
	.align		4
.L_1053:
        /*00f8*/ 	.byte	0x04, 0x36
        /*00fa*/ 	.short	(.L_1055 - .L_1054)
.L_1054:
        /*00fc*/ 	.word	0x00000008
.L_1055:


//--------------------- .nv.info._Z10_sub_64_12iPdiiS_iiS_ --------------------------
	.section	.nv.info._Z10_sub_64_12iPdiiS_iiS_,"",@"SHT_CUDA_INFO"
	.sectionflags	@""
	.align	4


	//----- nvinfo : EIATTR_CUDA_API_VERSION
	.align		4
        /*0000*/ 	.byte	0x04, 0x37
        /*0002*/ 	.short	(.L_1057 - .L_1056)
.L_1056:
        /*0004*/ 	.word	0x00000082


	//----- nvinfo : EIATTR_KPARAM_INFO
	.align		4
.L_1057:
        /*0008*/ 	.byte	0x04, 0x17
        /*000a*/ 	.short	(.L_1059 - .L_1058)
.L_1058:
        /*000c*/ 	.word	0x00000000
        /*0010*/ 	.short	0x0007
        /*0012*/ 	.short	0x0028
        /*0014*/ 	.byte	0x00, 0xf5, 0x21, 0x00


	//----- nvinfo : EIATTR_KPARAM_INFO
	.align		4
.L_1059:
        /*0018*/ 	.byte	0x04, 0x17
        /*001a*/ 	.short	(.L_1061 - .L_1060)
.L_1060:
        /*001c*/ 	.word	0x00000000
        /*0020*/ 	.short	0x0006
        /*0022*/ 	.short	0x0024
        /*0024*/ 	.byte	0x00, 0xf0, 0x11, 0x00


	//----- nvinfo : EIATTR_KPARAM_INFO
	.align		4
.L_1061:
        /*0028*/ 	.byte	0x04, 0x17
        /*002a*/ 	.short	(.L_1063 - .L_1062)
.L_1062:
        /*002c*/ 	.word	0x00000000
        /*0030*/ 	.short	0x0005
        /*0032*/ 	.short	0x0020
        /*0034*/ 	.byte	0x00, 0xf0, 0x11, 0x00


	//----- nvinfo : EIATTR_KPARAM_INFO
	.align		4
.L_1063:
        /*0038*/ 	.byte	0x04, 0x17
        /*003a*/ 	.short	(.L_1065 - .L_1064)
.L_1064:
        /*003c*/ 	.word	0x00000000
        /*0040*/ 	.short	0x0004
        /*0042*/ 	.short	0x0018
        /*0044*/ 	.byte	0x00, 0xf5, 0x21, 0x00


	//----- nvinfo : EIATTR_KPARAM_INFO
	.align		4
.L_1065:
        /*0048*/ 	.byte	0x04, 0x17
        /*004a*/ 	.short	(.L_1067 - .L_1066)
.L_1066:
        /*004c*/ 	.word	0x00000000
        /*0050*/ 	.short	0x0003
        /*0052*/ 	.short	0x0014
        /*0054*/ 	.byte	0x00, 0xf0, 0x11, 0x00


	//----- nvinfo : EIATTR_KPARAM_INFO
	.align		4
.L_1067:
        /*0058*/ 	.byte	0x04, 0x17
        /*005a*/ 	.short	(.L_1069 - .L_1068)
.L_1068:
        /*005c*/ 	.word	0x00000000
        /*0060*/ 	.short	0x0002
        /*0062*/ 	.short	0x0010
        /*0064*/ 	.byte	0x00, 0xf0, 0x11, 0x00


	//----- nvinfo : EIATTR_KPARAM_INFO
	.align		4
.L_1069:
        /*0068*/ 	.byte	0x04, 0x17
        /*006a*/ 	.short	(.L_1071 - .L_1070)
.L_1070:
        /*006c*/ 	.word	0x00000000
        /*0070*/ 	.short	0x0001
        /*0072*/ 	.short	0x0008
        /*0074*/ 	.byte	0x00, 0xf5, 0x21, 0x00


	//----- nvinfo : EIATTR_KPARAM_INFO
	.align		4
.L_1071:
        /*0078*/ 	.byte	0x04, 0x17
        /*007a*/ 	.short	(.L_1073 - .L_1072)
.L_1072:
        /*007c*/ 	.word	0x00000000
        /*0080*/ 	.short	0x0000
        /*0082*/ 	.short	0x0000
        /*0084*/ 	.byte	0x00, 0xf0, 0x11, 0x00


	//----- nvinfo : EIATTR_SPARSE_MMA_MASK
	.align		4
.L_1073:
        /*0088*/ 	.byte	0x03, 0x50
        /*008a*/ 	.short	0x0000


	//----- nvinfo : EIATTR_MAXREG_COUNT
	.align		4
        /*008c*/ 	.byte	0x03, 0x1b
        /*008e*/ 	.short	0x00ff


	//----- nvinfo : EIATTR_MERCURY_ISA_VERSION
	.align		4
        /*0090*/ 	.byte	0x03, 0x5f
        /*0092*/ 	.short	0x0101


	//----- nvinfo : EIATTR_VRC_CTA_INIT_COUNT
	.align		4
        /*0094*/ 	.byte	0x02, 0x4a
	.zero		1
	.zero		1


	//----- nvinfo : EIATTR_EXIT_INSTR_OFFSETS
	.align		4
        /*0098*/ 	.byte	0x04, 0x1c
        /*009a*/ 	.short	(.L_1075 - .L_1074)


	//   ....[0]....
.L_1074:
        /*009c*/ 	.word	0x00000070


	//   ....[1]....
        /*00a0*/ 	.word	0x000001e0


	//   ....[2]....
        /*00a4*/ 	.word	0x00000480


	//   ....[3]....
        /*00a8*/ 	.word	0x000008b0


	//   ....[4]....
        /*00ac*/ 	.word	0x00000980


	//   ....[5]....
        /*00b0*/ 	.word	0x00000c50


	//   ....[6]....
        /*00b4*/ 	.word	0x00001080


	//   ....[7]....
        /*00b8*/ 	.word	0x00001150


	//   ....[8]....
        /*00bc*/ 	.word	0x00001560


	//   ....[9]....
        /*00c0*/ 	.word	0x00001ad0


	//   ....[10]....
        /*00c4*/ 	.word	0x00001d30


	//   ....[11]....
        /*00c8*/ 	.word	0x000022d0


	//   ....[12]....
        /*00cc*/ 	.word	0x00002530


	//   ....[13]....
        /*00d0*/ 	.word	0x00002970


	//   ....[14]....
        /*00d4*/ 	.word	0x00002a30


	//   ....[15]....
        /*00d8*/ 	.word	0x00003120


	//   ....[16]....
        /*00dc*/ 	.word	0x00003520


	//----- nvinfo : EIATTR_CRS_STACK_SIZE
	.align		4
.L_1075:
        /*00e0*/ 	.byte	0x04, 0x1e
        /*00e2*/ 	.short	(.L_1077 - .L_1076)
.L_1076:
        /*00e4*/ 	.word	0x00000000


	//----- nvinfo : EIATTR_CBANK_PARAM_SIZE
	.align		4
.L_1077:
        /*00e8*/ 	.byte	0x03, 0x19
        /*00ea*/ 	.short	0x0030


	//----- nvinfo : EIATTR_PARAM_CBANK
	.align		4
        /*00ec*/ 	.byte	0x04, 0x0a
        /*00ee*/ 	.short	(.L_1079 - .L_1078)
	.align		4
.L_1078:
        /*00f0*/ 	.word	index@(.nv.constant0._Z10_sub_64_12iPdiiS_iiS_)
        /*00f4*/ 	.short	0x0380
        /*00f6*/ 	.short	0x0030


	//----- nvinfo : EIATTR_SW_WAR
	.align		4
.L_1079:
        /*00f8*/ 	.byte	0x04, 0x36
        /*00fa*/ 	.short	(.L_1081 - .L_1080)
.L_1080:
        /*00fc*/ 	.word	0x00000008
.L_1081:


//--------------------- .nv.info._Z10_sub_32_12iPfiiS_iiS_ --------------------------
	.section	.nv.info._Z10_sub_32_12iPfiiS_iiS_,"",@"SHT_CUDA_INFO"
	.sectionflags	@""
	.align	4


	//----- nvinfo : EIATTR_CUDA_API_VERSION
	.align		4
        /*0000*/ 	.byte	0x04, 0x37
        /*0002*/ 	.short	(.L_1083 - .L_1082)
.L_1082:
        /*0004*/ 	.word	0x00000082


	//----- nvinfo : EIATTR_KPARAM_INFO
	.align		4
.L_1083:
        /*0008*/ 	.byte	0x04, 0x17
        /*000a*/ 	.short	(.L_1085 - .L_1084)
.L_1084:
        /*000c*/ 	.word	0x00000000
        /*0010*/ 	.short	0x0007
        /*0012*/ 	.short	0x0028
        /*0014*/ 	.byte	0x00, 0xf5, 0x21, 0x00


	//----- nvinfo : EIATTR_KPARAM_INFO
	.align		4
.L_1085:
        /*0018*/ 	.byte	0x04, 0x17
        /*001a*/ 	.short	(.L_1087 - .L_1086)
.L_1086:
        /*001c*/ 	.word	0x00000000
        /*0020*/ 	.short	0x0006
        /*0022*/ 	.short	0x0024
        /*0024*/ 	.byte	0x00, 0xf0, 0x11, 0x00


	//----- nvinfo : EIATTR_KPARAM_INFO
	.align		4
.L_1087:
        /*0028*/ 	.byte	0x04, 0x17
        /*002a*/ 	.short	(.L_1089 - .L_1088)
.L_1088:
        /*002c*/ 	.word	0x00000000
        /*0030*/ 	.short	0x0005
        /*0032*/ 	.short	0x0020
        /*0034*/ 	.byte	0x00, 0xf0, 0x11, 0x00


	//----- nvinfo : EIATTR_KPARAM_INFO
	.align		4
.L_1089:
        /*0038*/ 	.byte	0x04, 0x17
        /*003a*/ 	.short	(.L_1091 - .L_1090)
.L_1090:
        /*003c*/ 	.word	0x00000000
        /*0040*/ 	.short	0x0004
        /*0042*/ 	.short	0x0018
        /*0044*/ 	.byte	0x00, 0xf5, 0x21, 0x00


	//----- nvinfo : EIATTR_KPARAM_INFO
	.align		4
.L_1091:
        /*0048*/ 	.byte	0x04, 0x17
        /*004a*/ 	.short	(.L_1093 - .L_1092)
.L_1092:
        /*004c*/ 	.word	0x00000000
        /*0050*/ 	.short	0x0003
        /*0052*/ 	.short	0x0014
        /*0054*/ 	.byte	0x00, 0xf0, 0x11, 0x00


	//----- nvinfo : EIATTR_KPARAM_INFO
	.align		4
.L_1093:
        /*0058*/ 	.byte	0x04, 0x17
        /*005a*/ 	.short	(.L_1095 - .L_1094)
.L_1094:
        /*005c*/ 	.word	0x00000000
        /*0060*/ 	.short	0x0002
        /*0062*/ 	.short	0x0010
        /*0064*/ 	.byte	0x00, 0xf0, 0x11, 0x00


	//----- nvinfo : EIATTR_KPARAM_INFO
	.align		4
.L_1095:
        /*0068*/ 	.byte	0x04, 0x17
        /*006a*/ 	.short	(.L_1097 - .L_1096)
.L_1096:
        /*006c*/ 	.word	0x00000000
        /*0070*/ 	.short	0x0001
        /*0072*/ 	.short	0x0008
        /*0074*/ 	.byte	0x00, 0xf5, 0x21, 0x00


	//----- nvinfo : EIATTR_KPARAM_INFO
	.align		4
.L_1097:
        /*0078*/ 	.byte	0x04, 0x17
        /*007a*/ 	.short	(.L_1099 - .L_1098)
.L_1098:
        /*007c*/ 	.word	0x00000000
        /*0080*/ 	.short	0x0000
        /*0082*/ 	.short	0x0000
        /*0084*/ 	.byte	0x00, 0xf0, 0x11, 0x00


	//----- nvinfo : EIATTR_SPARSE_MMA_MASK
	.align		4
.L_1099:
        /*0088*/ 	.byte	0x03, 0x50
        /*008a*/ 	.short	0x0000


	//----- nvinfo : EIATTR_MAXREG_COUNT
	.align		4
        /*008c*/ 	.byte	0x03, 0x1b
        /*008e*/ 	.short	0x00ff


	//----- nvinfo : EIATTR_MERCURY_ISA_VERSION
	.align		4
        /*0090*/ 	.byte	0x03, 0x5f
        /*0092*/ 	.short	0x0101


	//----- nvinfo : EIATTR_VRC_CTA_INIT_COUNT
	.align		4
        /*0094*/ 	.byte	0x02, 0x4a
	.zero		1
	.zero		1


	//----- nvinfo : EIATTR_EXIT_INSTR_OFFSETS
	.align		4
        /*0098*/ 	.byte	0x04, 0x1c
        /*009a*/ 	.short	(.L_1101 - .L_1100)


	//   ....[0]....
.L_1100:
        /*009c*/ 	.word	0x00000070


	//   ....[1]....
        /*00a0*/ 	.word	0x000001e0


	//   ....[2]....
        /*00a4*/ 	.word	0x00000480


	//   ....[3]....
        /*00a8*/ 	.word	0x000008b0


	//   ....[4]....
        /*00ac*/ 	.word	0x00000980


	//   ....[5]....
        /*00b0*/ 	.word	0x00000c50


	//   ....[6]....
        /*00b4*/ 	.word	0x00001080


	//   ....[7]....
        /*00b8*/ 	.word	0x00001150


	//   ....[8]....
        /*00bc*/ 	.word	0x00001560


	//   ....[9]....
        /*00c0*/ 	.word	0x00001ad0


	//   ....[10]....
        /*00c4*/ 	.word	0x00001d30


	//   ....[11]....
        /*00c8*/ 	.word	0x000022d0


	//   ....[12]....
        /*00cc*/ 	.word	0x00002530


	//   ....[13]....
        /*00d0*/ 	.word	0x00002970


	//   ....[14]....
        /*00d4*/ 	.word	0x00002a30


	//   ....[15]....
        /*00d8*/ 	.word	0x00003120


	//   ....[16]....
        /*00dc*/ 	.word	0x00003520


	//----- nvinfo : EIATTR_CRS_STACK_SIZE
	.align		4
.L_1101:
        /*00e0*/ 	.byte	0x04, 0x1e
        /*00e2*/ 	.short	(.L_1103 - .L_1102)
.L_1102:
        /*00e4*/ 	.word	0x00000000


	//----- nvinfo : EIATTR_CBANK_PARAM_SIZE
	.align		4
.L_1103:
        /*00e8*/ 	.byte	0x03, 0x19
        /*00ea*/ 	.short	0x0030


	//----- nvinfo : EIATTR_PARAM_CBANK
	.align		4
        /*00ec*/ 	.byte	0x04, 0x0a
        /*00ee*/ 	.short	(.L_1105 - .L_1104)
	.align		4
.L_1104:
        /*00f0*/ 	.word	index@(.nv.constant0._Z10_sub_32_12iPfiiS_iiS_)
        /*00f4*/ 	.short	0x0380
        /*00f6*/ 	.short	0x0030


	//----- nvinfo : EIATTR_SW_WAR
	.align		4
.L_1105:
        /*00f8*/ 	.byte	0x04, 0x36
        /*00fa*/ 	.short	(.L_1107 - .L_1106)
.L_1106:
        /*00fc*/ 	.word	0x00000008
.L_1107:


//--------------------- .nv.info._Z10_add_64_12iPdiiS_iiS_ --------------------------
	.section	.nv.info._Z10_add_64_12iPdiiS_iiS_,"",@"SHT_CUDA_INFO"
	.sectionflags	@""
	.align	4


	//----- nvinfo : EIATTR_CUDA_API_VERSION
	.align		4
        /*0000*/ 	.byte	0x04, 0x37
        /*0002*/ 	.short	(.L_1109 - .L_1108)
.L_1108:
        /*0004*/ 	.word	0x00000082


	//----- nvinfo : EIATTR_KPARAM_INFO
	.align		4
.L_1109:
        /*0008*/ 	.byte	0x04, 0x17
        /*000a*/ 	.short	(.L_1111 - .L_1110)
.L_1110:
        /*000c*/ 	.word	0x00000000
        /*0010*/ 	.short	0x0007
        /*0012*/ 	.short	0x0028
        /*0014*/ 	.byte	0x00, 0xf5, 0x21, 0x00


	//----- nvinfo : EIATTR_KPARAM_INFO
	.align		4
.L_1111:
        /*0018*/ 	.byte	0x04, 0x17
        /*001a*/ 	.short	(.L_1113 - .L_1112)
.L_1112:
        /*001c*/ 	.word	0x00000000
        /*0020*/ 	.short	0x0006
        /*0022*/ 	.short	0x0024
        /*0024*/ 	.byte	0x00, 0xf0, 0x11, 0x00


	//----- nvinfo : EIATTR_KPARAM_INFO
	.align		4
.L_1113:
        /*0028*/ 	.byte	0x04, 0x17
        /*002a*/ 	.short	(.L_1115 - .L_1114)
.L_1114:
        /*002c*/ 	.word	0x00000000
        /*0030*/ 	.short	0x0005
        /*0032*/ 	.short	0x0020
        /*0034*/ 	.byte	0x00, 0xf0, 0x11, 0x00


	//----- nvinfo : EIATTR_KPARAM_INFO
	.align		4
.L_1115:
        /*0038*/ 	.byte	0x04, 0x17
        /*003a*/ 	.short	(.L_1117 - .L_1116)
.L_1116:
        /*003c*/ 	.word	0x00000000
        /*0040*/ 	.short	0x0004
        /*0042*/ 	.short	0x0018
        /*0044*/ 	.byte	0x00, 0xf5, 0x21, 0x00


	//----- nvinfo : EIATTR_KPARAM_INFO
	.align		4
.L_1117:
        /*0048*/ 	.byte	0x04, 0x17
        /*004a*/ 	.short	(.L_1119 - .L_1118)
.L_1118:
        /*004c*/ 	.word	0x00000000
        /*0050*/ 	.short	0x0003
        /*0052*/ 	.short	0x0014
        /*0054*/ 	.byte	0x00, 0xf0, 0x11, 0x00


	//----- nvinfo : EIATTR_KPARAM_INFO
	.align		4
.L_1119:
        /*0058*/ 	.byte	0x04, 0x17
        /*005a*/ 	.short	(.L_1121 - .L_1120)
.L_1120:
        /*005c*/ 	.word	0x00000000
        /*0060*/ 	.short	0x0002
        /*0062*/ 	.short	0x0010
        /*0064*/ 	.byte	0x00, 0xf0, 0x11, 0x00


	//----- nvinfo : EIATTR_KPARAM_INFO
	.align		4
.L_1121:
        /*0068*/ 	.byte	0x04, 0x17
        /*006a*/ 	.short	(.L_1123 - .L_1122)
.L_1122:
        /*006c*/ 	.word	0x00000000
        /*0070*/ 	.short	0x0001
        /*0072*/ 	.short	0x0008
        /*0074*/ 	.byte	0x00, 0xf5, 0x21, 0x00


	//----- nvinfo : EIATTR_KPARAM_INFO
	.align		4
.L_1123:
        /*0078*/ 	.byte	0x04, 0x17
        /*007a*/ 	.short	(.L_1125 - .L_1124)
.L_1124:
        /*007c*/ 	.word	0x00000000
        /*0080*/ 	.short	0x0000
        /*0082*/ 	.short	0x0000
        /*0084*/ 	.byte	0x00, 0xf0, 0x11, 0x00


	//----- nvinfo : EIATTR_SPARSE_MMA_MASK
	.align		4
.L_1125:
        /*0088*/ 	.byte	0x03, 0x50
        /*008a*/ 	.short	0x0000


	//----- nvinfo : EIATTR_MAXREG_COUNT
	.align		4
        /*008c*/ 	.byte	0x03, 0x1b
        /*008e*/ 	.short	0x00ff


	//----- nvinfo : EIATTR_MERCURY_ISA_VERSION
	.align		4
        /*0090*/ 	.byte	0x03, 0x5f
        /*0092*/ 	.short	0x0101


	//----- nvinfo : EIATTR_VRC_CTA_INIT_COUNT
	.align		4
        /*0094*/ 	.byte	0x02, 0x4a
	.zero		1
	.zero		1


	//----- nvinfo : EIATTR_EXIT_INSTR_OFFSETS
	.align		4
        /*0098*/ 	.byte	0x04, 0x1c
        /*009a*/ 	.short	(.L_1127 - .L_1126)


	//   ....[0]....
.L_1126:
        /*009c*/ 	.word	0x00000070


	//   ....[1]....
        /*00a0*/ 	.word	0x000001e0


	//   ....[2]....
        /*00a4*/ 	.word	0x00000480


	//   ....[3]....
        /*00a8*/ 	.word	0x000008b0


	//   ....[4]....
        /*00ac*/ 	.word	0x00000980


	//   ....[5]....
        /*00b0*/ 	.word	0x00000c50


	//   ....[6]....
        /*00b4*/ 	.word	0x00001080


	//   ....[7]....
        /*00b8*/ 	.word	0x00001150


	//   ....[8]....
        /*00bc*/ 	.word	0x00001560


	//   ....[9]....
        /*00c0*/ 	.word	0x00001ad0


	//   ....[10]....
        /*00c4*/ 	.word	0x00001d30


	//   ....[11]....
        /*00c8*/ 	.word	0x000022d0


	//   ....[12]....
        /*00cc*/ 	.word	0x00002530


	//   ....[13]....
        /*00d0*/ 	.word	0x00002970


	//   ....[14]....
        /*00d4*/ 	.word	0x00002a30


	//   ....[15]....
        /*00d8*/ 	.word	0x00003120


	//   ....[16]....
        /*00dc*/ 	.word	0x00003520


	//----- nvinfo : EIATTR_CRS_STACK_SIZE
	.align		4
.L_1127:
        /*00e0*/ 	.byte	0x04, 0x1e
        /*00e2*/ 	.short	(.L_1129 - .L_1128)
.L_1128:
        /*00e4*/ 	.word	0x00000000


	//----- nvinfo : EIATTR_CBANK_PARAM_SIZE
	.align		4
.L_1129:
        /*00e8*/ 	.byte	0x03, 0x19
        /*00ea*/ 	.short	0x0030


	//----- nvinfo : EIATTR_PARAM_CBANK
	.align		4
        /*00ec*/ 	.byte	0x04, 0x0a
        /*00ee*/ 	.short	(.L_1131 - .L_1130)
	.align		4
.L_1130:
        /*00f0*/ 	.word	index@(.nv.constant0._Z10_add_64_12iPdiiS_iiS_)
        /*00f4*/ 	.short	0x0380
        /*00f6*/ 	.short	0x0030


	//----- nvinfo : EIATTR_SW_WAR
	.align		4
.L_1131:
        /*00f8*/ 	.byte	0x04, 0x36
        /*00fa*/ 	.short	(.L_1133 - .L_1132)
.L_1132:
        /*00fc*/ 	.word	0x00000008
.L_1133:


//--------------------- .nv.info._Z10_add_32_12iPfiiS_iiS_ --------------------------
	.section	.nv.info._Z10_add_32_12iPfiiS_iiS_,"",@"SHT_CUDA_INFO"
	.sectionflags	@""
	.align	4


	//----- nvinfo : EIATTR_CUDA_API_VERSION
	.align		4
        /*0000*/ 	.byte	0x04, 0x37
        /*0002*/ 	.short	(.L_1135 - .L_1134)
.L_1134:
        /*0004*/ 	.word	0x00000082


	//----- nvinfo : EIATTR_KPARAM_INFO
	.align		4
.L_1135:
        /*0008*/ 	.byte	0x04, 0x17
        /*000a*/ 	.short	(.L_1137 - .L_1136)
.L_1136:
        /*000c*/ 	.word	0x00000000
        /*0010*/ 	.short	0x0007
        /*0012*/ 	.short	0x0028
        /*0014*/ 	.byte	0x00, 0xf5, 0x21, 0x00


	//----- nvinfo : EIATTR_KPARAM_INFO
	.align		4
.L_1137:
        /*0018*/ 	.byte	0x04, 0x17
        /*001a*/ 	.short	(.L_1139 - .L_1138)
.L_1138:
        /*001c*/ 	.word	0x00000000
        /*0020*/ 	.short	0x0006
        /*0022*/ 	.short	0x0024
        /*0024*/ 	.byte	0x00, 0xf0, 0x11, 0x00


	//----- nvinfo : EIATTR_KPARAM_INFO
	.align		4
.L_1139:
        /*0028*/ 	.byte	0x04, 0x17
        /*002a*/ 	.short	(.L_1141 - .L_1140)
.L_1140:
        /*002c*/ 	.word	0x00000000
        /*0030*/ 	.short	0x0005
        /*0032*/ 	.short	0x0020
        /*0034*/ 	.byte	0x00, 0xf0, 0x11, 0x00


	//----- nvinfo : EIATTR_KPARAM_INFO
	.align		4
.L_1141:
        /*0038*/ 	.byte	0x04, 0x17
        /*003a*/ 	.short	(.L_1143 - .L_1142)
.L_1142:
        /*003c*/ 	.word	0x00000000
        /*0040*/ 	.short	0x0004
        /*0042*/ 	.short	0x0018
        /*0044*/ 	.byte	0x00, 0xf5, 0x21, 0x00


	//----- nvinfo : EIATTR_KPARAM_INFO
	.align		4
.L_1143:
        /*0048*/ 	.byte	0x04, 0x17
        /*004a*/ 	.short	(.L_1145 - .L_1144)
.L_1144:
        /*004c*/ 	.word	0x00000000
        /*0050*/ 	.short	0x0003
        /*0052*/ 	.short	0x0014
        /*0054*/ 	.byte	0x00, 0xf0, 0x11, 0x00


	//----- nvinfo : EIATTR_KPARAM_INFO
	.align		4
.L_1145:
        /*0058*/ 	.byte	0x04, 0x17
        /*005a*/ 	.short	(.L_1147 - .L_1146)
.L_1146:
        /*005c*/ 	.word	0x00000000
        /*0060*/ 	.short	0x0002
        /*0062*/ 	.short	0x0010
        /*0064*/ 	.byte	0x00, 0xf0, 0x11, 0x00


	//----- nvinfo : EIATTR_KPARAM_INFO
	.align		4
.L_1147:
        /*0068*/ 	.byte	0x04, 0x17
        /*006a*/ 	.short	(.L_1149 - .L_1148)
.L_1148:
        /*006c*/ 	.word	0x00000000
        /*0070*/ 	.short	0x0001
        /*0072*/ 	.short	0x0008
        /*0074*/ 	.byte	0x00, 0xf5, 0x21, 0x00


	//----- nvinfo : EIATTR_KPARAM_INFO
	.align		4
.L_1149:
        /*0078*/ 	.byte	0x04, 0x17
        /*007a*/ 	.short	(.L_1151 - .L_1150)
.L_1150:
        /*007c*/ 	.word	0x00000000
        /*0080*/ 	.short	0x0000
        /*0082*/ 	.short	0x0000
        /*0084*/ 	.byte	0x00, 0xf0, 0x11, 0x00


	//----- nvinfo : EIATTR_SPARSE_MMA_MASK
	.align		4
.L_1151:
        /*0088*/ 	.byte	0x03, 0x50
        /*008a*/ 	.short	0x0000


	//----- nvinfo : EIATTR_MAXREG_COUNT
	.align		4
        /*008c*/ 	.byte	0x03, 0x1b
        /*008e*/ 	.short	0x00ff


	//----- nvinfo : EIATTR_MERCURY_ISA_VERSION
	.align		4
        /*0090*/ 	.byte	0x03, 0x5f
        /*0092*/ 	.short	0x0101


	//----- nvinfo : EIATTR_VRC_CTA_INIT_COUNT
	.align		4
        /*0094*/ 	.byte	0x02, 0x4a
	.zero		1
	.zero		1


	//----- nvinfo : EIATTR_EXIT_INSTR_OFFSETS
	.align		4
        /*0098*/ 	.byte	0x04, 0x1c
        /*009a*/ 	.short	(.L_1153 - .L_1152)


	//   ....[0]....
.L_1152:
        /*009c*/ 	.word	0x00000070


	//   ....[1]....
        /*00a0*/ 	.word	0x000001e0


	//   ....[2]....
        /*00a4*/ 	.word	0x00000480


	//   ....[3]....
        /*00a8*/ 	.word	0x000008b0


	//   ....[4]....
        /*00ac*/ 	.word	0x00000980


	//   ....[5]....
        /*00b0*/ 	.word	0x00000c50


	//   ....[6]....
        /*00b4*/ 	.word	0x00001080


	//   ....[7]....
        /*00b8*/ 	.word	0x00001150


	//   ....[8]....
        /*00bc*/ 	.word	0x00001560


	//   ....[9]....
        /*00c0*/ 	.word	0x00001ad0


	//   ....[10]....
        /*00c4*/ 	.word	0x00001d30


	//   ....[11]....
        /*00c8*/ 	.word	0x000022d0


	//   ....[12]....
        /*00cc*/ 	.word	0x00002530


	//   ....[13]....
        /*00d0*/ 	.word	0x00002970


	//   ....[14]....
        /*00d4*/ 	.word	0x00002a30


	//   ....[15]....
        /*00d8*/ 	.word	0x00003120


	//   ....[16]....
        /*00dc*/ 	.word	0x00003520


	//----- nvinfo : EIATTR_CRS_STACK_SIZE
	.align		4
.L_1153:
        /*00e0*/ 	.byte	0x04, 0x1e
        /*00e2*/ 	.short	(.L_1155 - .L_1154)
.L_1154:
        /*00e4*/ 	.word	0x00000000


	//----- nvinfo : EIATTR_CBANK_PARAM_SIZE
	.align		4
.L_1155:
        /*00e8*/ 	.byte	0x03, 0x19
        /*00ea*/ 	.short	0x0030


	//----- nvinfo : EIATTR_PARAM_CBANK
	.align		4
        /*00ec*/ 	.byte	0x04, 0x0a
        /*00ee*/ 	.short	(.L_1157 - .L_1156)
	.align		4
.L_1156:
        /*00f0*/ 	.word	index@(.nv.constant0._Z10_add_32_12iPfiiS_iiS_)
        /*00f4*/ 	.short	0x0380
        /*00f6*/ 	.short	0x0030


	//----- nvinfo : EIATTR_SW_WAR
	.align		4
.L_1157:
        /*00f8*/ 	.byte	0x04, 0x36
        /*00fa*/ 	.short	(.L_1159 - .L_1158)
.L_1158:
        /*00fc*/ 	.word	0x00000008
.L_1159:


//--------------------- .nv.callgraph             --------------------------
	.section	.nv.callgraph,"",@"SHT_CUDA_CALLGRAPH"
	.align	4
	.sectionentsize	8
	.align		4
        /*0000*/ 	.word	0x00000000
	.align		4
        /*0004*/ 	.word	0xffffffff
	.align		4
        /*0008*/ 	.word	0x00000000
	.align		4
        /*000c*/ 	.word	0xfffffffe
	.align		4
        /*0010*/ 	.word	0x00000000
	.align		4
        /*0014*/ 	.word	0xfffffffd
	.align		4
        /*0018*/ 	.word	0x00000000
	.align		4
        /*001c*/ 	.word	0xfffffffc


//--------------------- .text._Z11_rpow_64_12iPdiiS_iiS_ --------------------------
	.section	.text._Z11_rpow_64_12iPdiiS_iiS_,"ax",@progbits
	.align	128
        .global         _Z11_rpow_64_12iPdiiS_iiS_
        .type           _Z11_rpow_64_12iPdiiS_iiS_,@function
        .size           _Z11_rpow_64_12iPdiiS_iiS_,(.L_x_1309 - _Z11_rpow_64_12iPdiiS_iiS_)
        .other          _Z11_rpow_64_12iPdiiS_iiS_,@"STO_CUDA_ENTRY STV_DEFAULT"
_Z11_rpow_64_12iPdiiS_iiS_:
.text._Z11_rpow_64_12iPdiiS_iiS_:
[----:B------:R-:W-:Y:S01]  /*0000*/  LDC R1, c[0x0][0x37c] ;  /* 0x0000df00ff017b82 */ /* 0x000fe20000000800 */
[----:B------:R-:W0:Y:S07]  /*0010*/  S2R R2, SR_TID.X ;  /* 0x0000000000027919 */ /* 0x000e2e0000002100 */
[----:B------:R-:W0:Y:S01]  /*0020*/  S2UR UR4, SR_CTAID.X ;  /* 0x00000000000479c3 */ /* 0x000e220000002500 */
[----:B------:R-:W1:Y:S07]  /*0030*/  LDCU UR5, c[0x0][0x380] ;  /* 0x00007000ff0577ac */ /* 0x000e6e0008000800 */
[----:B------:R-:W0:Y:S02]  /*0040*/  LDC R3, c[0x0][0x360] ;  /* 0x0000d800ff037b82 */ /* 0x000e240000000800 */
[----:B0-----:R-:W-:-:S05]  /*0050*/  IMAD R2, R3, UR4, R2 ;  /* 0x0000000403027c24 */ /* 0x001fca000f8e0202 */
[----:B-1----:R-:W-:-:S13]  /*0060*/  ISETP.GE.AND P0, PT, R2, UR5, PT ;  /* 0x0000000502007c0c */ /* 0x002fda000bf06270 */
[----:B------:R-:W-:Y:S05]  /*0070*/  @P0 EXIT ;  /* 0x000000000000094d */ /* 0x000fea0003800000 */
[----:B------:R-:W0:Y:S01]  /*0080*/  LDCU UR8, c[0x0][0x394] ;  /* 0x00007280ff0877ac */ /* 0x000e220008000800 */
[----:B------:R-:W1:Y:S01]  /*0090*/  LDC R4, c[0x0][0x3a4] ;  /* 0x0000e900ff047b82 */ /* 0x000e620000000800 */
[----:B------:R-:W2:Y:S01]  /*00a0*/  LDCU UR4, c[0x0][0x370] ;  /* 0x00006e00ff0477ac */ /* 0x000ea20008000800 */
[----:B------:R-:W3:Y:S06]  /*00b0*/  LDCU.64 UR6, c[0x0][0x358] ;  /* 0x00006b00ff0677ac */ /* 0x000eec0008000a00 */
[----:B------:R-:W4:Y:S01]  /*00c0*/  LDC R5, c[0x0][0x3a0] ;  /* 0x0000e800ff057b82 */ /* 0x000f220000000800 */
[----:B------:R-:W1:Y:S07]  /*00d0*/  LDCU UR12, c[0x0][0x380] ;  /* 0x00007000ff0c77ac */ /* 0x000e6e0008000800 */
[----:B------:R-:W1:Y:S01]  /*00e0*/  LDC.64 R10, c[0x0][0x398] ;  /* 0x0000e600ff0a7b82 */ /* 0x000e620000000a00 */
[----:B0-----:R-:W-:Y:S01]  /*00f0*/  UISETP.NE.AND UP0, UPT, UR8, UR5, UPT ;  /* 0x000000050800728c */ /* 0x001fe2000bf05270 */
[----:B--2---:R-:W-:-:S06]  /*0100*/  IMAD R3, R3, UR4, RZ ;  /* 0x0000000403037c24 */ /* 0x004fcc000f8e02ff */
[----:B------:R-:W0:Y:S08]  /*0110*/  LDC.64 R8, c[0x0][0x3a8] ;  /* 0x0000ea00ff087b82 */ /* 0x000e300000000a00 */
[----:B------:R-:W2:Y:S01]  /*0120*/  LDC.64 R12, c[0x0][0x388] ;  /* 0x0000e200ff0c7b82 */ /* 0x000ea20000000a00 */
[----:B---3--:R-:W-:Y:S05]  /*0130*/  BRA.U UP0, `(.L_x_0) ;  /* 0x0000000900987547 */ /* 0x008fea000b800000 */
.L_x_13:
[----:B--23--:R-:W-:-:S06]  /*0140*/  IMAD.WIDE R6, R2, 0x8, R12 ;  /* 0x0000000802067825 */ /* 0x00cfcc00078e020c */
[----:B------:R-:W5:Y:S01]  /*0150*/  LDG.E.64 R6, desc[UR6][R6.64] ;  /* 0x0000000606067981 */ /* 0x000f62000c1e1b00 */
[----:B-1----:R-:W-:-:S13]  /*0160*/  ISETP.NE.AND P0, PT, R4, UR12, PT ;  /* 0x0000000c04007c0c */ /* 0x002fda000bf05270 */
[----:B------:R-:W-:Y:S05]  /*0170*/  @!P0 BRA `(.L_x_1) ;  /* 0x0000000400448947 */ /* 0x000fea0003800000 */
[----:B----4-:R-:W-:-:S13]  /*0180*/  ISETP.NE.AND P0, PT, R5, 0x1, PT ;  /* 0x000000010500780c */ /* 0x010fda0003f05270 */
[----:B------:R-:W-:Y:S05]  /*0190*/  @!P0 BRA `(.L_x_2) ;  /* 0x0000000000d88947 */ /* 0x000fea0003800000 */
[----:B------:R-:W-:-:S13]  /*01a0*/  ISETP.NE.AND P0, PT, R4, 0x1, PT ;  /* 0x000000010400780c */ /* 0x000fda0003f05270 */
[----:B------:R-:W-:Y:S05]  /*01b0*/  @!P0 BRA `(.L_x_3) ;  /* 0x0000000000c48947 */ /* 0x000fea0003800000 */
[----:B------:R-:W-:Y:S02]  /*01c0*/  IABS R17, R5 ;  /* 0x0000000500117213 */ /* 0x000fe40000000000 */
[----:B------:R-:W-:Y:S02]  /*01d0*/  IABS R18, R2 ;  /* 0x0000000200127213 */ /* 0x000fe40000000000 */
[----:B------:R-:W1:Y:S08]  /*01e0*/  I2F.RP R0, R17 ;  /* 0x0000001100007306 */ /* 0x000e700000209400 */
[----:B-1----:R-:W1:Y:S02]  /*01f0*/  MUFU.RCP R0, R0 ;  /* 0x0000000000007308 */ /* 0x002e640000001000 */
[----:B-1----:R-:W-:-:S06]  /*0200*/  VIADD R14, R0, 0xffffffe ;  /* 0x0ffffffe000e7836 */ /* 0x002fcc0000000000 */
[----:B------:R1:W2:Y:S02]  /*0210*/  F2I.FTZ.U32.TRUNC.NTZ R15, R14 ;  /* 0x0000000e000f7305 */ /* 0x0002a4000021f000 */
[----:B-1----:R-:W-:Y:S02]  /*0220*/  IMAD.MOV.U32 R14, RZ, RZ, RZ ;  /* 0x000000ffff0e7224 */ /* 0x002fe400078e00ff */
[----:B--2---:R-:W-:-:S04]  /*0230*/  IMAD.MOV R16, RZ, RZ, -R15 ;  /* 0x000000ffff107224 */ /* 0x004fc800078e0a0f */
[----:B------:R-:W-:Y:S01]  /*0240*/  IMAD R19, R16, R17, RZ ;  /* 0x0000001110137224 */ /* 0x000fe200078e02ff */
[----:B------:R-:W-:-:S03]  /*0250*/  IABS R16, R4 ;  /* 0x0000000400107213 */ /* 0x000fc60000000000 */
[----:B------:R-:W-:-:S04]  /*0260*/  IMAD.HI.U32 R15, R15, R19, R14 ;  /* 0x000000130f0f7227 */ /* 0x000fc800078e000e */
[----:B------:R-:W-:Y:S02]  /*0270*/  IMAD.MOV.U32 R19, RZ, RZ, R16 ;  /* 0x000000ffff137224 */ /* 0x000fe400078e0010 */
[----:B------:R-:W-:Y:S02]  /*0280*/  IMAD.HI.U32 R0, R15, R18, RZ ;  /* 0x000000120f007227 */ /* 0x000fe400078e00ff */
[----:B------:R-:W1:Y:S02]  /*0290*/  I2F.RP R16, R19 ;  /* 0x0000001300107306 */ /* 0x000e640000209400 */
[----:B------:R-:W-:-:S04]  /*02a0*/  IMAD.MOV R14, RZ, RZ, -R0 ;  /* 0x000000ffff0e7224 */ /* 0x000fc800078e0a00 */
[----:B------:R-:W-:-:S05]  /*02b0*/  IMAD R14, R17, R14, R18 ;  /* 0x0000000e110e7224 */ /* 0x000fca00078e0212 */
[----:B------:R-:W-:Y:S01]  /*02c0*/  ISETP.GT.U32.AND P1, PT, R17, R14, PT ;  /* 0x0000000e1100720c */ /* 0x000fe20003f24070 */
[----:B-1----:R-:W1:-:S12]  /*02d0*/  MUFU.RCP R16, R16 ;  /* 0x0000001000107308 */ /* 0x002e580000001000 */
[----:B------:R-:W-:Y:S02]  /*02e0*/  @!P1 IMAD.IADD R14, R14, 0x1, -R17 ;  /* 0x000000010e0e9824 */ /* 0x000fe400078e0a11 */
[----:B------:R-:W-:Y:S01]  /*02f0*/  @!P1 VIADD R0, R0, 0x1 ;  /* 0x0000000100009836 */ /* 0x000fe20000000000 */
[----:B------:R-:W-:Y:S02]  /*0300*/  ISETP.NE.AND P1, PT, R5, RZ, PT ;  /* 0x000000ff0500720c */ /* 0x000fe40003f25270 */
[----:B------:R-:W-:Y:S02]  /*0310*/  ISETP.GE.U32.AND P0, PT, R14, R17, PT ;  /* 0x000000110e00720c */ /* 0x000fe40003f06070 */
[----:B------:R-:W-:Y:S01]  /*0320*/  LOP3.LUT R14, R2, R5, RZ, 0x3c, !PT ;  /* 0x00000005020e7212 */ /* 0x000fe200078e3cff */
[----:B-1----:R-:W-:-:S03]  /*0330*/  VIADD R15, R16, 0xffffffe ;  /* 0x0ffffffe100f7836 */ /* 0x002fc60000000000 */
[----:B------:R-:W-:-:S03]  /*0340*/  ISETP.GE.AND P2, PT, R14, RZ, PT ;  /* 0x000000ff0e00720c */ /* 0x000fc60003f46270 */
[----:B------:R-:W1:Y:S04]  /*0350*/  F2I.FTZ.U32.TRUNC.NTZ R15, R15 ;  /* 0x0000000f000f7305 */ /* 0x000e68000021f000 */
[----:B------:R-:W-:-:S06]  /*0360*/  @P0 VIADD R0, R0, 0x1 ;  /* 0x0000000100000836 */ /* 0x000fcc0000000000 */
[----:B------:R-:W-:Y:S01]  /*0370*/  @!P2 IMAD.MOV R0, RZ, RZ, -R0 ;  /* 0x000000ffff00a224 */ /* 0x000fe200078e0a00 */
[----:B------:R-:W-:Y:S01]  /*0380*/  @!P1 LOP3.LUT R0, RZ, R5, RZ, 0x33, !PT ;  /* 0x00000005ff009212 */ /* 0x000fe200078e33ff */
[----:B-1----:R-:W-:-:S03]  /*0390*/  IMAD.MOV R14, RZ, RZ, -R15 ;  /* 0x000000ffff0e7224 */ /* 0x002fc600078e0a0f */
[----:B------:R-:W-:Y:S02]  /*03a0*/  IABS R16, R0 ;  /* 0x0000000000107213 */ /* 0x000fe40000000000 */
[----:B------:R-:W-:Y:S01]  /*03b0*/  ISETP.GE.AND P2, PT, R0, RZ, PT ;  /* 0x000000ff0000720c */ /* 0x000fe20003f46270 */
[----:B------:R-:W-:Y:S02]  /*03c0*/  IMAD R17, R14, R19, RZ ;  /* 0x000000130e117224 */ /* 0x000fe400078e02ff */
[----:B------:R-:W-:-:S04]  /*03d0*/  IMAD.MOV.U32 R14, RZ, RZ, RZ ;  /* 0x000000ffff0e7224 */ /* 0x000fc800078e00ff */
[----:B------:R-:W-:-:S04]  /*03e0*/  IMAD.HI.U32 R14, R15, R17, R14 ;  /* 0x000000110f0e7227 */ /* 0x000fc800078e000e */
[----:B------:R-:W-:-:S04]  /*03f0*/  IMAD.MOV.U32 R15, RZ, RZ, R16 ;  /* 0x000000ffff0f7224 */ /* 0x000fc800078e0010 */
[----:B------:R-:W-:-:S04]  /*0400*/  IMAD.HI.U32 R14, R14, R15, RZ ;  /* 0x0000000f0e0e7227 */ /* 0x000fc800078e00ff */
[----:B------:R-:W-:-:S04]  /*0410*/  IMAD.MOV R14, RZ, RZ, -R14 ;  /* 0x000000ffff0e7224 */ /* 0x000fc800078e0a0e */
[----:B------:R-:W-:-:S05]  /*0420*/  IMAD R14, R19, R14, R15 ;  /* 0x0000000e130e7224 */ /* 0x000fca00078e020f */
[----:B------:R-:W-:-:S13]  /*0430*/  ISETP.GT.U32.AND P0, PT, R19, R14, PT ;  /* 0x0000000e1300720c */ /* 0x000fda0003f04070 */
[----:B------:R-:W-:Y:S01]  /*0440*/  @!P0 IMAD.IADD R14, R14, 0x1, -R19 ;  /* 0x000000010e0e8824 */ /* 0x000fe200078e0a13 */
[----:B------:R-:W-:-:S04]  /*0450*/  ISETP.NE.AND P0, PT, R4, RZ, PT ;  /* 0x000000ff0400720c */ /* 0x000fc80003f05270 */
[----:B------:R-:W-:-:S13]  /*0460*/  ISETP.GT.U32.AND P1, PT, R19, R14, PT ;  /* 0x0000000e1300720c */ /* 0x000fda0003f24070 */
[----:B------:R-:W-:-:S04]  /*0470*/  @!P1 IMAD.IADD R14, R14, 0x1, -R19 ;  /* 0x000000010e0e9824 */ /* 0x000fc800078e0a13 */
[----:B------:R-:W-:Y:S01]  /*0480*/  @!P2 IMAD.MOV R14, RZ, RZ, -R14 ;  /* 0x000000ffff0ea224 */ /* 0x000fe200078e0a0e */
[----:B------:R-:W-:-:S05]  /*0490*/  @!P0 LOP3.LUT R14, RZ, R4, RZ, 0x33, !PT ;  /* 0x00000004ff0e8212 */ /* 0x000fca00078e33ff */
[----:B------:R-:W-:-:S06]  /*04a0*/  IMAD.WIDE R14, R14, 0x8, R10 ;  /* 0x000000080e0e7825 */ /* 0x000fcc00078e020a */
[----:B------:R-:W5:Y:S01]  /*04b0*/  LDG.E.64 R14, desc[UR6][R14.64] ;  /* 0x000000060e0e7981 */ /* 0x000f62000c1e1b00 */
[----:B------:R-:W-:Y:S05]  /*04c0*/  BRA `(.L_x_4) ;  /* 0x0000000000787947 */ /* 0x000fea0003800000 */
.L_x_3:
[----:B------:R-:W1:Y:S02]  /*04d0*/  LDC.64 R14, c[0x0][0x398] ;  /* 0x0000e600ff0e7b82 */ /* 0x000e640000000a00 */
[----:B-1----:R-:W5:Y:S01]  /*04e0*/  LDG.E.64 R14, desc[UR6][R14.64] ;  /* 0x000000060e0e7981 */ /* 0x002f62000c1e1b00 */
[----:B------:R-:W-:Y:S05]  /*04f0*/  BRA `(.L_x_4) ;  /* 0x00000000006c7947 */ /* 0x000fea0003800000 */
.L_x_2:
[----:B------:R-:W-:Y:S02]  /*0500*/  IABS R17, R4 ;  /* 0x0000000400117213 */ /* 0x000fe40000000000 */
[----:B------:R-:W-:Y:S02]  /*0510*/  IABS R18, R2 ;  /* 0x0000000200127213 */ /* 0x000fe40000000000 */
[----:B------:R-:W1:Y:S01]  /*0520*/  I2F.RP R16, R17 ;  /* 0x0000001100107306 */ /* 0x000e620000209400 */
[----:B------:R-:W-:Y:S02]  /*0530*/  ISETP.GE.AND P1, PT, R2, RZ, PT ;  /* 0x000000ff0200720c */ /* 0x000fe40003f26270 */
[----:B------:R-:W-:-:S05]  /*0540*/  ISETP.NE.AND P2, PT, R4, RZ, PT ;  /* 0x000000ff0400720c */ /* 0x000fca0003f45270 */
[----:B-1----:R-:W1:Y:S02]  /*0550*/  MUFU.RCP R16, R16 ;  /* 0x0000001000107308 */ /* 0x002e640000001000 */
[----:B-1----:R-:W-:-:S06]  /*0560*/  VIADD R14, R16, 0xffffffe ;  /* 0x0ffffffe100e7836 */ /* 0x002fcc0000000000 */
[----:B------:R1:W2:Y:S02]  /*0570*/  F2I.FTZ.U32.TRUNC.NTZ R15, R14 ;  /* 0x0000000e000f7305 */ /* 0x0002a4000021f000 */
[----:B-1----:R-:W-:Y:S02]  /*0580*/  IMAD.MOV.U32 R14, RZ, RZ, RZ ;  /* 0x000000ffff0e7224 */ /* 0x002fe400078e00ff */
[----:B--2---:R-:W-:-:S04]  /*0590*/  IMAD.MOV R0, RZ, RZ, -R15 ;  /* 0x000000ffff007224 */ /* 0x004fc800078e0a0f */
[----:B------:R-:W-:-:S04]  /*05a0*/  IMAD R19, R0, R17, RZ ;  /* 0x0000001100137224 */ /* 0x000fc800078e02ff */
[----:B------:R-:W-:-:S04]  /*05b0*/  IMAD.HI.U32 R0, R15, R19, R14 ;  /* 0x000000130f007227 */ /* 0x000fc800078e000e */
[----:B------:R-:W-:-:S04]  /*05c0*/  IMAD.MOV.U32 R15, RZ, RZ, R18 ;  /* 0x000000ffff0f7224 */ /* 0x000fc800078e0012 */
[----:B------:R-:W-:-:S04]  /*05d0*/  IMAD.HI.U32 R0, R0, R15, RZ ;  /* 0x0000000f00007227 */ /* 0x000fc800078e00ff */
[----:B------:R-:W-:-:S04]  /*05e0*/  IMAD.MOV R0, RZ, RZ, -R0 ;  /* 0x000000ffff007224 */ /* 0x000fc800078e0a00 */
[----:B------:R-:W-:-:S05]  /*05f0*/  IMAD R0, R17, R0, R15 ;  /* 0x0000000011007224 */ /* 0x000fca00078e020f */
[----:B------:R-:W-:-:S13]  /*0600*/  ISETP.GT.U32.AND P0, PT, R17, R0, PT ;  /* 0x000000001100720c */ /* 0x000fda0003f04070 */
[----:B------:R-:W-:-:S05]  /*0610*/  @!P0 IMAD.IADD R0, R0, 0x1, -R17 ;  /* 0x0000000100008824 */ /* 0x000fca00078e0a11 */
[----:B------:R-:W-:-:S13]  /*0620*/  ISETP.GT.U32.AND P0, PT, R17, R0, PT ;  /* 0x000000001100720c */ /* 0x000fda0003f04070 */
[----:B------:R-:W-:-:S04]  /*0630*/  @!P0 IMAD.IADD R0, R0, 0x1, -R17 ;  /* 0x0000000100008824 */ /* 0x000fc800078e0a11 */
[----:B------:R-:W-:Y:S01]  /*0640*/  @!P1 IMAD.MOV R0, RZ, RZ, -R0 ;  /* 0x000000ffff009224 */ /* 0x000fe200078e0a00 */
[----:B------:R-:W-:-:S05]  /*0650*/  @!P2 LOP3.LUT R0, RZ, R4, RZ, 0x33, !PT ;  /* 0x00000004ff00a212 */ /* 0x000fca00078e33ff */
[----:B------:R-:W-:-:S06]  /*0660*/  IMAD.WIDE R14, R0, 0x8, R10 ;  /* 0x00000008000e7825 */ /* 0x000fcc00078e020a */
[----:B------:R-:W5:Y:S01]  /*0670*/  LDG.E.64 R14, desc[UR6][R14.64] ;  /* 0x000000060e0e7981 */ /* 0x000f62000c1e1b00 */
[----:B------:R-:W-:Y:S05]  /*0680*/  BRA `(.L_x_4) ;  /* 0x0000000000087947 */ /* 0x000fea0003800000 */
.L_x_1:
[----:B------:R-:W-:-:S06]  /*0690*/  IMAD.WIDE R14, R2, 0x8, R10 ;  /* 0x00000008020e7825 */ /* 0x000fcc00078e020a */
[----:B------:R-:W5:Y:S02]  /*06a0*/  LDG.E.64 R14, desc[UR6][R14.64] ;  /* 0x000000060e0e7981 */ /* 0x000f64000c1e1b00 */
.L_x_4:
[----:B-----5:R-:W-:Y:S01]  /*06b0*/  SHF.R.U32.HI R0, RZ, 0x14, R7 ;  /* 0x00000014ff007819 */ /* 0x020fe20000011607 */
[----:B------:R-:W-:Y:S01]  /*06c0*/  DSETP.NEU.AND P1, PT, R14, RZ, PT ;  /* 0x000000ff0e00722a */ /* 0x000fe20003f2d000 */
[----:B------:R-:W-:Y:S02]  /*06d0*/  BSSY.RECONVERGENT B0, `(.L_x_5) ;  /* 0x0000020000007945 */ /* 0x000fe40003800200 */
[----:B------:R-:W-:-:S05]  /*06e0*/  LOP3.LUT R0, R0, 0x7ff, RZ, 0xc0, !PT ;  /* 0x000007ff00007812 */ /* 0x000fca00078ec0ff */
[----:B------:R-:W-:-:S05]  /*06f0*/  VIADD R17, R0, 0xfffffc0c ;  /* 0xfffffc0c00117836 */ /* 0x000fca0000000000 */
[CC--:B------:R-:W-:Y:S02]  /*0700*/  SHF.L.U32 R0, R6.reuse, R17.reuse, RZ ;  /* 0x0000001106007219 */ /* 0x0c0fe400000006ff */
[----:B------:R-:W-:Y:S02]  /*0710*/  SHF.L.U64.HI R17, R6, R17, R7 ;  /* 0x0000001106117219 */ /* 0x000fe40000010207 */
[----:B------:R-:W-:-:S04]  /*0720*/  ISETP.NE.U32.AND P0, PT, R0, RZ, PT ;  /* 0x000000ff0000720c */ /* 0x000fc80003f05070 */
[----:B------:R-:W-:Y:S01]  /*0730*/  ISETP.NE.AND.EX P0, PT, R17, -0x80000000, PT, P0 ;  /* 0x800000001100780c */ /* 0x000fe20003f05300 */
[----:B------:R-:W-:-:S12]  /*0740*/  @!P1 BRA `(.L_x_6) ;  /* 0x00000000004c9947 */ /* 0x000fd80003800000 */
[----:B------:R-:W-:Y:S01]  /*0750*/  DADD R28, -RZ, |R14| ;  /* 0x00000000ff1c7229 */ /* 0x000fe2000000050e */
[----:B------:R-:W-:Y:S01]  /*0760*/  BSSY.RECONVERGENT B1, `(.L_x_7) ;  /* 0x0000006000017945 */ /* 0x000fe20003800200 */
[----:B------:R-:W-:Y:S01]  /*0770*/  PLOP3.LUT P0, PT, P0, PT, PT, 0x8, 0x80 ;  /* 0x000000000080781c */ /* 0x000fe2000070e170 */
[----:B------:R-:W-:Y:S01]  /*0780*/  IMAD.MOV.U32 R36, RZ, RZ, R6 ;  /* 0x000000ffff247224 */ /* 0x000fe200078e0006 */
[----:B------:R-:W-:Y:S01]  /*0790*/  MOV R0, 0x7c0 ;  /* 0x000007c000007802 */ /* 0x000fe20000000f00 */
[----:B------:R-:W-:-:S10]  /*07a0*/  IMAD.MOV.U32 R37, RZ, RZ, R7 ;  /* 0x000000ffff257224 */ /* 0x000fd400078e0007 */
[----:B0---4-:R-:W-:Y:S05]  /*07b0*/  CALL.REL.NOINC `($_Z11_rpow_64_12iPdiiS_iiS_$__internal_accurate_pow) ;  /* 0x0000003800387944 */ /* 0x011fea0003c00000 */
[----:B------:R-:W-:Y:S05]  /*07c0*/  BSYNC.RECONVERGENT B1 ;  /* 0x0000000000017941 */ /* 0x000fea0003800200 */
.L_x_7:
[----:B------:R-:W0:Y:S01]  /*07d0*/  FRND.F64.TRUNC R16, R6 ;  /* 0x0000000600107313 */ /* 0x000e22000030d800 */
[----:B------:R-:W-:Y:S01]  /*07e0*/  DADD R20, -RZ, -R18 ;  /* 0x00000000ff147229 */ /* 0x000fe20000000912 */
[----:B------:R-:W-:-:S09]  /*07f0*/  ISETP.GE.AND P2, PT, R15, RZ, PT ;  /* 0x000000ff0f00720c */ /* 0x000fd20003f46270 */
[-C--:B------:R-:W-:Y:S02]  /*0800*/  FSEL R23, R20, R18.reuse, P0 ;  /* 0x0000001214177208 */ /* 0x080fe40000000000 */
[-C--:B------:R-:W-:Y:S01]  /*0810*/  FSEL R20, R21, R19.reuse, P0 ;  /* 0x0000001315147208 */ /* 0x080fe20000000000 */
[----:B0-----:R-:W-:Y:S01]  /*0820*/  DSETP.NEU.AND P1, PT, R6, R16, PT ;  /* 0x000000100600722a */ /* 0x001fe20003f2d000 */
[----:B------:R-:W-:Y:S02]  /*0830*/  FSEL R16, R23, R18, !P2 ;  /* 0x0000001217107208 */ /* 0x000fe40005000000 */
[----:B------:R-:W-:-:S03]  /*0840*/  FSEL R17, R20, R19, !P2 ;  /* 0x0000001314117208 */ /* 0x000fc60005000000 */
[----:B------:R-:W-:Y:S02]  /*0850*/  @!P2 FSEL R16, R16, RZ, !P1 ;  /* 0x000000ff1010a208 */ /* 0x000fe40004800000 */
[----:B------:R-:W-:Y:S01]  /*0860*/  @!P2 FSEL R17, R17, -QNAN , !P1 ;  /* 0xfff800001111a808 */ /* 0x000fe20004800000 */
[----:B------:R-:W-:Y:S06]  /*0870*/  BRA `(.L_x_8) ;  /* 0x0000000000147947 */ /* 0x000fec0003800000 */
.L_x_6:
[----:B------:R-:W-:Y:S01]  /*0880*/  ISETP.GE.AND P1, PT, R7, RZ, PT ;  /* 0x000000ff0700720c */ /* 0x000fe20003f26270 */
[----:B------:R-:W-:Y:S01]  /*0890*/  DSETP.NEU.AND P0, PT, |R6|, 0.5, !P0 ;  /* 0x3fe000000600742a */ /* 0x000fe2000470d200 */
[----:B------:R-:W-:-:S05]  /*08a0*/  IMAD.MOV.U32 R16, RZ, RZ, RZ ;  /* 0x000000ffff107224 */ /* 0x000fca00078e00ff */
[----:B------:R-:W-:-:S06]  /*08b0*/  SEL R17, R15, RZ, P0 ;  /* 0x000000ff0f117207 */ /* 0x000fcc0000000000 */
[----:B------:R-:W-:-:S07]  /*08c0*/  @!P1 LOP3.LUT R17, R17, 0x7ff00000, RZ, 0xfc, !PT ;  /* 0x7ff0000011119812 */ /* 0x000fce00078efcff */
.L_x_8:
[----:B------:R-:W-:Y:S05]  /*08d0*/  BSYNC.RECONVERGENT B0 ;  /* 0x0000000000007941 */ /* 0x000fea0003800200 */
.L_x_5:
[----:B------:R-:W-:Y:S01]  /*08e0*/  DADD R18, R6, R14 ;  /* 0x0000000006127229 */ /* 0x000fe2000000000e */
[----:B------:R-:W-:Y:S09]  /*08f0*/  BSSY.RECONVERGENT B0, `(.L_x_9) ;  /* 0x000001e000007945 */ /* 0x000ff20003800200 */
[----:B------:R-:W-:-:S04]  /*0900*/  LOP3.LUT R18, R19, 0x7ff00000, RZ, 0xc0, !PT ;  /* 0x7ff0000013127812 */ /* 0x000fc800078ec0ff */
[----:B------:R-:W-:-:S13]  /*0910*/  ISETP.NE.AND P1, PT, R18, 0x7ff00000, PT ;  /* 0x7ff000001200780c */ /* 0x000fda0003f25270 */
[----:B------:R-:W-:Y:S05]  /*0920*/  @P1 BRA `(.L_x_10) ;  /* 0x0000000000681947 */ /* 0x000fea0003800000 */
[----:B------:R-:W-:-:S06]  /*0930*/  DSETP.NAN.AND P1, PT, R6, R6, PT ;  /* 0x000000060600722a */ /* 0x000fcc0003f28000 */
[----:B------:R-:W-:-:S14]  /*0940*/  DSETP.NAN.OR P1, PT, R14, R14, P1 ;  /* 0x0000000e0e00722a */ /* 0x000fdc0000f28400 */
[----:B------:R-:W-:Y:S05]  /*0950*/  @P1 BRA `(.L_x_11) ;  /* 0x0000000000581947 */ /* 0x000fea0003800000 */
[----:B------:R-:W-:-:S14]  /*0960*/  DSETP.NEU.AND P1, PT, |R6|, +INF , PT ;  /* 0x7ff000000600742a */ /* 0x000fdc0003f2d200 */
[----:B------:R-:W-:Y:S05]  /*0970*/  @!P1 BRA `(.L_x_12) ;  /* 0x0000000000309947 */ /* 0x000fea0003800000 */
[----:B------:R-:W-:-:S14]  /*0980*/  DSETP.NEU.AND P1, PT, |R14|, +INF , PT ;  /* 0x7ff000000e00742a */ /* 0x000fdc0003f2d200 */
[----:B------:R-:W-:Y:S05]  /*0990*/  @P1 BRA `(.L_x_10) ;  /* 0x00000000004c1947 */ /* 0x000fea0003800000 */
[C---:B------:R-:W-:Y:S01]  /*09a0*/  ISETP.GE.AND P1, PT, R7.reuse, RZ, PT ;  /* 0x000000ff0700720c */ /* 0x040fe20003f26270 */
[----:B------:R-:W-:Y:S01]  /*09b0*/  IMAD.MOV.U32 R16, RZ, RZ, RZ ;  /* 0x000000ffff107224 */ /* 0x000fe200078e00ff */
[----:B------:R-:W-:Y:S02]  /*09c0*/  LOP3.LUT R0, R7, 0x7fffffff, RZ, 0xc0, !PT ;  /* 0x7fffffff07007812 */ /* 0x000fe400078ec0ff */
[----:B------:R-:W-:Y:S02]  /*09d0*/  SEL R17, RZ, 0x7ff00000, !P1 ;  /* 0x7ff00000ff117807 */ /* 0x000fe40004800000 */
[----:B------:R-:W-:Y:S02]  /*09e0*/  ISETP.GE.AND P2, PT, R15, RZ, PT ;  /* 0x000000ff0f00720c */ /* 0x000fe40003f46270 */
[----:B------:R-:W-:Y:S01]  /*09f0*/  ISETP.NE.AND P1, PT, R0, 0x3fe00000, PT ;  /* 0x3fe000000000780c */ /* 0x000fe20003f25270 */
[----:B------:R-:W-:-:S05]  /*0a00*/  VIADD R0, R17, 0x80000000 ;  /* 0x8000000011007836 */ /* 0x000fca0000000000 */
[----:B------:R-:W-:-:S05]  /*0a10*/  SEL R0, R0, R17, P1 ;  /* 0x0000001100007207 */ /* 0x000fca0000800000 */
[----:B------:R-:W-:Y:S01]  /*0a20*/  @!P2 SEL R17, R0, R17, P0 ;  /* 0x000000110011a207 */ /* 0x000fe20000000000 */
[----:B------:R-:W-:Y:S06]  /*0a30*/  BRA `(.L_x_10) ;  /* 0x0000000000247947 */ /* 0x000fec0003800000 */
.L_x_12:
[----:B------:R-:W-:Y:S01]  /*0a40*/  ISETP.GE.AND P1, PT, R7, RZ, PT ;  /* 0x000000ff0700720c */ /* 0x000fe20003f26270 */
[----:B------:R-:W-:-:S06]  /*0a50*/  DSETP.GT.AND P0, PT, |R14|, 1, PT ;  /* 0x3ff000000e00742a */ /* 0x000fcc0003f04200 */
[----:B------:R-:W-:Y:S01]  /*0a60*/  SEL R16, RZ, 0x7ff00000, !P0 ;  /* 0x7ff00000ff107807 */ /* 0x000fe20004000000 */
[----:B------:R-:W-:-:S05]  /*0a70*/  DSETP.NEU.AND P0, PT, R14, -1, PT ;  /* 0xbff000000e00742a */ /* 0x000fca0003f0d000 */
[----:B------:R-:W-:-:S04]  /*0a80*/  @!P1 LOP3.LUT R16, R16, 0x7ff00000, RZ, 0x3c, !PT ;  /* 0x7ff0000010109812 */ /* 0x000fc800078e3cff */
[----:B------:R-:W-:Y:S01]  /*0a90*/  SEL R17, R16, 0x3ff00000, P0 ;  /* 0x3ff0000010117807 */ /* 0x000fe20000000000 */
[----:B------:R-:W-:Y:S01]  /*0aa0*/  IMAD.MOV.U32 R16, RZ, RZ, RZ ;  /* 0x000000ffff107224 */ /* 0x000fe200078e00ff */
[----:B------:R-:W-:Y:S06]  /*0ab0*/  BRA `(.L_x_10) ;  /* 0x0000000000047947 */ /* 0x000fec0003800000 */
.L_x_11:
[----:B------:R-:W-:-:S11]  /*0ac0*/  DADD R16, R6, R14 ;  /* 0x0000000006107229 */ /* 0x000fd6000000000e */
.L_x_10:
[----:B------:R-:W-:Y:S05]  /*0ad0*/  BSYNC.RECONVERGENT B0 ;  /* 0x0000000000007941 */ /* 0x000fea0003800200 */
.L_x_9:
[----:B------:R-:W-:Y:S02]  /*0ae0*/  DSETP.NEU.AND P1, PT, R6, RZ, PT ;  /* 0x000000ff0600722a */ /* 0x000fe40003f2d000 */
[----:B------:R-:W-:Y:S01]  /*0af0*/  DSETP.NEU.AND P0, PT, R14, 1, PT ;  /* 0x3ff000000e00742a */ /* 0x000fe20003f0d000 */
[----:B0-----:R-:W-:-:S03]  /*0b00*/  IMAD.WIDE R6, R2, 0x8, R8 ;  /* 0x0000000802067825 */ /* 0x001fc600078e0208 */
[----:B------:R-:W-:Y:S01]  /*0b10*/  FSEL R14, R16, RZ, P1 ;  /* 0x000000ff100e7208 */ /* 0x000fe20000800000 */
[----:B------:R-:W-:Y:S01]  /*0b20*/  IMAD.IADD R2, R3, 0x1, R2 ;  /* 0x0000000103027824 */ /* 0x000fe200078e0202 */
[----:B------:R-:W-:Y:S02]  /*0b30*/  FSEL R16, R17, 1.875, P1 ;  /* 0x3ff0000011107808 */ /* 0x000fe40000800000 */
[----:B------:R-:W-:Y:S02]  /*0b40*/  FSEL R14, R14, RZ, P0 ;  /* 0x000000ff0e0e7208 */ /* 0x000fe40000000000 */
[----:B------:R-:W-:Y:S02]  /*0b50*/  FSEL R15, R16, 1.875, P0 ;  /* 0x3ff00000100f7808 */ /* 0x000fe40000000000 */
[----:B------:R-:W-:-:S03]  /*0b60*/  ISETP.GE.AND P0, PT, R2, UR12, PT ;  /* 0x0000000c02007c0c */ /* 0x000fc6000bf06270 */
[----:B------:R3:W-:Y:S10]  /*0b70*/  STG.E.64 desc[UR6][R6.64], R14 ;  /* 0x0000000e06007986 */ /* 0x0007f4000c101b06 */
[----:B------:R-:W-:Y:S05]  /*0b80*/  @!P0 BRA `(.L_x_13) ;  /* 0xfffffff4006c8947 */ /* 0x000fea000383ffff */
[----:B------:R-:W-:Y:S05]  /*0b90*/  EXIT ;  /* 0x000000000000794d */ /* 0x000fea0003800000 */
.L_x_0:
[----:B------:R-:W3:Y:S01]  /*0ba0*/  LDCU UR4, c[0x0][0x3a4] ;  /* 0x00007480ff0477ac */ /* 0x000ee20008000800 */
[----:B-1----:R-:W1:Y:S01]  /*0bb0*/  LDC R4, c[0x0][0x394] ;  /* 0x0000e500ff047b82 */ /* 0x002e620000000800 */
[----:B------:R-:W1:Y:S07]  /*0bc0*/  LDCU UR12, c[0x0][0x380] ;  /* 0x00007000ff0c77ac */ /* 0x000e6e0008000800 */
[----:B----4-:R-:W4:Y:S08]  /*0bd0*/  LDC R5, c[0x0][0x390] ;  /* 0x0000e400ff057b82 */ /* 0x010f300000000800 */
[----:B0-----:R-:W0:Y:S01]  /*0be0*/  LDC.64 R8, c[0x0][0x398] ;  /* 0x0000e600ff087b82 */ /* 0x001e220000000a00 */
[----:B---3--:R-:W-:-:S07]  /*0bf0*/  UISETP.NE.AND UP0, UPT, UR4, UR5, UPT ;  /* 0x000000050400728c */ /* 0x008fce000bf05270 */
[----:B------:R-:W3:Y:S08]  /*0c00*/  LDC.64 R6, c[0x0][0x3a8] ;  /* 0x0000ea00ff067b82 */ /* 0x000ef00000000a00 */
[----:B------:R-:W0:Y:S01]  /*0c10*/  LDC.64 R10, c[0x0][0x388] ;  /* 0x0000e200ff0a7b82 */ /* 0x000e220000000a00 */
[----:B------:R-:W-:Y:S05]  /*0c20*/  BRA.U UP0, `(.L_x_14) ;  /* 0x0000000900847547 */ /* 0x000fea000b800000 */
.L_x_26:
[----:B----4-:R-:W-:-:S13]  /*0c30*/  ISETP.NE.AND P0, PT, R5, 0x1, PT ;  /* 0x000000010500780c */ /* 0x010fda0003f05270 */
[----:B0-----:R-:W-:Y:S05]  /*0c40*/  @!P0 BRA `(.L_x_15) ;  /* 0x0000000000d88947 */ /* 0x001fea0003800000 */
[----:B-1----:R-:W-:-:S13]  /*0c50*/  ISETP.NE.AND P0, PT, R4, 0x1, PT ;  /* 0x000000010400780c */ /* 0x002fda0003f05270 */
[----:B------:R-:W-:Y:S05]  /*0c60*/  @!P0 BRA `(.L_x_16) ;  /* 0x0000000000c48947 */ /* 0x000fea0003800000 */
[----:B------:R-:W-:Y:S02]  /*0c70*/  IABS R15, R5 ;  /* 0x00000005000f7213 */ /* 0x000fe40000000000 */
[----:B------:R-:W-:Y:S02]  /*0c80*/  IABS R16, R2 ;  /* 0x0000000200107213 */ /* 0x000fe40000000000 */
[----:B------:R-:W1:Y:S08]  /*0c90*/  I2F.RP R0, R15 ;  /* 0x0000000f00007306 */ /* 0x000e700000209400 */
[----:B-1----:R-:W2:Y:S02]  /*0ca0*/  MUFU.RCP R0, R0 ;  /* 0x0000000000007308 */ /* 0x002ea40000001000 */
[----:B--2---:R-:W-:-:S06]  /*0cb0*/  VIADD R12, R0, 0xffffffe ;  /* 0x0ffffffe000c7836 */ /* 0x004fcc0000000000 */
        /* <DEDUP_REMOVED lines=41> */
[----:B0-----:R-:W-:-:S06]  /*0f50*/  IMAD.WIDE R14, R12, 0x8, R10 ;  /* 0x000000080c0e7825 */ /* 0x001fcc00078e020a */
[----:B------:R-:W5:Y:S01]  /*0f60*/  LDG.E.64 R14, desc[UR6][R14.64] ;  /* 0x000000060e0e7981 */ /* 0x000f62000c1e1b00 */
[----:B------:R-:W-:Y:S05]  /*0f70*/  BRA `(.L_x_17) ;  /* 0x00000000006c7947 */ /* 0x000fea0003800000 */
.L_x_16:
[----:B------:R-:W1:Y:S02]  /*0f80*/  LDC.64 R14, c[0x0][0x388] ;  /* 0x0000e200ff0e7b82 */ /* 0x000e640000000a00 */
[----:B-1----:R-:W5:Y:S01]  /*0f90*/  LDG.E.64 R14, desc[UR6][R14.64] ;  /* 0x000000060e0e7981 */ /* 0x002f62000c1e1b00 */
[----:B------:R-:W-:Y:S05]  /*0fa0*/  BRA `(.L_x_17) ;  /* 0x0000000000607947 */ /* 0x000fea0003800000 */
.L_x_15:
[----:B-1----:R-:W-:Y:S02]  /*0fb0*/  IABS R15, R4 ;  /* 0x00000004000f7213 */ /* 0x002fe40000000000 */
[----:B------:R-:W-:Y:S02]  /*0fc0*/  IABS R16, R2 ;  /* 0x0000000200107213 */ /* 0x000fe40000000000 */
[----:B------:R-:W1:Y:S01]  /*0fd0*/  I2F.RP R14, R15 ;  /* 0x0000000f000e7306 */ /* 0x000e620000209400 */
[----:B------:R-:W-:Y:S02]  /*0fe0*/  ISETP.GE.AND P1, PT, R2, RZ, PT ;  /* 0x000000ff0200720c */ /* 0x000fe40003f26270 */
[----:B------:R-:W-:-:S05]  /*0ff0*/  ISETP.NE.AND P2, PT, R4, RZ, PT ;  /* 0x000000ff0400720c */ /* 0x000fca0003f45270 */
[----:B-1----:R-:W2:Y:S02]  /*1000*/  MUFU.RCP R14, R14 ;  /* 0x0000000e000e7308 */ /* 0x002ea40000001000 */
[----:B--2---:R-:W-:-:S06]  /*1010*/  VIADD R12, R14, 0xffffffe ;  /* 0x0ffffffe0e0c7836 */ /* 0x004fcc0000000000 */
        /* <DEDUP_REMOVED lines=15> */
[----:B0-----:R-:W-:-:S06]  /*1110*/  IMAD.WIDE R14, R0, 0x8, R10 ;  /* 0x00000008000e7825 */ /* 0x001fcc00078e020a */
[----:B------:R-:W5:Y:S02]  /*1120*/  LDG.E.64 R14, desc[UR6][R14.64] ;  /* 0x000000060e0e7981 */ /* 0x000f64000c1e1b00 */
.L_x_17:
[----:B0-2---:R-:W-:-:S06]  /*1130*/  IMAD.WIDE R12, R2, 0x8, R8 ;  /* 0x00000008020c7825 */ /* 0x005fcc00078e0208 */
[----:B------:R-:W2:Y:S01]  /*1140*/  LDG.E.64 R12, desc[UR6][R12.64] ;  /* 0x000000060c0c7981 */ /* 0x000ea2000c1e1b00 */
[----:B-----5:R-:W-:Y:S01]  /*1150*/  SHF.R.U32.HI R0, RZ, 0x14, R15 ;  /* 0x00000014ff007819 */ /* 0x020fe2000001160f */
[----:B------:R-:W-:Y:S03]  /*1160*/  BSSY.RECONVERGENT B0, `(.L_x_18) ;  /* 0x0000021000007945 */ /* 0x000fe60003800200 */
[----:B------:R-:W-:-:S05]  /*1170*/  LOP3.LUT R0, R0, 0x7ff, RZ, 0xc0, !PT ;  /* 0x000007ff00007812 */ /* 0x000fca00078ec0ff */
[----:B------:R-:W-:-:S05]  /*1180*/  VIADD R17, R0, 0xfffffc0c ;  /* 0xfffffc0c00117836 */ /* 0x000fca0000000000 */
[CC--:B------:R-:W-:Y:S02]  /*1190*/  SHF.L.U32 R0, R14.reuse, R17.reuse, RZ ;  /* 0x000000110e007219 */ /* 0x0c0fe400000006ff */
[----:B------:R-:W-:Y:S02]  /*11a0*/  SHF.L.U64.HI R17, R14, R17, R15 ;  /* 0x000000110e117219 */ /* 0x000fe4000001020f */
[----:B------:R-:W-:-:S04]  /*11b0*/  ISETP.NE.U32.AND P0, PT, R0, RZ, PT ;  /* 0x000000ff0000720c */ /* 0x000fc80003f05070 */
[----:B------:R-:W-:Y:S01]  /*11c0*/  ISETP.NE.AND.EX P0, PT, R17, -0x80000000, PT, P0 ;  /* 0x800000001100780c */ /* 0x000fe20003f05300 */
[----:B--2---:R-:W-:-:S14]  /*11d0*/  DSETP.NEU.AND P1, PT, R12, RZ, PT ;  /* 0x000000ff0c00722a */ /* 0x004fdc0003f2d000 */
[----:B------:R-:W-:Y:S05]  /*11e0*/  @!P1 BRA `(.L_x_19) ;  /* 0x00000000004c9947 */ /* 0x000fea0003800000 */
[----:B------:R-:W-:Y:S01]  /*11f0*/  DADD R28, -RZ, |R12| ;  /* 0x00000000ff1c7229 */ /* 0x000fe2000000050c */
[----:B------:R-:W-:Y:S01]  /*1200*/  BSSY.RECONVERGENT B1, `(.L_x_20) ;  /* 0x0000006000017945 */ /* 0x000fe20003800200 */
[----:B------:R-:W-:Y:S01]  /*1210*/  PLOP3.LUT P0, PT, P0, PT, PT, 0x8, 0x80 ;  /* 0x000000000080781c */ /* 0x000fe2000070e170 */
[----:B------:R-:W-:Y:S01]  /*1220*/  IMAD.MOV.U32 R36, RZ, RZ, R14 ;  /* 0x000000ffff247224 */ /* 0x000fe200078e000e */
[----:B------:R-:W-:Y:S01]  /*1230*/  MOV R0, 0x1260 ;  /* 0x0000126000007802 */ /* 0x000fe20000000f00 */
[----:B------:R-:W-:-:S10]  /*1240*/  IMAD.MOV.U32 R37, RZ, RZ, R15 ;  /* 0x000000ffff257224 */ /* 0x000fd400078e000f */
[----:B---3--:R-:W-:Y:S05]  /*1250*/  CALL.REL.NOINC `($_Z11_rpow_64_12iPdiiS_iiS_$__internal_accurate_pow) ;  /* 0x0000002c00907944 */ /* 0x008fea0003c00000 */
[----:B------:R-:W-:Y:S05]  /*1260*/  BSYNC.RECONVERGENT B1 ;  /* 0x0000000000017941 */ /* 0x000fea0003800200 */
.L_x_20:
        /* <DEDUP_REMOVED lines=11> */
.L_x_19:
[----:B------:R-:W-:Y:S01]  /*1320*/  ISETP.GE.AND P1, PT, R15, RZ, PT ;  /* 0x000000ff0f00720c */ /* 0x000fe20003f26270 */
[----:B------:R-:W-:Y:S01]  /*1330*/  DSETP.NEU.AND P0, PT, |R14|, 0.5, !P0 ;  /* 0x3fe000000e00742a */ /* 0x000fe2000470d200 */
[----:B------:R-:W-:-:S05]  /*1340*/  IMAD.MOV.U32 R16, RZ, RZ, RZ ;  /* 0x000000ffff107224 */ /* 0x000fca00078e00ff */
[----:B------:R-:W-:-:S06]  /*1350*/  SEL R17, R13, RZ, P0 ;  /* 0x000000ff0d117207 */ /* 0x000fcc0000000000 */
[----:B------:R-:W-:-:S07]  /*1360*/  @!P1 LOP3.LUT R17, R17, 0x7ff00000, RZ, 0xfc, !PT ;  /* 0x7ff0000011119812 */ /* 0x000fce00078efcff */
.L_x_21:
[----:B------:R-:W-:Y:S05]  /*1370*/  BSYNC.RECONVERGENT B0 ;  /* 0x0000000000007941 */ /* 0x000fea0003800200 */
.L_x_18:
        /* <DEDUP_REMOVED lines=22> */
.L_x_25:
        /* <DEDUP_REMOVED lines=8> */
.L_x_24:
[----:B------:R-:W-:-:S11]  /*1560*/  DADD R16, R12, R14 ;  /* 0x000000000c107229 */ /* 0x000fd6000000000e */
.L_x_23:
[----:B------:R-:W-:Y:S05]  /*1570*/  BSYNC.RECONVERGENT B0 ;  /* 0x0000000000007941 */ /* 0x000fea0003800200 */
.L_x_22:
[----:B------:R-:W-:Y:S02]  /*1580*/  DSETP.NEU.AND P1, PT, R14, RZ, PT ;  /* 0x000000ff0e00722a */ /* 0x000fe40003f2d000 */
[----:B------:R-:W-:Y:S01]  /*1590*/  DSETP.NEU.AND P0, PT, R12, 1, PT ;  /* 0x3ff000000c00742a */ /* 0x000fe20003f0d000 */
[----:B---3--:R-:W-:-:S03]  /*15a0*/  IMAD.WIDE R12, R2, 0x8, R6 ;  /* 0x00000008020c7825 */ /* 0x008fc600078e0206 */
[----:B------:R-:W-:Y:S02]  /*15b0*/  FSEL R14, R16, RZ, P1 ;  /* 0x000000ff100e7208 */ /* 0x000fe40000800000 */
[----:B------:R-:W-:Y:S01]  /*15c0*/  FSEL R16, R17, 1.875, P1 ;  /* 0x3ff0000011107808 */ /* 0x000fe20000800000 */
[----:B------:R-:W-:Y:S01]  /*15d0*/  IMAD.IADD R2, R3, 0x1, R2 ;  /* 0x0000000103027824 */ /* 0x000fe200078e0202 */
[----:B------:R-:W-:Y:S02]  /*15e0*/  FSEL R14, R14, RZ, P0 ;  /* 0x000000ff0e0e7208 */ /* 0x000fe40000000000 */
[----:B------:R-:W-:Y:S02]  /*15f0*/  FSEL R15, R16, 1.875, P0 ;  /* 0x3ff00000100f7808 */ /* 0x000fe40000000000 */
[----:B------:R-:W-:-:S03]  /*1600*/  ISETP.GE.AND P0, PT, R2, UR12, PT ;  /* 0x0000000c02007c0c */ /* 0x000fc6000bf06270 */
[----:B------:R0:W-:Y:S10]  /*1610*/  STG.E.64 desc[UR6][R12.64], R14 ;  /* 0x0000000e0c007986 */ /* 0x0001f4000c101b06 */
[----:B------:R-:W-:Y:S05]  /*1620*/  @!P0 BRA `(.L_x_26) ;  /* 0xfffffff400808947 */ /* 0x000fea000383ffff */
[----:B------:R-:W-:Y:S05]  /*1630*/  EXIT ;  /* 0x000000000000794d */ /* 0x000fea0003800000 */
.L_x_14:
[----:B------:R-:W5:Y:S01]  /*1640*/  LDCU UR4, c[0x0][0x390] ;  /* 0x00007200ff0477ac */ /* 0x000f620008000800 */
[----:B-1----:R-:W1:Y:S01]  /*1650*/  LDC R4, c[0x0][0x3a4] ;  /* 0x0000e900ff047b82 */ /* 0x002e620000000800 */
[----:B------:R-:W0:Y:S07]  /*1660*/  LDCU UR5, c[0x0][0x380] ;  /* 0x00007000ff0577ac */ /* 0x000e2e0008000800 */
[----:B----4-:R-:W4:Y:S08]  /*1670*/  LDC R5, c[0x0][0x394] ;  /* 0x0000e500ff057b82 */ /* 0x010f300000000800 */
[----:B---3--:R-:W3:Y:S01]  /*1680*/  LDC R7, c[0x0][0x3a0] ;  /* 0x0000e800ff077b82 */ /* 0x008ee20000000800 */
[----:B-----5:R-:W-:-:S07]  /*1690*/  UISETP.NE.AND UP0, UPT, UR4, 0x1, UPT ;  /* 0x000000010400788c */ /* 0x020fce000bf05270 */
[----:B0-----:R-:W0:Y:S08]  /*16a0*/  LDC.64 R10, c[0x0][0x398] ;  /* 0x0000e600ff0a7b82 */ /* 0x001e300000000a00 */
[----:B------:R-:W0:Y:S08]  /*16b0*/  LDC.64 R8, c[0x0][0x3a8] ;  /* 0x0000ea00ff087b82 */ /* 0x000e300000000a00 */
[----:B--2---:R-:W2:Y:S01]  /*16c0*/  LDC.64 R12, c[0x0][0x388] ;  /* 0x0000e200ff0c7b82 */ /* 0x004ea20000000a00 */
[----:B------:R-:W-:Y:S05]  /*16d0*/  BRA.U UP0, `(.L_x_27) ;  /* 0x0000000900c47547 */ /* 0x000fea000b800000 */
.L_x_39:
[----:B0---4-:R-:W-:Y:S02]  /*16e0*/  IABS R17, R5 ;  /* 0x0000000500117213 */ /* 0x011fe40000000000 */
[----:B------:R-:W-:Y:S02]  /*16f0*/  ISETP.GE.AND P1, PT, R2, RZ, PT ;  /* 0x000000ff0200720c */ /* 0x000fe40003f26270 */
[----:B------:R-:W4:Y:S01]  /*1700*/  I2F.RP R16, R17 ;  /* 0x0000001100107306 */ /* 0x000f220000209400 */
[----:B------:R-:W-:-:S07]  /*1710*/  ISETP.NE.AND P2, PT, R5, RZ, PT ;  /* 0x000000ff0500720c */ /* 0x000fce0003f45270 */
[----:B----4-:R-:W4:Y:S02]  /*1720*/  MUFU.RCP R16, R16 ;  /* 0x0000001000107308 */ /* 0x010f240000001000 */
[----:B----4-:R-:W-:-:S06]  /*1730*/  VIADD R14, R16, 0xffffffe ;  /* 0x0ffffffe100e7836 */ /* 0x010fcc0000000000 */
[----:B------:R4:W1:Y:S02]  /*1740*/  F2I.FTZ.U32.TRUNC.NTZ R15, R14 ;  /* 0x0000000e000f7305 */ /* 0x000864000021f000 */
[----:B----4-:R-:W-:Y:S02]  /*1750*/  IMAD.MOV.U32 R14, RZ, RZ, RZ ;  /* 0x000000ffff0e7224 */ /* 0x010fe400078e00ff */
[----:B-1----:R-:W-:-:S04]  /*1760*/  IMAD.MOV R0, RZ, RZ, -R15 ;  /* 0x000000ffff007224 */ /* 0x002fc800078e0a0f */
[----:B------:R-:W-:Y:S01]  /*1770*/  IMAD R19, R0, R17, RZ ;  /* 0x0000001100137224 */ /* 0x000fe200078e02ff */
[----:B------:R-:W-:-:S03]  /*1780*/  IABS R0, R2 ;  /* 0x0000000200007213 */ /* 0x000fc60000000000 */
[----:B------:R-:W-:-:S06]  /*1790*/  IMAD.HI.U32 R19, R15, R19, R14 ;  /* 0x000000130f137227 */ /* 0x000fcc00078e000e */
        /* <DEDUP_REMOVED lines=9> */
[----:B--2---:R-:W-:-:S06]  /*1830*/  IMAD.WIDE R14, R6, 0x8, R12 ;  /* 0x00000008060e7825 */ /* 0x004fcc00078e020c */
[----:B------:R-:W5:Y:S01]  /*1840*/  LDG.E.64 R14, desc[UR6][R14.64] ;  /* 0x000000060e0e7981 */ /* 0x000f62000c1e1b00 */
[----:B---3--:R-:W-:-:S13]  /*1850*/  ISETP.NE.AND P0, PT, R7, 0x1, PT ;  /* 0x000000010700780c */ /* 0x008fda0003f05270 */
        /* <DEDUP_REMOVED lines=11> */
[----:B------:R-:W-:Y:S02]  /*1910*/  IMAD R21, R18, R19, RZ ;  /* 0x0000001312157224 */ /* 0x000fe400078e02ff */
[----:B------:R-:W1:Y:S02]  /*1920*/  I2F.RP R18, R23 ;  /* 0x0000001700127306 */ /* 0x000e640000209400 */
[----:B------:R-:W-:-:S06]  /*1930*/  IMAD.HI.U32 R21, R17, R21, R16 ;  /* 0x0000001511157227 */ /* 0x000fcc00078e0010 */
[----:B------:R-:W-:-:S04]  /*1940*/  IMAD.HI.U32 R6, R21, R0, RZ ;  /* 0x0000000015067227 */ /* 0x000fc800078e00ff */
[----:B------:R-:W-:Y:S01]  /*1950*/  IMAD.MOV R17, RZ, RZ, -R6 ;  /* 0x000000ffff117224 */ /* 0x000fe200078e0a06 */
[----:B-1----:R-:W1:Y:S03]  /*1960*/  MUFU.RCP R18, R18 ;  /* 0x0000001200127308 */ /* 0x002e660000001000 */
[----:B------:R-:W-:-:S05]  /*1970*/  IMAD R0, R19, R17, R0 ;  /* 0x0000001113007224 */ /* 0x000fca00078e0200 */
[----:B------:R-:W-:Y:S01]  /*1980*/  ISETP.GT.U32.AND P1, PT, R19, R0, PT ;  /* 0x000000001300720c */ /* 0x000fe20003f24070 */
[----:B-1----:R-:W-:-:S12]  /*1990*/  VIADD R16, R18, 0xffffffe ;  /* 0x0ffffffe12107836 */ /* 0x002fd80000000000 */
[----:B------:R-:W-:Y:S01]  /*19a0*/  @!P1 IMAD.IADD R0, R0, 0x1, -R19 ;  /* 0x0000000100009824 */ /* 0x000fe200078e0a13 */
[----:B------:R1:W2:Y:S01]  /*19b0*/  F2I.FTZ.U32.TRUNC.NTZ R17, R16 ;  /* 0x0000001000117305 */ /* 0x0002a2000021f000 */
[----:B------:R-:W-:Y:S01]  /*19c0*/  @!P1 VIADD R6, R6, 0x1 ;  /* 0x0000000106069836 */ /* 0x000fe20000000000 */
[----:B------:R-:W-:Y:S02]  /*19d0*/  ISETP.NE.AND P1, PT, R7, RZ, PT ;  /* 0x000000ff0700720c */ /* 0x000fe40003f25270 */
[----:B------:R-:W-:Y:S02]  /*19e0*/  ISETP.GE.U32.AND P0, PT, R0, R19, PT ;  /* 0x000000130000720c */ /* 0x000fe40003f06070 */
[----:B------:R-:W-:Y:S01]  /*19f0*/  LOP3.LUT R0, R2, R7, RZ, 0x3c, !PT ;  /* 0x0000000702007212 */ /* 0x000fe200078e3cff */
[----:B-1----:R-:W-:-:S03]  /*1a00*/  IMAD.MOV.U32 R16, RZ, RZ, RZ ;  /* 0x000000ffff107224 */ /* 0x002fc600078e00ff */
[----:B------:R-:W-:Y:S01]  /*1a10*/  ISETP.GE.AND P2, PT, R0, RZ, PT ;  /* 0x000000ff0000720c */ /* 0x000fe20003f46270 */
[----:B--2---:R-:W-:-:S06]  /*1a20*/  IMAD.MOV R0, RZ, RZ, -R17 ;  /* 0x000000ffff007224 */ /* 0x004fcc00078e0a11 */
[----:B------:R-:W-:Y:S02]  /*1a30*/  @P0 VIADD R6, R6, 0x1 ;  /* 0x0000000106060836 */ /* 0x000fe40000000000 */
[----:B------:R-:W-:-:S04]  /*1a40*/  IMAD R19, R0, R23, RZ ;  /* 0x0000001700137224 */ /* 0x000fc800078e02ff */
[----:B------:R-:W-:Y:S01]  /*1a50*/  @!P2 IMAD.MOV R6, RZ, RZ, -R6 ;  /* 0x000000ffff06a224 */ /* 0x000fe200078e0a06 */
[----:B------:R-:W-:Y:S01]  /*1a60*/  @!P1 LOP3.LUT R6, RZ, R7, RZ, 0x33, !PT ;  /* 0x00000007ff069212 */ /* 0x000fe200078e33ff */
[----:B------:R-:W-:Y:S01]  /*1a70*/  IMAD.HI.U32 R19, R17, R19, R16 ;  /* 0x0000001311137227 */ /* 0x000fe200078e0010 */
[----:B------:R-:W-:Y:S02]  /*1a80*/  ISETP.NE.AND P2, PT, R4, RZ, PT ;  /* 0x000000ff0400720c */ /* 0x000fe40003f45270 */
[----:B------:R-:W-:Y:S02]  /*1a90*/  IABS R0, R6 ;  /* 0x0000000600007213 */ /* 0x000fe40000000000 */
[----:B------:R-:W-:-:S03]  /*1aa0*/  ISETP.GE.AND P1, PT, R6, RZ, PT ;  /* 0x000000ff0600720c */ /* 0x000fc60003f26270 */
        /* <DEDUP_REMOVED lines=11> */
[----:B------:R-:W5:Y:S01]  /*1b60*/  LDG.E.64 R16, desc[UR6][R16.64] ;  /* 0x0000000610107981 */ /* 0x000f62000c1e1b00 */
[----:B------:R-:W-:Y:S05]  /*1b70*/  BRA `(.L_x_30) ;  /* 0x0000000000607947 */ /* 0x000fea0003800000 */
.L_x_29:
[----:B------:R-:W1:Y:S02]  /*1b80*/  LDC.64 R16, c[0x0][0x398] ;  /* 0x0000e600ff107b82 */ /* 0x000e640000000a00 */
[----:B-1----:R-:W5:Y:S01]  /*1b90*/  LDG.E.64 R16, desc[UR6][R16.64] ;  /* 0x0000000610107981 */ /* 0x002f62000c1e1b00 */
[----:B------:R-:W-:Y:S05]  /*1ba0*/  BRA `(.L_x_30) ;  /* 0x0000000000547947 */ /* 0x000fea0003800000 */
.L_x_28:
[----:B------:R-:W-:Y:S02]  /*1bb0*/  IABS R19, R4 ;  /* 0x0000000400137213 */ /* 0x000fe40000000000 */
[----:B------:R-:W-:Y:S02]  /*1bc0*/  ISETP.NE.AND P2, PT, R4, RZ, PT ;  /* 0x000000ff0400720c */ /* 0x000fe40003f45270 */
[----:B------:R-:W1:Y:S08]  /*1bd0*/  I2F.RP R18, R19 ;  /* 0x0000001300127306 */ /* 0x000e700000209400 */
[----:B-1----:R-:W1:Y:S02]  /*1be0*/  MUFU.RCP R18, R18 ;  /* 0x0000001200127308 */ /* 0x002e640000001000 */
[----:B-1----:R-:W-:-:S06]  /*1bf0*/  VIADD R16, R18, 0xffffffe ;  /* 0x0ffffffe12107836 */ /* 0x002fcc0000000000 */
[----:B------:R1:W2:Y:S02]  /*1c00*/  F2I.FTZ.U32.TRUNC.NTZ R17, R16 ;  /* 0x0000001000117305 */ /* 0x0002a4000021f000 */
[----:B-1----:R-:W-:Y:S02]  /*1c10*/  IMAD.MOV.U32 R16, RZ, RZ, RZ ;  /* 0x000000ffff107224 */ /* 0x002fe400078e00ff */
[----:B--2---:R-:W-:-:S04]  /*1c20*/  IMAD.MOV R6, RZ, RZ, -R17 ;  /* 0x000000ffff067224 */ /* 0x004fc800078e0a11 */
[----:B------:R-:W-:-:S04]  /*1c30*/  IMAD R21, R6, R19, RZ ;  /* 0x0000001306157224 */ /* 0x000fc800078e02ff */
        /* <DEDUP_REMOVED lines=12> */
.L_x_30:
        /* <DEDUP_REMOVED lines=16> */
[----:B0-----:R-:W-:Y:S05]  /*1e00*/  CALL.REL.NOINC `($_Z11_rpow_64_12iPdiiS_iiS_$__internal_accurate_pow) ;  /* 0x0000002000a47944 */ /* 0x001fea0003c00000 */
[----:B------:R-:W-:Y:S05]  /*1e10*/  BSYNC.RECONVERGENT B1 ;  /* 0x0000000000017941 */ /* 0x000fea0003800200 */
.L_x_33:
        /* <DEDUP_REMOVED lines=11> */
.L_x_32:
[----:B------:R-:W-:Y:S01]  /*1ed0*/  ISETP.GE.AND P1, PT, R15, RZ, PT ;  /* 0x000000ff0f00720c */ /* 0x000fe20003f26270 */
[----:B------:R-:W-:Y:S01]  /*1ee0*/  DSETP.NEU.AND P0, PT, |R14|, 0.5, !P0 ;  /* 0x3fe000000e00742a */ /* 0x000fe2000470d200 */
[----:B------:R-:W-:-:S05]  /*1ef0*/  IMAD.MOV.U32 R18, RZ, RZ, RZ ;  /* 0x000000ffff127224 */ /* 0x000fca00078e00ff */
[----:B------:R-:W-:-:S06]  /*1f00*/  SEL R19, R17, RZ, P0 ;  /* 0x000000ff11137207 */ /* 0x000fcc0000000000 */
[----:B------:R-:W-:-:S07]  /*1f10*/  @!P1 LOP3.LUT R19, R19, 0x7ff00000, RZ, 0xfc, !PT ;  /* 0x7ff0000013139812 */ /* 0x000fce00078efcff */
.L_x_34:
[----:B------:R-:W-:Y:S05]  /*1f20*/  BSYNC.RECONVERGENT B0 ;  /* 0x0000000000007941 */ /* 0x000fea0003800200 */
.L_x_31:
        /* <DEDUP_REMOVED lines=22> */
.L_x_38:
        /* <DEDUP_REMOVED lines=8> */
.L_x_37:
[----:B------:R-:W-:-:S11]  /*2110*/  DADD R18, R14, R16 ;  /* 0x000000000e127229 */ /* 0x000fd60000000010 */
.L_x_36:
[----:B------:R-:W-:Y:S05]  /*2120*/  BSYNC.RECONVERGENT B0 ;  /* 0x0000000000007941 */ /* 0x000fea0003800200 */
.L_x_35:
        /* <DEDUP_REMOVED lines=12> */
.L_x_27:
        /* <DEDUP_REMOVED lines=10> */
.L_x_51:
[----:B----4-:R-:W-:-:S13]  /*2290*/  ISETP.NE.AND P0, PT, R5, 0x1, PT ;  /* 0x000000010500780c */ /* 0x010fda0003f05270 */
[----:B0-----:R-:W-:Y:S05]  /*22a0*/  @!P0 BRA `(.L_x_41) ;  /* 0x0000000000c48947 */ /* 0x001fea0003800000 */
[----:B---3--:R-:W-:Y:S02]  /*22b0*/  IABS R17, R7 ;  /* 0x0000000700117213 */ /* 0x008fe40000000000 */
[----:B------:R-:W-:Y:S02]  /*22c0*/  IABS R16, R2 ;  /* 0x0000000200107213 */ /* 0x000fe40000000000 */
[----:B------:R-:W3:Y:S01]  /*22d0*/  I2F.RP R0, R17 ;  /* 0x0000001100007306 */ /* 0x000ee20000209400 */
[----:B------:R-:W-:-:S07]  /*22e0*/  IABS R21, R5 ;  /* 0x0000000500157213 */ /* 0x000fce0000000000 */
[----:B---3--:R-:W3:Y:S02]  /*22f0*/  MUFU.RCP R0, R0 ;  /* 0x0000000000007308 */ /* 0x008ee40000001000 */
[----:B---3--:R-:W-:-:S06]  /*2300*/  VIADD R14, R0, 0xffffffe ;  /* 0x0ffffffe000e7836 */ /* 0x008fcc0000000000 */
[----:B------:R3:W4:Y:S02]  /*2310*/  F2I.FTZ.U32.TRUNC.NTZ R15, R14 ;  /* 0x0000000e000f7305 */ /* 0x000724000021f000 */
[----:B---3--:R-:W-:Y:S02]  /*2320*/  IMAD.MOV.U32 R14, RZ, RZ, RZ ;  /* 0x000000ffff0e7224 */ /* 0x008fe400078e00ff */
[----:B----4-:R-:W-:-:S04]  /*2330*/  IMAD.MOV R6, RZ, RZ, -R15 ;  /* 0x000000ffff067224 */ /* 0x010fc800078e0a0f */
[----:B------:R-:W-:Y:S02]  /*2340*/  IMAD R19, R6, R17, RZ ;  /* 0x0000001106137224 */ /* 0x000fe400078e02ff */
[----:B------:R-:W-:Y:S02]  /*2350*/  IMAD.MOV.U32 R6, RZ, RZ, R16 ;  /* 0x000000ffff067224 */ /* 0x000fe400078e0010 */
[----:B------:R-:W-:Y:S01]  /*2360*/  IMAD.HI.U32 R19, R15, R19, R14 ;  /* 0x000000130f137227 */ /* 0x000fe200078e000e */
[----:B------:R-:W3:Y:S05]  /*2370*/  I2F.RP R16, R21 ;  /* 0x0000001500107306 */ /* 0x000eea0000209400 */
[----:B------:R-:W-:-:S04]  /*2380*/  IMAD.HI.U32 R0, R19, R6, RZ ;  /* 0x0000000613007227 */ /* 0x000fc800078e00ff */
[----:B------:R-:W-:-:S04]  /*2390*/  IMAD.MOV R15, RZ, RZ, -R0 ;  /* 0x000000ffff0f7224 */ /* 0x000fc800078e0a00 */
[C---:B------:R-:W-:Y:S01]  /*23a0*/  IMAD R6, R17.reuse, R15, R6 ;  /* 0x0000000f11067224 */ /* 0x040fe200078e0206 */
[----:B---3--:R-:W3:Y:S04]  /*23b0*/  MUFU.RCP R16, R16 ;  /* 0x0000001000107308 */ /* 0x008ee80000001000 */
[----:B------:R-:W-:-:S13]  /*23c0*/  ISETP.GT.U32.AND P1, PT, R17, R6, PT ;  /* 0x000000061100720c */ /* 0x000fda0003f24070 */
[----:B------:R-:W-:Y:S02]  /*23d0*/  @!P1 IMAD.IADD R6, R6, 0x1, -R17 ;  /* 0x0000000106069824 */ /* 0x000fe400078e0a11 */
[----:B---3--:R-:W-:Y:S02]  /*23e0*/  VIADD R14, R16, 0xffffffe ;  /* 0x0ffffffe100e7836 */ /* 0x008fe40000000000 */
[----:B------:R-:W-:Y:S01]  /*23f0*/  @!P1 VIADD R0, R0, 0x1 ;  /* 0x0000000100009836 */ /* 0x000fe20000000000 */
[----:B------:R-:W-:Y:S01]  /*2400*/  ISETP.GE.U32.AND P0, PT, R6, R17, PT ;  /* 0x000000110600720c */ /* 0x000fe20003f06070 */
[----:B------:R3:W4:Y:S01]  /*2410*/  F2I.FTZ.U32.TRUNC.NTZ R15, R14 ;  /* 0x0000000e000f7305 */ /* 0x000722000021f000 */
[----:B------:R-:W-:Y:S02]  /*2420*/  LOP3.LUT R6, R2, R7, RZ, 0x3c, !PT ;  /* 0x0000000702067212 */ /* 0x000fe400078e3cff */
[----:B------:R-:W-:Y:S02]  /*2430*/  ISETP.NE.AND P1, PT, R7, RZ, PT ;  /* 0x000000ff0700720c */ /* 0x000fe40003f25270 */
[----:B------:R-:W-:Y:S01]  /*2440*/  ISETP.GE.AND P2, PT, R6, RZ, PT ;  /* 0x000000ff0600720c */ /* 0x000fe20003f46270 */
[----:B---3--:R-:W-:-:S06]  /*2450*/  IMAD.MOV.U32 R14, RZ, RZ, RZ ;  /* 0x000000ffff0e7224 */ /* 0x008fcc00078e00ff */
[----:B------:R-:W-:Y:S02]  /*2460*/  @P0 VIADD R0, R0, 0x1 ;  /* 0x0000000100000836 */ /* 0x000fe40000000000 */
[----:B----4-:R-:W-:-:S04]  /*2470*/  IMAD.MOV R6, RZ, RZ, -R15 ;  /* 0x000000ffff067224 */ /* 0x010fc800078e0a0f */
[----:B------:R-:W-:Y:S01]  /*2480*/  @!P2 IMAD.MOV R0, RZ, RZ, -R0 ;  /* 0x000000ffff00a224 */ /* 0x000fe200078e0a00 */
[----:B------:R-:W-:Y:S01]  /*2490*/  @!P1 LOP3.LUT R0, RZ, R7, RZ, 0x33, !PT ;  /* 0x00000007ff009212 */ /* 0x000fe200078e33ff */
[----:B------:R-:W-:Y:S01]  /*24a0*/  IMAD R17, R6, R21, RZ ;  /* 0x0000001506117224 */ /* 0x000fe200078e02ff */
[----:B------:R-:W-:Y:S02]  /*24b0*/  ISETP.NE.AND P2, PT, R5, RZ, PT ;  /* 0x000000ff0500720c */ /* 0x000fe40003f45270 */
[----:B------:R-:W-:Y:S01]  /*24c0*/  IABS R6, R0 ;  /* 0x0000000000067213 */ /* 0x000fe20000000000 */
[----:B------:R-:W-:Y:S01]  /*24d0*/  IMAD.HI.U32 R17, R15, R17, R14 ;  /* 0x000000110f117227 */ /* 0x000fe200078e000e */
        /* <DEDUP_REMOVED lines=13> */
[----:B------:R-:W-:Y:S05]  /*25b0*/  BRA `(.L_x_42) ;  /* 0x0000000000087947 */ /* 0x000fea0003800000 */
.L_x_41:
[----:B------:R-:W4:Y:S02]  /*25c0*/  LDC.64 R16, c[0x0][0x388] ;  /* 0x0000e200ff107b82 */ /* 0x000f240000000a00 */
[----:B----4-:R-:W5:Y:S02]  /*25d0*/  LDG.E.64 R16, desc[UR6][R16.64] ;  /* 0x0000000610107981 */ /* 0x010f64000c1e1b00 */
.L_x_42:
[----:B-1----:R-:W-:Y:S02]  /*25e0*/  IABS R19, R4 ;  /* 0x0000000400137213 */ /* 0x002fe40000000000 */
[----:B------:R-:W-:Y:S02]  /*25f0*/  IABS R18, R2 ;  /* 0x0000000200127213 */ /* 0x000fe40000000000 */
[----:B------:R-:W1:Y:S01]  /*2600*/  I2F.RP R6, R19 ;  /* 0x0000001300067306 */ /* 0x000e620000209400 */
[----:B------:R-:W-:Y:S02]  /*2610*/  ISETP.GE.AND P1, PT, R2, RZ, PT ;  /* 0x000000ff0200720c */ /* 0x000fe40003f26270 */
[----:B------:R-:W-:-:S05]  /*2620*/  ISETP.NE.AND P2, PT, R4, RZ, PT ;  /* 0x000000ff0400720c */ /* 0x000fca0003f45270 */
[----:B-1----:R-:W1:Y:S02]  /*2630*/  MUFU.RCP R6, R6 ;  /* 0x0000000600067308 */ /* 0x002e640000001000 */
[----:B-1----:R-:W-:-:S06]  /*2640*/  VIADD R14, R6, 0xffffffe ;  /* 0x0ffffffe060e7836 */ /* 0x002fcc0000000000 */
[----:B------:R1:W4:Y:S02]  /*2650*/  F2I.FTZ.U32.TRUNC.NTZ R15, R14 ;  /* 0x0000000e000f7305 */ /* 0x000324000021f000 */
[----:B-1----:R-:W-:Y:S02]  /*2660*/  IMAD.MOV.U32 R14, RZ, RZ, RZ ;  /* 0x000000ffff0e7224 */ /* 0x002fe400078e00ff */
[----:B----4-:R-:W-:-:S04]  /*2670*/  IMAD.MOV R0, RZ, RZ, -R15 ;  /* 0x000000ffff007224 */ /* 0x010fc800078e0a0f */
        /* <DEDUP_REMOVED lines=13> */
[----:B------:R-:W4:Y:S01]  /*2750*/  LDG.E.64 R14, desc[UR6][R14.64] ;  /* 0x000000060e0e7981 */ /* 0x000f22000c1e1b00 */
        /* <DEDUP_REMOVED lines=8> */
[----:B----4-:R-:W-:-:S14]  /*27e0*/  DSETP.NEU.AND P1, PT, R14, RZ, PT ;  /* 0x000000ff0e00722a */ /* 0x010fdc0003f2d000 */
[----:B------:R-:W-:Y:S05]  /*27f0*/  @!P1 BRA `(.L_x_44) ;  /* 0x00000000004c9947 */ /* 0x000fea0003800000 */
[----:B------:R-:W-:Y:S01]  /*2800*/  DADD R28, -RZ, |R14| ;  /* 0x00000000ff1c7229 */ /* 0x000fe2000000050e */
[----:B------:R-:W-:Y:S01]  /*2810*/  BSSY.RECONVERGENT B1, `(.L_x_45) ;  /* 0x0000006000017945 */ /* 0x000fe20003800200 */
[----:B------:R-:W-:Y:S01]  /*2820*/  PLOP3.LUT P0, PT, P0, PT, PT, 0x8, 0x80 ;  /* 0x000000000080781c */ /* 0x000fe2000070e170 */
[----:B------:R-:W-:Y:S01]  /*2830*/  IMAD.MOV.U32 R36, RZ, RZ, R16 ;  /* 0x000000ffff247224 */ /* 0x000fe200078e0010 */
[----:B------:R-:W-:Y:S01]  /*2840*/  MOV R0, 0x2870 ;  /* 0x0000287000007802 */ /* 0x000fe20000000f00 */
[----:B------:R-:W-:-:S10]  /*2850*/  IMAD.MOV.U32 R37, RZ, RZ, R17 ;  /* 0x000000ffff257224 */ /* 0x000fd400078e0011 */
[----:B--23--:R-:W-:Y:S05]  /*2860*/  CALL.REL.NOINC `($_Z11_rpow_64_12iPdiiS_iiS_$__internal_accurate_pow) ;  /* 0x00000018000c7944 */ /* 0x00cfea0003c00000 */
[----:B------:R-:W-:Y:S05]  /*2870*/  BSYNC.RECONVERGENT B1 ;  /* 0x0000000000017941 */ /* 0x000fea0003800200 */
.L_x_45:
        /* <DEDUP_REMOVED lines=11> */
.L_x_44:
[----:B------:R-:W-:Y:S01]  /*2930*/  ISETP.GE.AND P1, PT, R17, RZ, PT ;  /* 0x000000ff1100720c */ /* 0x000fe20003f26270 */
[----:B------:R-:W-:Y:S01]  /*2940*/  DSETP.NEU.AND P0, PT, |R16|, 0.5, !P0 ;  /* 0x3fe000001000742a */ /* 0x000fe2000470d200 */
[----:B------:R-:W-:-:S05]  /*2950*/  IMAD.MOV.U32 R18, RZ, RZ, RZ ;  /* 0x000000ffff127224 */ /* 0x000fca00078e00ff */
[----:B------:R-:W-:-:S06]  /*2960*/  SEL R19, R15, RZ, P0 ;  /* 0x000000ff0f137207 */ /* 0x000fcc0000000000 */
[----:B------:R-:W-:-:S07]  /*2970*/  @!P1 LOP3.LUT R19, R19, 0x7ff00000, RZ, 0xfc, !PT ;  /* 0x7ff0000013139812 */ /* 0x000fce00078efcff */
.L_x_46:
[----:B------:R-:W-:Y:S05]  /*2980*/  BSYNC.RECONVERGENT B0 ;  /* 0x0000000000007941 */ /* 0x000fea0003800200 */
.L_x_43:
        /* <DEDUP_REMOVED lines=22> */
.L_x_50:
        /* <DEDUP_REMOVED lines=8> */
.L_x_49:
[----:B------:R-:W-:-:S11]  /*2b70*/  DADD R18, R14, R16 ;  /* 0x000000000e127229 */ /* 0x000fd60000000010 */
.L_x_48:
[----:B------:R-:W-:Y:S05]  /*2b80*/  BSYNC.RECONVERGENT B0 ;  /* 0x0000000000007941 */ /* 0x000fea0003800200 */
.L_x_47:
[----:B------:R-:W-:Y:S02]  /*2b90*/  DSETP.NEU.AND P1, PT, R16, RZ, PT ;  /* 0x000000ff1000722a */ /* 0x000fe40003f2d000 */
[----:B------:R-:W-:Y:S01]  /*2ba0*/  DSETP.NEU.AND P0, PT, R14, 1, PT ;  /* 0x3ff000000e00742a */ /* 0x000fe20003f0d000 */
[----:B------:R-:W-:-:S03]  /*2bb0*/  IMAD.WIDE R14, R2, 0x8, R8 ;  /* 0x00000008020e7825 */ /* 0x000fc600078e0208 */
        /* <DEDUP_REMOVED lines=9> */
.L_x_40:
[----:B-1----:R-:W1:Y:S01]  /*2c50*/  LDC R4, c[0x0][0x3a4] ;  /* 0x0000e900ff047b82 */ /* 0x002e620000000800 */
[----:B------:R-:W-:Y:S01]  /*2c60*/  UISETP.NE.AND UP0, UPT, UR8, 0x1, UPT ;  /* 0x000000010800788c */ /* 0x000fe2000bf05270 */
[----:B------:R-:W0:Y:S01]  /*2c70*/  LDCU UR5, c[0x0][0x380] ;  /* 0x00007000ff0577ac */ /* 0x000e220008000800 */
[----:B------:R-:W0:Y:S05]  /*2c80*/  LDCU UR4, c[0x0][0x380] ;  /* 0x00007000ff0477ac */ /* 0x000e2a0008000800 */
[----:B----4-:R-:W4:Y:S08]  /*2c90*/  LDC R5, c[0x0][0x3a4] ;  /* 0x0000e900ff057b82 */ /* 0x010f300000000800 */
[----:B------:R-:W1:Y:S08]  /*2ca0*/  LDC R6, c[0x0][0x394] ;  /* 0x0000e500ff067b82 */ /* 0x000e700000000800 */
[----:B---3--:R-:W3:Y:S08]  /*2cb0*/  LDC R7, c[0x0][0x3a0] ;  /* 0x0000e800ff077b82 */ /* 0x008ef00000000800 */
[----:B------:R-:W1:Y:S08]  /*2cc0*/  LDC R33, c[0x0][0x3a0] ;  /* 0x0000e800ff217b82 */ /* 0x000e700000000800 */
[----:B------:R-:W1:Y:S08]  /*2cd0*/  LDC R35, c[0x0][0x390] ;  /* 0x0000e400ff237b82 */ /* 0x000e700000000800 */
[----:B0-----:R-:W0:Y:S08]  /*2ce0*/  LDC.64 R8, c[0x0][0x398] ;  /* 0x0000e600ff087b82 */ /* 0x001e300000000a00 */
[----:B------:R-:W0:Y:S08]  /*2cf0*/  LDC.64 R10, c[0x0][0x398] ;  /* 0x0000e600ff0a7b82 */ /* 0x000e300000000a00 */
[----:B--2---:R-:W2:Y:S08]  /*2d00*/  LDC.64 R12, c[0x0][0x3a8] ;  /* 0x0000ea00ff0c7b82 */ /* 0x004eb00000000a00 */
[----:B------:R-:W0:Y:S08]  /*2d10*/  LDC.64 R14, c[0x0][0x3a8] ;  /* 0x0000ea00ff0e7b82 */ /* 0x000e300000000a00 */
[----:B------:R-:W0:Y:S01]  /*2d20*/  LDC.64 R16, c[0x0][0x388] ;  /* 0x0000e200ff107b82 */ /* 0x000e220000000a00 */
[----:B---34-:R-:W-:Y:S05]  /*2d30*/  BRA.U !UP0, `(.L_x_52) ;  /* 0x0000000908c07547 */ /* 0x018fea000b800000 */
.L_x_60:
[----:B01-3--:R-:W-:Y:S02]  /*2d40*/  IABS R15, R35 ;  /* 0x00000023000f7213 */ /* 0x00bfe40000000000 */
[----:B------:R-:W-:Y:S02]  /*2d50*/  IABS R14, R2 ;  /* 0x00000002000e7213 */ /* 0x000fe40000000000 */
[----:B------:R-:W0:Y:S01]  /*2d60*/  I2F.RP R5, R15 ;  /* 0x0000000f00057306 */ /* 0x000e220000209400 */
[----:B------:R-:W-:-:S07]  /*2d70*/  IABS R21, R6 ;  /* 0x0000000600157213 */ /* 0x000fce0000000000 */
[----:B0-----:R-:W0:Y:S02]  /*2d80*/  MUFU.RCP R5, R5 ;  /* 0x0000000500057308 */ /* 0x001e240000001000 */
[----:B0-----:R-:W-:-:S06]  /*2d90*/  VIADD R8, R5, 0xffffffe ;  /* 0x0ffffffe05087836 */ /* 0x001fcc0000000000 */
[----:B------:R0:W1:Y:S02]  /*2da0*/  F2I.FTZ.U32.TRUNC.NTZ R9, R8 ;  /* 0x0000000800097305 */ /* 0x000064000021f000 */
[----:B0-----:R-:W-:Y:S02]  /*2db0*/  IMAD.MOV.U32 R8, RZ, RZ, RZ ;  /* 0x000000ffff087224 */ /* 0x001fe400078e00ff */
[----:B-1----:R-:W-:-:S04]  /*2dc0*/  IMAD.MOV R0, RZ, RZ, -R9 ;  /* 0x000000ffff007224 */ /* 0x002fc800078e0a09 */
[----:B------:R-:W-:Y:S02]  /*2dd0*/  IMAD R19, R0, R15, RZ ;  /* 0x0000000f00137224 */ /* 0x000fe400078e02ff */
[----:B------:R-:W-:Y:S02]  /*2de0*/  IMAD.MOV.U32 R0, RZ, RZ, R14 ;  /* 0x000000ffff007224 */ /* 0x000fe400078e000e */
[----:B------:R-:W-:Y:S01]  /*2df0*/  IMAD.HI.U32 R19, R9, R19, R8 ;  /* 0x0000001309137227 */ /* 0x000fe200078e0008 */
[----:B------:R-:W0:Y:S05]  /*2e00*/  I2F.RP R14, R21 ;  /* 0x00000015000e7306 */ /* 0x000e2a0000209400 */
[----:B------:R-:W-:-:S04]  /*2e10*/  IMAD.HI.U32 R5, R19, R0, RZ ;  /* 0x0000000013057227 */ /* 0x000fc800078e00ff */
[----:B------:R-:W-:-:S04]  /*2e20*/  IMAD.MOV R9, RZ, RZ, -R5 ;  /* 0x000000ffff097224 */ /* 0x000fc800078e0a05 */
[C---:B------:R-:W-:Y:S01]  /*2e30*/  IMAD R8, R15.reuse, R9, R0 ;  /* 0x000000090f087224 */ /* 0x040fe200078e0200 */
[----:B0-----:R-:W0:Y:S04]  /*2e40*/  MUFU.RCP R14, R14 ;  /* 0x0000000e000e7308 */ /* 0x001e280000001000 */
[----:B------:R-:W-:-:S13]  /*2e50*/  ISETP.GT.U32.AND P1, PT, R15, R8, PT ;  /* 0x000000080f00720c */ /* 0x000fda0003f24070 */
[----:B------:R-:W-:Y:S02]  /*2e60*/  @!P1 IMAD.IADD R8, R8, 0x1, -R15 ;  /* 0x0000000108089824 */ /* 0x000fe400078e0a0f */
[----:B0-----:R-:W-:Y:S02]  /*2e70*/  VIADD R9, R14, 0xffffffe ;  /* 0x0ffffffe0e097836 */ /* 0x001fe40000000000 */
[----:B------:R-:W-:Y:S01]  /*2e80*/  @!P1 VIADD R5, R5, 0x1 ;  /* 0x0000000105059836 */ /* 0x000fe20000000000 */
[----:B------:R-:W-:Y:S02]  /*2e90*/  ISETP.GE.U32.AND P0, PT, R8, R15, PT ;  /* 0x0000000f0800720c */ /* 0x000fe40003f06070 */
[----:B------:R-:W-:Y:S01]  /*2ea0*/  LOP3.LUT R8, R2, R35, RZ, 0x3c, !PT ;  /* 0x0000002302087212 */ /* 0x000fe200078e3cff */
[----:B------:R-:W0:Y:S01]  /*2eb0*/  F2I.FTZ.U32.TRUNC.NTZ R9, R9 ;  /* 0x0000000900097305 */ /* 0x000e22000021f000 */
[----:B------:R-:W-:Y:S02]  /*2ec0*/  ISETP.NE.AND P1, PT, R35, RZ, PT ;  /* 0x000000ff2300720c */ /* 0x000fe40003f25270 */
[----:B------:R-:W-:-:S07]  /*2ed0*/  ISETP.GE.AND P2, PT, R8, RZ, PT ;  /* 0x000000ff0800720c */ /* 0x000fce0003f46270 */
[----:B------:R-:W-:Y:S02]  /*2ee0*/  @P0 VIADD R5, R5, 0x1 ;  /* 0x0000000105050836 */ /* 0x000fe40000000000 */
[----:B0-----:R-:W-:-:S04]  /*2ef0*/  IMAD.MOV R8, RZ, RZ, -R9 ;  /* 0x000000ffff087224 */ /* 0x001fc800078e0a09 */
[----:B------:R-:W-:Y:S01]  /*2f00*/  @!P2 IMAD.MOV R5, RZ, RZ, -R5 ;  /* 0x000000ffff05a224 */ /* 0x000fe200078e0a05 */
[----:B------:R-:W-:Y:S01]  /*2f10*/  @!P1 LOP3.LUT R5, RZ, R35, RZ, 0x33, !PT ;  /* 0x00000023ff059212 */ /* 0x000fe200078e33ff */
[----:B------:R-:W-:Y:S01]  /*2f20*/  IMAD R15, R8, R21, RZ ;  /* 0x00000015080f7224 */ /* 0x000fe200078e02ff */
[----:B------:R-:W-:Y:S01]  /*2f30*/  ISETP.NE.AND P2, PT, R6, RZ, PT ;  /* 0x000000ff0600720c */ /* 0x000fe20003f45270 */
[----:B------:R-:W-:Y:S01]  /*2f40*/  IMAD.MOV.U32 R8, RZ, RZ, RZ ;  /* 0x000000ffff087224 */ /* 0x000fe200078e00ff */
[----:B------:R-:W-:Y:S02]  /*2f50*/  IABS R14, R5 ;  /* 0x00000005000e7213 */ /* 0x000fe40000000000 */
[----:B------:R-:W-:Y:S01]  /*2f60*/  ISETP.GE.AND P1, PT, R5, RZ, PT ;  /* 0x000000ff0500720c */ /* 0x000fe20003f26270 */
        /* <DEDUP_REMOVED lines=10> */
[----:B------:R-:W-:Y:S02]  /*3010*/  ISETP.NE.AND P1, PT, R4, 0x1, PT ;  /* 0x000000010400780c */ /* 0x000fe40003f25270 */
[----:B------:R-:W-:-:S05]  /*3020*/  @!P2 LOP3.LUT R8, RZ, R6, RZ, 0x33, !PT ;  /* 0x00000006ff08a212 */ /* 0x000fca00078e33ff */
[----:B------:R-:W-:-:S06]  /*3030*/  IMAD.WIDE R8, R8, 0x8, R16 ;  /* 0x0000000808087825 */ /* 0x000fcc00078e0210 */
[----:B------:R-:W0:Y:S01]  /*3040*/  @!P1 LDC.64 R14, c[0x0][0x398] ;  /* 0x0000e600ff0e9b82 */ /* 0x000e220000000a00 */
[----:B------:R-:W3:Y:S04]  /*3050*/  LDG.E.64 R8, desc[UR6][R8.64] ;  /* 0x0000000608087981 */ /* 0x000ee8000c1e1b00 */
[----:B0-----:R-:W5:Y:S01]  /*3060*/  @!P1 LDG.E.64 R14, desc[UR6][R14.64] ;  /* 0x000000060e0e9981 */ /* 0x001f62000c1e1b00 */
[----:B---3--:R-:W-:-:S04]  /*3070*/  SHF.R.U32.HI R5, RZ, 0x14, R9 ;  /* 0x00000014ff057819 */ /* 0x008fc80000011609 */
[----:B------:R-:W-:-:S05]  /*3080*/  LOP3.LUT R5, R5, 0x7ff, RZ, 0xc0, !PT ;  /* 0x000007ff05057812 */ /* 0x000fca00078ec0ff */
[----:B------:R-:W-:-:S05]  /*3090*/  VIADD R5, R5, 0xfffffc0c ;  /* 0xfffffc0c05057836 */ /* 0x000fca0000000000 */
[CC--:B------:R-:W-:Y:S02]  /*30a0*/  SHF.L.U32 R18, R8.reuse, R5.reuse, RZ ;  /* 0x0000000508127219 */ /* 0x0c0fe400000006ff */
[----:B------:R-:W-:Y:S02]  /*30b0*/  SHF.L.U64.HI R5, R8, R5, R9 ;  /* 0x0000000508057219 */ /* 0x000fe40000010209 */
[----:B------:R-:W-:Y:S01]  /*30c0*/  ISETP.NE.U32.AND P0, PT, R18, RZ, PT ;  /* 0x000000ff1200720c */ /* 0x000fe20003f05070 */
[----:B------:R-:W-:-:S12]  /*30d0*/  @!P1 BRA `(.L_x_53) ;  /* 0x0000000000bc9947 */ /* 0x000fd80003800000 */
[----:B------:R-:W-:Y:S02]  /*30e0*/  IABS R19, R7 ;  /* 0x0000000700137213 */ /* 0x000fe40000000000 */
[----:B------:R-:W-:Y:S02]  /*30f0*/  IABS R18, R4 ;  /* 0x0000000400127213 */ /* 0x000fe40000000000 */
[----:B------:R-:W0:Y:S08]  /*3100*/  I2F.RP R20, R19 ;  /* 0x0000001300147306 */ /* 0x000e300000209400 */
[----:B------:R-:W1:Y:S08]  /*3110*/  I2F.RP R22, R18 ;  /* 0x0000001200167306 */ /* 0x000e700000209400 */
[----:B0-----:R-:W0:Y:S08]  /*3120*/  MUFU.RCP R20, R20 ;  /* 0x0000001400147308 */ /* 0x001e300000001000 */
[----:B-1----:R-:W-:Y:S01]  /*3130*/  MUFU.RCP R22, R22 ;  /* 0x0000001600167308 */ /* 0x002fe20000001000 */
[----:B0-----:R-:W-:-:S07]  /*3140*/  VIADD R21, R20, 0xffffffe ;  /* 0x0ffffffe14157836 */ /* 0x001fce0000000000 */
[----:B-----5:R-:W0:Y:S02]  /*3150*/  F2I.FTZ.U32.TRUNC.NTZ R15, R21 ;  /* 0x00000015000f7305 */ /* 0x020e24000021f000 */
[----:B0-----:R-:W-:-:S04]  /*3160*/  IMAD.MOV R14, RZ, RZ, -R15 ;  /* 0x000000ffff0e7224 */ /* 0x001fc800078e0a0f */
[----:B------:R-:W-:Y:S02]  /*3170*/  IMAD R23, R14, R19, RZ ;  /* 0x000000130e177224 */ /* 0x000fe400078e02ff */
[----:B------:R-:W-:-:S04]  /*3180*/  IMAD.MOV.U32 R14, RZ, RZ, RZ ;  /* 0x000000ffff0e7224 */ /* 0x000fc800078e00ff */
[----:B------:R-:W-:-:S06]  /*3190*/  IMAD.HI.U32 R23, R15, R23, R14 ;  /* 0x000000170f177227 */ /* 0x000fcc00078e000e */
[----:B------:R-:W-:-:S04]  /*31a0*/  IMAD.HI.U32 R14, R23, R0, RZ ;  /* 0x00000000170e7227 */ /* 0x000fc800078e00ff */
[----:B------:R-:W-:-:S04]  /*31b0*/  IMAD.MOV R15, RZ, RZ, -R14 ;  /* 0x000000ffff0f7224 */ /* 0x000fc800078e0a0e */
[----:B------:R-:W-:Y:S02]  /*31c0*/  IMAD R0, R19, R15, R0 ;  /* 0x0000000f13007224 */ /* 0x000fe400078e0200 */
[----:B------:R-:W-:-:S03]  /*31d0*/  VIADD R15, R22, 0xffffffe ;  /* 0x0ffffffe160f7836 */ /* 0x000fc60000000000 */
[----:B------:R-:W-:-:S03]  /*31e0*/  ISETP.GT.U32.AND P2, PT, R19, R0, PT ;  /* 0x000000001300720c */ /* 0x000fc60003f44070 */
[----:B------:R-:W0:Y:S10]  /*31f0*/  F2I.FTZ.U32.TRUNC.NTZ R15, R15 ;  /* 0x0000000f000f7305 */ /* 0x000e34000021f000 */
[----:B------:R-:W-:-:S02]  /*3200*/  @!P2 IMAD.IADD R0, R0, 0x1, -R19 ;  /* 0x000000010000a824 */ /* 0x000fc400078e0a13 */
[----:B------:R-:W-:Y:S01]  /*3210*/  @!P2 VIADD R14, R14, 0x1 ;  /* 0x000000010e0ea836 */ /* 0x000fe20000000000 */
[----:B------:R-:W-:Y:S02]  /*3220*/  ISETP.NE.AND P2, PT, R7, RZ, PT ;  /* 0x000000ff0700720c */ /* 0x000fe40003f45270 */
[----:B------:R-:W-:Y:S01]  /*3230*/  ISETP.GE.U32.AND P1, PT, R0, R19, PT ;  /* 0x000000130000720c */ /* 0x000fe20003f26070 */
[----:B0-----:R-:W-:Y:S01]  /*3240*/  IMAD.MOV R19, RZ, RZ, -R15 ;  /* 0x000000ffff137224 */ /* 0x001fe200078e0a0f */
[----:B------:R-:W-:-:S03]  /*3250*/  LOP3.LUT R0, R2, R7, RZ, 0x3c, !PT ;  /* 0x0000000702007212 */ /* 0x000fc600078e3cff */
[----:B------:R-:W-:Y:S01]  /*3260*/  IMAD R19, R19, R18, RZ ;  /* 0x0000001213137224 */ /* 0x000fe200078e02ff */
[----:B------:R-:W-:-:S07]  /*3270*/  ISETP.GE.AND P3, PT, R0, RZ, PT ;  /* 0x000000ff0000720c */ /* 0x000fce0003f66270 */
[----:B------:R-:W-:-:S04]  /*3280*/  @P1 VIADD R14, R14, 0x1 ;  /* 0x000000010e0e1836 */ /* 0x000fc80000000000 */
[----:B------:R-:W-:Y:S02]  /*3290*/  IMAD.MOV.U32 R0, RZ, RZ, R14 ;  /* 0x000000ffff007224 */ /* 0x000fe400078e000e */
[----:B------:R-:W-:Y:S02]  /*32a0*/  IMAD.MOV.U32 R14, RZ, RZ, RZ ;  /* 0x000000ffff0e7224 */ /* 0x000fe400078e00ff */
        /* <DEDUP_REMOVED lines=17> */
[----:B------:R-:W5:Y:S02]  /*33c0*/  LDG.E.64 R14, desc[UR6][R14.64] ;  /* 0x000000060e0e7981 */ /* 0x000f64000c1e1b00 */
.L_x_53:
[----:B-----5:R-:W-:Y:S01]  /*33d0*/  DSETP.NEU.AND P1, PT, R14, RZ, PT ;  /* 0x000000ff0e00722a */ /* 0x020fe20003f2d000 */
[----:B------:R-:W-:Y:S01]  /*33e0*/  ISETP.NE.AND.EX P0, PT, R5, -0x80000000, PT, P0 ;  /* 0x800000000500780c */ /* 0x000fe20003f05300 */
[----:B------:R-:W-:Y:S03]  /*33f0*/  BSSY.RECONVERGENT B0, `(.L_x_54) ;  /* 0x0000019000007945 */ /* 0x000fe60003800200 */
[----:B------:R-:W-:Y:S02]  /*3400*/  PLOP3.LUT P3, PT, P0, PT, PT, 0x8, 0x80 ;  /* 0x000000000080781c */ /* 0x000fe4000076e170 */
[----:B------:R-:W-:-:S07]  /*3410*/  ISETP.GE.OR P2, PT, R9, RZ, P1 ;  /* 0x000000ff0900720c */ /* 0x000fce0000f46670 */
[----:B------:R-:W-:Y:S01]  /*3420*/  @!P1 DSETP.NEU.AND P3, PT, |R8|, 0.5, !P0 ;  /* 0x3fe000000800942a */ /* 0x000fe2000476d200 */
[----:B------:R-:W-:-:S05]  /*3430*/  @!P1 IMAD.MOV.U32 R18, RZ, RZ, RZ ;  /* 0x000000ffff129224 */ /* 0x000fca00078e00ff */
[----:B------:R-:W-:-:S04]  /*3440*/  @!P1 SEL R19, R15, RZ, P3 ;  /* 0x000000ff0f139207 */ /* 0x000fc80001800000 */
[----:B------:R-:W-:Y:S01]  /*3450*/  @!P2 LOP3.LUT R19, R19, 0x7ff00000, RZ, 0xfc, !PT ;  /* 0x7ff000001313a812 */ /* 0x000fe200078efcff */
[----:B------:R-:W-:Y:S06]  /*3460*/  @!P1 BRA `(.L_x_55) ;  /* 0x0000000000449947 */ /* 0x000fec0003800000 */
[----:B------:R-:W-:Y:S01]  /*3470*/  DADD R28, -RZ, |R14| ;  /* 0x00000000ff1c7229 */ /* 0x000fe2000000050e */
[----:B------:R-:W-:Y:S01]  /*3480*/  BSSY.RECONVERGENT B1, `(.L_x_56) ;  /* 0x0000005000017945 */ /* 0x000fe20003800200 */
[----:B------:R-:W-:Y:S01]  /*3490*/  IMAD.MOV.U32 R36, RZ, RZ, R8 ;  /* 0x000000ffff247224 */ /* 0x000fe200078e0008 */
[----:B------:R-:W-:Y:S01]  /*34a0*/  MOV R0, 0x34d0 ;  /* 0x000034d000007802 */ /* 0x000fe20000000f00 */
[----:B------:R-:W-:-:S07]  /*34b0*/  IMAD.MOV.U32 R37, RZ, RZ, R9 ;  /* 0x000000ffff257224 */ /* 0x000fce00078e0009 */
[----:B--2---:R-:W-:Y:S05]  /*34c0*/  CALL.REL.NOINC `($_Z11_rpow_64_12iPdiiS_iiS_$__internal_accurate_pow) ;  /* 0x0000000800f47944 */ /* 0x004fea0003c00000 */
[----:B------:R-:W-:Y:S05]  /*34d0*/  BSYNC.RECONVERGENT B1 ;  /* 0x0000000000017941 */ /* 0x000fea0003800200 */
.L_x_56:
        /* <DEDUP_REMOVED lines=9> */
[----:B------:R-:W-:-:S07]  /*3570*/  @!P1 FSEL R19, R19, -QNAN , !P0 ;  /* 0xfff8000013139808 */ /* 0x000fce0004000000 */
.L_x_55:
[----:B------:R-:W-:Y:S05]  /*3580*/  BSYNC.RECONVERGENT B0 ;  /* 0x0000000000007941 */ /* 0x000fea0003800200 */
.L_x_54:
[----:B------:R-:W-:Y:S01]  /*3590*/  DADD R20, R8, R14 ;  /* 0x0000000008147229 */ /* 0x000fe2000000000e */
[----:B------:R-:W-:Y:S09]  /*35a0*/  BSSY.RECONVERGENT B0, `(.L_x_57) ;  /* 0x000001d000007945 */ /* 0x000ff20003800200 */
[----:B------:R-:W-:-:S04]  /*35b0*/  LOP3.LUT R20, R21, 0x7ff00000, RZ, 0xc0, !PT ;  /* 0x7ff0000015147812 */ /* 0x000fc800078ec0ff */
[----:B------:R-:W-:-:S13]  /*35c0*/  ISETP.NE.AND P0, PT, R20, 0x7ff00000, PT ;  /* 0x7ff000001400780c */ /* 0x000fda0003f05270 */
[----:B------:R-:W-:Y:S05]  /*35d0*/  @P0 BRA `(.L_x_58) ;  /* 0x0000000000640947 */ /* 0x000fea0003800000 */
[----:B------:R-:W-:-:S06]  /*35e0*/  DSETP.NAN.AND P0, PT, R8, R8, PT ;  /* 0x000000080800722a */ /* 0x000fcc0003f08000 */
[----:B------:R-:W-:-:S14]  /*35f0*/  DSETP.NUM.AND P0, PT, R14, R14, !P0 ;  /* 0x0000000e0e00722a */ /* 0x000fdc0004707000 */
[----:B------:R-:W-:Y:S01]  /*3600*/  @!P0 DADD R18, R8, R14 ;  /* 0x0000000008128229 */ /* 0x000fe2000000000e */
[----:B------:R-:W-:Y:S10]  /*3610*/  @!P0 BRA `(.L_x_58) ;  /* 0x0000000000548947 */ /* 0x000ff40003800000 */
[----:B------:R-:W-:-:S14]  /*3620*/  DSETP.NEU.AND P0, PT, |R8|, +INF , PT ;  /* 0x7ff000000800742a */ /* 0x000fdc0003f0d200 */
[----:B------:R-:W-:Y:S05]  /*3630*/  @P0 BRA `(.L_x_59) ;  /* 0x0000000000200947 */ /* 0x000fea0003800000 */
        /* <DEDUP_REMOVED lines=8> */
.L_x_59:
        /* <DEDUP_REMOVED lines=10> */
[----:B------:R-:W-:-:S07]  /*3760*/  @!P1 SEL R19, R0, R19, P3 ;  /* 0x0000001300139207 */ /* 0x000fce0001800000 */
.L_x_58:
[----:B------:R-:W-:Y:S05]  /*3770*/  BSYNC.RECONVERGENT B0 ;  /* 0x0000000000007941 */ /* 0x000fea0003800200 */
.L_x_57:
[----:B------:R-:W-:Y:S02]  /*3780*/  DSETP.NEU.AND P1, PT, R8, RZ, PT ;  /* 0x000000ff0800722a */ /* 0x000fe40003f2d000 */
[----:B------:R-:W-:Y:S01]  /*3790*/  DSETP.NEU.AND P0, PT, R14, 1, PT ;  /* 0x3ff000000e00742a */ /* 0x000fe20003f0d000 */
[----:B--2---:R-:W-:-:S03]  /*37a0*/  IMAD.WIDE R8, R2, 0x8, R12 ;  /* 0x0000000802087825 */ /* 0x004fc600078e020c */
        /* <DEDUP_REMOVED lines=9> */
.L_x_52:
[----:B0--3--:R-:W0:Y:S02]  /*3840*/  LDC.64 R10, c[0x0][0x388] ;  /* 0x0000e200ff0a7b82 */ /* 0x009e240000000a00 */
[----:B0-----:R-:W5:Y:S01]  /*3850*/  LDG.E.64 R10, desc[UR6][R10.64] ;  /* 0x000000060a0a7981 */ /* 0x001f62000c1e1b00 */
[----:B------:R-:W-:-:S13]  /*3860*/  ISETP.NE.AND P0, PT, R5, 0x1, PT ;  /* 0x000000010500780c */ /* 0x000fda0003f05270 */
[----:B------:R-:W-:Y:S05]  /*3870*/  @!P0 BRA `(.L_x_61) ;  /* 0x0000000000c48947 */ /* 0x000fea0003800000 */
[----:B-12---:R-:W-:Y:S02]  /*3880*/  IABS R13, R33 ;  /* 0x00000021000d7213 */ /* 0x006fe40000000000 */
        /* <DEDUP_REMOVED lines=20> */
[----:B------:R-:W-:Y:S01]  /*39d0*/  ISETP.GE.U32.AND P0, PT, R4, R13, PT ;  /* 0x0000000d0400720c */ /* 0x000fe20003f06070 */
[----:B------:R0:W1:Y:S01]  /*39e0*/  F2I.FTZ.U32.TRUNC.NTZ R7, R6 ;  /* 0x0000000600077305 */ /* 0x000062000021f000 */
[----:B------:R-:W-:Y:S02]  /*39f0*/  LOP3.LUT R4, R2, R33, RZ, 0x3c, !PT ;  /* 0x0000002102047212 */ /* 0x000fe400078e3cff */
[----:B------:R-:W-:Y:S02]  /*3a00*/  ISETP.NE.AND P1, PT, R33, RZ, PT ;  /* 0x000000ff2100720c */ /* 0x000fe40003f25270 */
[----:B------:R-:W-:Y:S01]  /*3a10*/  ISETP.GE.AND P2, PT, R4, RZ, PT ;  /* 0x000000ff0400720c */ /* 0x000fe20003f46270 */
[----:B0-----:R-:W-:-:S06]  /*3a20*/  IMAD.MOV.U32 R6, RZ, RZ, RZ ;  /* 0x000000ffff067224 */ /* 0x001fcc00078e00ff */
[----:B------:R-:W-:Y:S02]  /*3a30*/  @P0 VIADD R0, R0, 0x1 ;  /* 0x0000000100000836 */ /* 0x000fe40000000000 */
[----:B-1----:R-:W-:-:S04]  /*3a40*/  IMAD.MOV R4, RZ, RZ, -R7 ;  /* 0x000000ffff047224 */ /* 0x002fc800078e0a07 */
        /* <DEDUP_REMOVED lines=20> */
.L_x_61:
[----:B-1----:R-:W0:Y:S02]  /*3b90*/  LDC.64 R6, c[0x0][0x398] ;  /* 0x0000e600ff067b82 */ /* 0x002e240000000a00 */
[----:B0-----:R-:W5:Y:S02]  /*3ba0*/  LDG.E.64 R6, desc[UR6][R6.64] ;  /* 0x0000000606067981 */ /* 0x001f64000c1e1b00 */
.L_x_62:
[----:B-----5:R-:W-:Y:S01]  /*3bb0*/  SHF.R.U32.HI R0, RZ, 0x14, R11 ;  /* 0x00000014ff007819 */ /* 0x020fe2000001160b */
[----:B------:R-:W-:Y:S01]  /*3bc0*/  DSETP.NEU.AND P1, PT, R6, RZ, PT ;  /* 0x000000ff0600722a */ /* 0x000fe20003f2d000 */
[----:B------:R-:W-:Y:S02]  /*3bd0*/  BSSY.RECONVERGENT B0, `(.L_x_63) ;  /* 0x0000020000007945 */ /* 0x000fe40003800200 */
[----:B------:R-:W-:-:S05]  /*3be0*/  LOP3.LUT R0, R0, 0x7ff, RZ, 0xc0, !PT ;  /* 0x000007ff00007812 */ /* 0x000fca00078ec0ff */
[----:B--2---:R-:W-:-:S05]  /*3bf0*/  VIADD R13, R0, 0xfffffc0c ;  /* 0xfffffc0c000d7836 */ /* 0x004fca0000000000 */
        /* <DEDUP_REMOVED lines=11> */
[----:B------:R-:W-:Y:S05]  /*3cb0*/  CALL.REL.NOINC `($_Z11_rpow_64_12iPdiiS_iiS_$__internal_accurate_pow) ;  /* 0x0000000000f87944 */ /* 0x000fea0003c00000 */
[----:B------:R-:W-:Y:S05]  /*3cc0*/  BSYNC.RECONVERGENT B1 ;  /* 0x0000000000017941 */ /* 0x000fea0003800200 */
.L_x_65:
        /* <DEDUP_REMOVED lines=11> */
.L_x_64:
[----:B------:R-:W-:Y:S01]  /*3d80*/  ISETP.GE.AND P1, PT, R11, RZ, PT ;  /* 0x000000ff0b00720c */ /* 0x000fe20003f26270 */
[----:B------:R-:W-:Y:S01]  /*3d90*/  DSETP.NEU.AND P0, PT, |R10|, 0.5, !P0 ;  /* 0x3fe000000a00742a */ /* 0x000fe2000470d200 */
[----:B------:R-:W-:-:S05]  /*3da0*/  IMAD.MOV.U32 R12, RZ, RZ, RZ ;  /* 0x000000ffff0c7224 */ /* 0x000fca00078e00ff */
[----:B------:R-:W-:-:S06]  /*3db0*/  SEL R13, R7, RZ, P0 ;  /* 0x000000ff070d7207 */ /* 0x000fcc0000000000 */
[----:B------:R-:W-:-:S07]  /*3dc0*/  @!P1 LOP3.LUT R13, R13, 0x7ff00000, RZ, 0xfc, !PT ;  /* 0x7ff000000d0d9812 */ /* 0x000fce00078efcff */
.L_x_66:
[----:B------:R-:W-:Y:S05]  /*3dd0*/  BSYNC.RECONVERGENT B0 ;  /* 0x0000000000007941 */ /* 0x000fea0003800200 */
.L_x_63:
        /* <DEDUP_REMOVED lines=22> */
.L_x_70:
        /* <DEDUP_REMOVED lines=8> */
.L_x_69:
[----:B------:R-:W-:-:S11]  /*3fc0*/  DADD R12, R10, R6 ;  /* 0x000000000a0c7229 */ /* 0x000fd60000000006 */
.L_x_68:
[----:B------:R-:W-:Y:S05]  /*3fd0*/  BSYNC.RECONVERGENT B0 ;  /* 0x0000000000007941 */ /* 0x000fea0003800200 */
.L_x_67:
        /* <DEDUP_REMOVED lines=12> */
        .type           $_Z11_rpow_64_12iPdiiS_iiS_$__internal_accurate_pow,@function
        .size           $_Z11_rpow_64_12iPdiiS_iiS_$__internal_accurate_pow,(.L_x_1309 - $_Z11_rpow_64_12iPdiiS_iiS_$__internal_accurate_pow)
$_Z11_rpow_64_12iPdiiS_iiS_$__internal_accurate_pow:
[----:B------:R-:W-:Y:S01]  /*40a0*/  ISETP.GT.U32.AND P1, PT, R29, 0xfffff, PT ;  /* 0x000fffff1d00780c */ /* 0x000fe20003f24070 */
[--C-:B------:R-:W-:Y:S01]  /*40b0*/  IMAD.MOV.U32 R18, RZ, RZ, R29.reuse ;  /* 0x000000ffff127224 */ /* 0x100fe200078e001d */
[----:B------:R-:W-:Y:S01]  /*40c0*/  UMOV UR8, 0x7d2cafe2 ;  /* 0x7d2cafe200087882 */ /* 0x000fe20000000000 */
[----:B------:R-:W-:Y:S01]  /*40d0*/  IMAD.MOV.U32 R20, RZ, RZ, RZ ;  /* 0x000000ffff147224 */ /* 0x000fe200078e00ff */
[----:B------:R-:W-:Y:S01]  /*40e0*/  UMOV UR9, 0x3eb0f5ff ;  /* 0x3eb0f5ff00097882 */ /* 0x000fe20000000000 */
[----:B------:R-:W-:Y:S01]  /*40f0*/  SHF.R.U32.HI R32, RZ, 0x14, R29 ;  /* 0x00000014ff207819 */ /* 0x000fe2000001161d */
[----:B------:R-:W-:Y:S01]  /*4100*/  UMOV UR10, 0x3b39803f ;  /* 0x3b39803f000a7882 */ /* 0x000fe20000000000 */
[----:B------:R-:W-:-:S06]  /*4110*/  UMOV UR11, 0x3c7abc9e ;  /* 0x3c7abc9e000b7882 */ /* 0x000fcc0000000000 */
[----:B------:R-:W-:-:S10]  /*4120*/  @!P1 DMUL R26, R28, 1.80143985094819840000e+16 ;  /* 0x435000001c1a9828 */ /* 0x000fd40000000000 */
[----:B------:R-:W-:Y:S01]  /*4130*/  @!P1 IMAD.MOV.U32 R18, RZ, RZ, R27 ;  /* 0x000000ffff129224 */ /* 0x000fe200078e001b */
[----:B------:R-:W-:Y:S01]  /*4140*/  @!P1 LEA.HI R32, R27, 0xffffffca, RZ, 0xc ;  /* 0xffffffca1b209811 */ /* 0x000fe200078f60ff */
[----:B------:R-:W-:-:S03]  /*4150*/  @!P1 IMAD.MOV.U32 R28, RZ, RZ, R26 ;  /* 0x000000ffff1c9224 */ /* 0x000fc600078e001a */
[----:B------:R-:W-:Y:S01]  /*4160*/  LOP3.LUT R19, R18, 0x800fffff, RZ, 0xc0, !PT ;  /* 0x800fffff12137812 */ /* 0x000fe200078ec0ff */
[----:B------:R-:W-:-:S03]  /*4170*/  IMAD.MOV.U32 R24, RZ, RZ, R28 ;  /* 0x000000ffff187224 */ /* 0x000fc600078e001c */
[----:B------:R-:W-:-:S04]  /*4180*/  LOP3.LUT R19, R19, 0x3ff00000, RZ, 0xfc, !PT ;  /* 0x3ff0000013137812 */ /* 0x000fc800078efcff */
[----:B------:R-:W-:Y:S01]  /*4190*/  ISETP.GE.U32.AND P2, PT, R19, 0x3ff6a09f, PT ;  /* 0x3ff6a09f1300780c */ /* 0x000fe20003f46070 */
[----:B------:R-:W-:-:S12]  /*41a0*/  IMAD.MOV.U32 R25, RZ, RZ, R19 ;  /* 0x000000ffff197224 */ /* 0x000fd800078e0013 */
[----:B------:R-:W-:-:S04]  /*41b0*/  @P2 VIADD R18, R25, 0xfff00000 ;  /* 0xfff0000019122836 */ /* 0x000fc80000000000 */
[----:B------:R-:W-:-:S06]  /*41c0*/  @P2 IMAD.MOV.U32 R25, RZ, RZ, R18 ;  /* 0x000000ffff192224 */ /* 0x000fcc00078e0012 */
[C---:B------:R-:W-:Y:S02]  /*41d0*/  DADD R40, R24.reuse, 1 ;  /* 0x3ff0000018287429 */ /* 0x040fe40000000000 */
[----:B------:R-:W-:-:S04]  /*41e0*/  DADD R18, R24, -1 ;  /* 0xbff0000018127429 */ /* 0x000fc80000000000 */
[----:B------:R-:W0:Y:S02]  /*41f0*/  MUFU.RCP64H R21, R41 ;  /* 0x0000002900157308 */ /* 0x000e240000001800 */
[----:B0-----:R-:W-:-:S08]  /*4200*/  DFMA R22, -R40, R20, 1 ;  /* 0x3ff000002816742b */ /* 0x001fd00000000114 */
[----:B------:R-:W-:-:S08]  /*4210*/  DFMA R22, R22, R22, R22 ;  /* 0x000000161616722b */ /* 0x000fd00000000016 */
[----:B------:R-:W-:Y:S01]  /*4220*/  DFMA R22, R20, R22, R20 ;  /* 0x000000161416722b */ /* 0x000fe20000000014 */
[----:B------:R-:W-:Y:S02]  /*4230*/  IMAD.MOV.U32 R20, RZ, RZ, 0x41ad3b5a ;  /* 0x41ad3b5aff147424 */ /* 0x000fe400078e00ff */
[----:B------:R-:W-:-:S05]  /*4240*/  IMAD.MOV.U32 R21, RZ, RZ, 0x3ed0f5d2 ;  /* 0x3ed0f5d2ff157424 */ /* 0x000fca00078e00ff */
[----:B------:R-:W-:-:S08]  /*4250*/  DMUL R38, R18, R22 ;  /* 0x0000001612267228 */ /* 0x000fd00000000000 */
[----:B------:R-:W-:-:S08]  /*4260*/  DFMA R38, R18, R22, R38 ;  /* 0x000000161226722b */ /* 0x000fd00000000026 */
[----:B------:R-:W-:-:S08]  /*4270*/  DMUL R30, R38, R38 ;  /* 0x00000026261e7228 */ /* 0x000fd00000000000 */
[----:B------:R-:W-:Y:S01]  /*4280*/  DFMA R20, R30, UR8, R20 ;  /* 0x000000081e147c2b */ /* 0x000fe20008000014 */
[----:B------:R-:W-:Y:S01]  /*4290*/  UMOV UR8, 0x75488a3f ;  /* 0x75488a3f00087882 */ /* 0x000fe20000000000 */
[----:B------:R-:W-:-:S06]  /*42a0*/  UMOV UR9, 0x3ef3b20a ;  /* 0x3ef3b20a00097882 */ /* 0x000fcc0000000000 */
[----:B------:R-:W-:Y:S01]  /*42b0*/  DFMA R24, R30, R20, UR8 ;  /* 0x000000081e187e2b */ /* 0x000fe20008000014 */
[----:B------:R-:W-:Y:S01]  /*42c0*/  UMOV UR8, 0xe4faecd5 ;  /* 0xe4faecd500087882 */ /* 0x000fe20000000000 */
[----:B------:R-:W-:Y:S01]  /*42d0*/  UMOV UR9, 0x3f1745cd ;  /* 0x3f1745cd00097882 */ /* 0x000fe20000000000 */
[----:B------:R-:W-:-:S05]  /*42e0*/  DADD R20, R18, -R38 ;  /* 0x0000000012147229 */ /* 0x000fca0000000826 */
[----:B------:R-:W-:Y:S01]  /*42f0*/  DFMA R24, R30, R24, UR8 ;  /* 0x000000081e187e2b */ /* 0x000fe20008000018 */
[----:B------:R-:W-:Y:S01]  /*4300*/  UMOV UR8, 0x258a578b ;  /* 0x258a578b00087882 */ /* 0x000fe20000000000 */
[----:B------:R-:W-:Y:S01]  /*4310*/  UMOV UR9, 0x3f3c71c7 ;  /* 0x3f3c71c700097882 */ /* 0x000fe20000000000 */
[----:B------:R-:W-:-:S05]  /*4320*/  DADD R20, R20, R20 ;  /* 0x0000000014147229 */ /* 0x000fca0000000014 */
[----:B------:R-:W-:Y:S01]  /*4330*/  DFMA R24, R30, R24, UR8 ;  /* 0x000000081e187e2b */ /* 0x000fe20008000018 */
[----:B------:R-:W-:Y:S01]  /*4340*/  UMOV UR8, 0x9242b910 ;  /* 0x9242b91000087882 */ /* 0x000fe20000000000 */
[----:B------:R-:W-:Y:S01]  /*4350*/  UMOV UR9, 0x3f624924 ;  /* 0x3f62492400097882 */ /* 0x000fe20000000000 */
[----:B------:R-:W-:-:S05]  /*4360*/  DFMA R20, R18, -R38, R20 ;  /* 0x800000261214722b */ /* 0x000fca0000000014 */
[----:B------:R-:W-:Y:S01]  /*4370*/  DFMA R24, R30, R24, UR8 ;  /* 0x000000081e187e2b */ /* 0x000fe20008000018 */
[----:B------:R-:W-:Y:S01]  /*4380*/  UMOV UR8, 0x99999dfb ;  /* 0x99999dfb00087882 */ /* 0x000fe20000000000 */
[----:B------:R-:W-:Y:S01]  /*4390*/  UMOV UR9, 0x3f899999 ;  /* 0x3f89999900097882 */ /* 0x000fe20000000000 */
[----:B------:R-:W-:-:S05]  /*43a0*/  DMUL R20, R22, R20 ;  /* 0x0000001416147228 */ /* 0x000fca0000000000 */
[----:B------:R-:W-:Y:S01]  /*43b0*/  DFMA R24, R30, R24, UR8 ;  /* 0x000000081e187e2b */ /* 0x000fe20008000018 */
[----:B------:R-:W-:Y:S01]  /*43c0*/  UMOV UR8, 0x55555555 ;  /* 0x5555555500087882 */ /* 0x000fe20000000000 */
[----:B------:R-:W-:-:S03]  /*43d0*/  UMOV UR9, 0x3fb55555 ;  /* 0x3fb5555500097882 */ /* 0x000fc60000000000 */
[----:B------:R-:W-:Y:S02]  /*43e0*/  VIADD R27, R21, 0x100000 ;  /* 0x00100000151b7836 */ /* 0x000fe40000000000 */
[----:B------:R-:W-:Y:S01]  /*43f0*/  IMAD.MOV.U32 R26, RZ, RZ, R20 ;  /* 0x000000ffff1a7224 */ /* 0x000fe200078e0014 */
[----:B------:R-:W-:-:S08]  /*4400*/  DFMA R18, R30, R24, UR8 ;  /* 0x000000081e127e2b */ /* 0x000fd00008000018 */
[----:B------:R-:W-:Y:S01]  /*4410*/  DADD R22, -R18, UR8 ;  /* 0x0000000812167e29 */ /* 0x000fe20008000100 */
[----:B------:R-:W-:Y:S01]  /*4420*/  UMOV UR8, 0xb9e7b0 ;  /* 0x00b9e7b000087882 */ /* 0x000fe20000000000 */
[----:B------:R-:W-:-:S06]  /*4430*/  UMOV UR9, 0x3c46a4cb ;  /* 0x3c46a4cb00097882 */ /* 0x000fcc0000000000 */
[----:B------:R-:W-:Y:S02]  /*4440*/  DFMA R22, R30, R24, R22 ;  /* 0x000000181e16722b */ /* 0x000fe40000000016 */
[----:B------:R-:W-:-:S06]  /*4450*/  DMUL R24, R38, R38 ;  /* 0x0000002626187228 */ /* 0x000fcc0000000000 */
[----:B------:R-:W-:Y:S01]  /*4460*/  DADD R22, R22, -UR8 ;  /* 0x8000000816167e29 */ /* 0x000fe20008000000 */
[----:B------:R-:W-:Y:S01]  /*4470*/  UMOV UR8, 0x80000000 ;  /* 0x8000000000087882 */ /* 0x000fe20000000000 */
[----:B------:R-:W-:Y:S01]  /*4480*/  DFMA R28, R38, R38, -R24 ;  /* 0x00000026261c722b */ /* 0x000fe20000000818 */
[----:B------:R-:W-:-:S07]  /*4490*/  UMOV UR9, 0x43300000 ;  /* 0x4330000000097882 */ /* 0x000fce0000000000 */
[C---:B------:R-:W-:Y:S02]  /*44a0*/  DFMA R26, R38.reuse, R26, R28 ;  /* 0x0000001a261a722b */ /* 0x040fe4000000001c */
[----:B------:R-:W-:-:S08]  /*44b0*/  DMUL R28, R38, R24 ;  /* 0x00000018261c7228 */ /* 0x000fd00000000000 */
[----:B------:R-:W-:-:S08]  /*44c0*/  DFMA R30, R38, R24, -R28 ;  /* 0x00000018261e722b */ /* 0x000fd0000000081c */
[----:B------:R-:W-:Y:S02]  /*44d0*/  DFMA R30, R20, R24, R30 ;  /* 0x00000018141e722b */ /* 0x000fe4000000001e */
[----:B------:R-:W-:-:S06]  /*44e0*/  DADD R24, R18, R22 ;  /* 0x0000000012187229 */ /* 0x000fcc0000000016 */
[----:B------:R-:W-:Y:S02]  /*44f0*/  DFMA R26, R38, R26, R30 ;  /* 0x0000001a261a722b */ /* 0x000fe4000000001e */
[----:B------:R-:W-:-:S08]  /*4500*/  DADD R30, R18, -R24 ;  /* 0x00000000121e7229 */ /* 0x000fd00000000818 */
[----:B------:R-:W-:Y:S02]  /*4510*/  DADD R30, R22, R30 ;  /* 0x00000000161e7229 */ /* 0x000fe4000000001e */
[----:B------:R-:W-:-:S08]  /*4520*/  DMUL R22, R24, R28 ;  /* 0x0000001c18167228 */ /* 0x000fd00000000000 */
[----:B------:R-:W-:-:S08]  /*4530*/  DFMA R18, R24, R28, -R22 ;  /* 0x0000001c1812722b */ /* 0x000fd00000000816 */
[----:B------:R-:W-:-:S08]  /*4540*/  DFMA R18, R24, R26, R18 ;  /* 0x0000001a1812722b */ /* 0x000fd00000000012 */
[----:B------:R-:W-:-:S08]  /*4550*/  DFMA R30, R30, R28, R18 ;  /* 0x0000001c1e1e722b */ /* 0x000fd00000000012 */
[----:B------:R-:W-:-:S08]  /*4560*/  DADD R18, R22, R30 ;  /* 0x0000000016127229 */ /* 0x000fd0000000001e */
[--C-:B------:R-:W-:Y:S02]  /*4570*/  DADD R24, R38, R18.reuse ;  /* 0x0000000026187229 */ /* 0x100fe40000000012 */
[----:B------:R-:W-:-:S06]  /*4580*/  DADD R22, R22, -R18 ;  /* 0x0000000016167229 */ /* 0x000fcc0000000812 */
[----:B------:R-:W-:Y:S02]  /*4590*/  DADD R38, R38, -R24 ;  /* 0x0000000026267229 */ /* 0x000fe40000000818 */
[----:B------:R-:W-:-:S06]  /*45a0*/  DADD R22, R30, R22 ;  /* 0x000000001e167229 */ /* 0x000fcc0000000016 */
[----:B------:R-:W-:Y:S01]  /*45b0*/  DADD R38, R18, R38 ;  /* 0x0000000012267229 */ /* 0x000fe20000000026 */
[C---:B------:R-:W-:Y:S02]  /*45c0*/  VIADD R18, R32.reuse, 0xfffffc01 ;  /* 0xfffffc0120127836 */ /* 0x040fe40000000000 */
[----:B------:R-:W-:Y:S02]  /*45d0*/  @P2 VIADD R18, R32, 0xfffffc02 ;  /* 0xfffffc0220122836 */ /* 0x000fe40000000000 */
[----:B------:R-:W-:-:S03]  /*45e0*/  IMAD.MOV.U32 R19, RZ, RZ, 0x43300000 ;  /* 0x43300000ff137424 */ /* 0x000fc600078e00ff */
[----:B------:R-:W-:Y:S01]  /*45f0*/  DADD R22, R22, R38 ;  /* 0x0000000016167229 */ /* 0x000fe20000000026 */
[----:B------:R-:W-:-:S06]  /*4600*/  LOP3.LUT R18, R18, 0x80000000, RZ, 0x3c, !PT ;  /* 0x8000000012127812 */ /* 0x000fcc00078e3cff */
[----:B------:R-:W-:Y:S01]  /*4610*/  DADD R18, R18, -UR8 ;  /* 0x8000000812127e29 */ /* 0x000fe20008000000 */
[----:B------:R-:W-:Y:S01]  /*4620*/  UMOV UR8, 0xfefa39ef ;  /* 0xfefa39ef00087882 */ /* 0x000fe20000000000 */
[----:B------:R-:W-:Y:S01]  /*4630*/  DADD R22, R20, R22 ;  /* 0x0000000014167229 */ /* 0x000fe20000000016 */
[----:B------:R-:W-:-:S07]  /*4640*/  UMOV UR9, 0x3fe62e42 ;  /* 0x3fe62e4200097882 */ /* 0x000fce0000000000 */
[----:B------:R-:W-:-:S08]  /*4650*/  DADD R26, R24, R22 ;  /* 0x00000000181a7229 */ /* 0x000fd00000000016 */
[--C-:B------:R-:W-:Y:S02]  /*4660*/  DFMA R20, R18, UR8, R26.reuse ;  /* 0x0000000812147c2b */ /* 0x100fe4000800001a */
[----:B------:R-:W-:-:S06]  /*4670*/  DADD R28, R24, -R26 ;  /* 0x00000000181c7229 */ /* 0x000fcc000000081a */
[----:B------:R-:W-:Y:S02]  /*4680*/  DFMA R24, R18, -UR8, R20 ;  /* 0x8000000812187c2b */ /* 0x000fe40008000014 */
[----:B------:R-:W-:-:S06]  /*4690*/  DADD R28, R22, R28 ;  /* 0x00000000161c7229 */ /* 0x000fcc000000001c */
[----:B------:R-:W-:Y:S01]  /*46a0*/  DADD R24, -R26, R24 ;  /* 0x000000001a187229 */ /* 0x000fe20000000118 */
[----:B------:R-:W-:Y:S02]  /*46b0*/  IMAD.MOV.U32 R26, RZ, RZ, 0x652b82fe ;  /* 0x652b82feff1a7424 */ /* 0x000fe400078e00ff */
[----:B------:R-:W-:-:S05]  /*46c0*/  IMAD.MOV.U32 R27, RZ, RZ, 0x3ff71547 ;  /* 0x3ff71547ff1b7424 */ /* 0x000fca00078e00ff */
[----:B------:R-:W-:-:S08]  /*46d0*/  DADD R22, R28, -R24 ;  /* 0x000000001c167229 */ /* 0x000fd00000000818 */
[----:B------:R-:W-:Y:S01]  /*46e0*/  DFMA R22, R18, UR10, R22 ;  /* 0x0000000a12167c2b */ /* 0x000fe20008000016 */
[C---:B------:R-:W-:Y:S01]  /*46f0*/  IMAD.SHL.U32 R18, R37.reuse, 0x2, RZ ;  /* 0x0000000225127824 */ /* 0x040fe200078e00ff */
[----:B------:R-:W-:-:S04]  /*4700*/  LOP3.LUT R19, R37, 0xff0fffff, RZ, 0xc0, !PT ;  /* 0xff0fffff25137812 */ /* 0x000fc800078ec0ff */
[----:B------:R-:W-:Y:S02]  /*4710*/  ISETP.GT.U32.AND P1, PT, R18, -0x2000001, PT ;  /* 0xfdffffff1200780c */ /* 0x000fe40003f24070 */
[----:B------:R-:W-:Y:S02]  /*4720*/  DADD R24, R20, R22 ;  /* 0x0000000014187229 */ /* 0x000fe40000000016 */
[----:B------:R-:W-:-:S06]  /*4730*/  SEL R37, R19, R37, P1 ;  /* 0x0000002513257207 */ /* 0x000fcc0000800000 */
[----:B------:R-:W-:Y:S02]  /*4740*/  DADD R20, R20, -R24 ;  /* 0x0000000014147229 */ /* 0x000fe40000000818 */
[----:B------:R-:W-:-:S06]  /*4750*/  DMUL R18, R24, R36 ;  /* 0x0000002418127228 */ /* 0x000fcc0000000000 */
[----:B------:R-:W-:Y:S02]  /*4760*/  DADD R22, R22, R20 ;  /* 0x0000000016167229 */ /* 0x000fe40000000014 */
[----:B------:R-:W-:-:S08]  /*4770*/  DFMA R24, R24, R36, -R18 ;  /* 0x000000241818722b */ /* 0x000fd00000000812 */
[----:B------:R-:W-:-:S08]  /*4780*/  DFMA R22, R22, R36, R24 ;  /* 0x000000241616722b */ /* 0x000fd00000000018 */
[----:B------:R-:W-:-:S08]  /*4790*/  DADD R28, R18, R22 ;  /* 0x00000000121c7229 */ /* 0x000fd00000000016 */
[----:B------:R-:W-:Y:S02]  /*47a0*/  DFMA R26, R28, R26, 6.75539944105574400000e+15 ;  /* 0x433800001c1a742b */ /* 0x000fe4000000001a */
[----:B------:R-:W-:Y:S01]  /*47b0*/  FSETP.GEU.AND P1, PT, |R29|, 4.1917929649353027344, PT ;  /* 0x4086232b1d00780b */ /* 0x000fe20003f2e200 */
[----:B------:R-:W-:-:S05]  /*47c0*/  DADD R18, R18, -R28 ;  /* 0x0000000012127229 */ /* 0x000fca000000081c */
[----:B------:R-:W-:-:S03]  /*47d0*/  DADD R20, R26, -6.75539944105574400000e+15 ;  /* 0xc33800001a147429 */ /* 0x000fc60000000000 */
[----:B------:R-:W-:-:S05]  /*47e0*/  DADD R22, R22, R18 ;  /* 0x0000000016167229 */ /* 0x000fca0000000012 */
[----:B------:R-:W-:Y:S01]  /*47f0*/  DFMA R24, R20, -UR8, R28 ;  /* 0x8000000814187c2b */ /* 0x000fe2000800001c */
[----:B------:R-:W-:Y:S01]  /*4800*/  UMOV UR8, 0x3b39803f ;  /* 0x3b39803f00087882 */ /* 0x000fe20000000000 */
[----:B------:R-:W-:-:S06]  /*4810*/  UMOV UR9, 0x3c7abc9e ;  /* 0x3c7abc9e00097882 */ /* 0x000fcc0000000000 */
[----:B------:R-:W-:Y:S01]  /*4820*/  DFMA R24, R20, -UR8, R24 ;  /* 0x8000000814187c2b */ /* 0x000fe20008000018 */
[----:B------:R-:W-:Y:S01]  /*4830*/  UMOV UR8, 0x69ce2bdf ;  /* 0x69ce2bdf00087882 */ /* 0x000fe20000000000 */
[----:B------:R-:W-:Y:S01]  /*4840*/  IMAD.MOV.U32 R20, RZ, RZ, -0x35dec16 ;  /* 0xfca213eaff147424 */ /* 0x000fe200078e00ff */
[----:B------:R-:W-:Y:S01]  /*4850*/  UMOV UR9, 0x3e5ade15 ;  /* 0x3e5ade1500097882 */ /* 0x000fe20000000000 */
[----:B------:R-:W-:-:S06]  /*4860*/  IMAD.MOV.U32 R21, RZ, RZ, 0x3e928af3 ;  /* 0x3e928af3ff157424 */ /* 0x000fcc00078e00ff */
[----:B------:R-:W-:Y:S01]  /*4870*/  DFMA R20, R24, UR8, R20 ;  /* 0x0000000818147c2b */ /* 0x000fe20008000014 */
[----:B------:R-:W-:Y:S01]  /*4880*/  UMOV UR8, 0x62401315 ;  /* 0x6240131500087882 */ /* 0x000fe20000000000 */
[----:B------:R-:W-:-:S06]  /*4890*/  UMOV UR9, 0x3ec71dee ;  /* 0x3ec71dee00097882 */ /* 0x000fcc0000000000 */
[----:B------:R-:W-:Y:S01]  /*48a0*/  DFMA R20, R24, R20, UR8 ;  /* 0x0000000818147e2b */ /* 0x000fe20008000014 */
        /* <DEDUP_REMOVED lines=20> */
[----:B------:R-:W-:-:S08]  /*49f0*/  DFMA R20, R24, R20, UR8 ;  /* 0x0000000818147e2b */ /* 0x000fd00008000014 */
[----:B------:R-:W-:-:S08]  /*4a00*/  DFMA R20, R24, R20, 1 ;  /* 0x3ff000001814742b */ /* 0x000fd00000000014 */
[----:B------:R-:W-:-:S10]  /*4a10*/  DFMA R20, R24, R20, 1 ;  /* 0x3ff000001814742b */ /* 0x000fd40000000014 */
[----:B------:R-:W-:Y:S02]  /*4a20*/  IMAD R25, R26, 0x100000, R21 ;  /* 0x001000001a197824 */ /* 0x000fe400078e0215 */
[----:B------:R-:W-:Y:S01]  /*4a30*/  IMAD.MOV.U32 R24, RZ, RZ, R20 ;  /* 0x000000ffff187224 */ /* 0x000fe200078e0014 */
[----:B------:R-:W-:Y:S06]  /*4a40*/  @!P1 BRA `(.L_x_71) ;  /* 0x0000000000309947 */ /* 0x000fec0003800000 */
[----:B------:R-:W-:Y:S01]  /*4a50*/  FSETP.GEU.AND P1, PT, |R29|, 4.2275390625, PT ;  /* 0x408748001d00780b */ /* 0x000fe20003f2e200 */
[C---:B------:R-:W-:Y:S02]  /*4a60*/  DADD R24, R28.reuse, +INF ;  /* 0x7ff000001c187429 */ /* 0x040fe40000000000 */
[----:B------:R-:W-:-:S08]  /*4a70*/  DSETP.GEU.AND P2, PT, R28, RZ, PT ;  /* 0x000000ff1c00722a */ /* 0x000fd00003f4e000 */
[----:B------:R-:W-:Y:S02]  /*4a80*/  FSEL R24, R24, RZ, P2 ;  /* 0x000000ff18187208 */ /* 0x000fe40001000000 */
[----:B------:R-:W-:Y:S02]  /*4a90*/  @!P1 LEA.HI R18, R26, R26, RZ, 0x1 ;  /* 0x0000001a1a129211 */ /* 0x000fe400078f08ff */
[----:B------:R-:W-:Y:S02]  /*4aa0*/  FSEL R25, R25, RZ, P2 ;  /* 0x000000ff19197208 */ /* 0x000fe40001000000 */
[----:B------:R-:W-:-:S05]  /*4ab0*/  @!P1 SHF.R.S32.HI R18, RZ, 0x1, R18 ;  /* 0x00000001ff129819 */ /* 0x000fca0000011412 */
[----:B------:R-:W-:Y:S02]  /*4ac0*/  @!P1 IMAD.IADD R19, R26, 0x1, -R18 ;  /* 0x000000011a139824 */ /* 0x000fe400078e0a12 */
[----:B------:R-:W-:Y:S02]  /*4ad0*/  @!P1 IMAD R21, R18, 0x100000, R21 ;  /* 0x0010000012159824 */ /* 0x000fe400078e0215 */
[----:B------:R-:W-:Y:S01]  /*4ae0*/  @!P1 IMAD.MOV.U32 R18, RZ, RZ, RZ ;  /* 0x000000ffff129224 */ /* 0x000fe200078e00ff */
[----:B------:R-:W-:-:S06]  /*4af0*/  @!P1 LEA R19, R19, 0x3ff00000, 0x14 ;  /* 0x3ff0000013139811 */ /* 0x000fcc00078ea0ff */
[----:B------:R-:W-:-:S11]  /*4b00*/  @!P1 DMUL R24, R20, R18 ;  /* 0x0000001214189228 */ /* 0x000fd60000000000 */
.L_x_71:
[----:B------:R-:W-:Y:S01]  /*4b10*/  DFMA R22, R22, R24, R24 ;  /* 0x000000181616722b */ /* 0x000fe20000000018 */
[----:B------:R-:W-:Y:S01]  /*4b20*/  IMAD.MOV.U32 R20, RZ, RZ, R0 ;  /* 0x000000ffff147224 */ /* 0x000fe200078e0000 */
[----:B------:R-:W-:Y:S01]  /*4b30*/  DSETP.NEU.AND P1, PT, |R24|, +INF , PT ;  /* 0x7ff000001800742a */ /* 0x000fe20003f2d200 */
[----:B------:R-:W-:-:S07]  /*4b40*/  IMAD.MOV.U32 R21, RZ, RZ, 0x0 ;  /* 0x00000000ff157424 */ /* 0x000fce00078e00ff */
[----:B------:R-:W-:Y:S02]  /*4b50*/  FSEL R18, R24, R22, !P1 ;  /* 0x0000001618127208 */ /* 0x000fe40004800000 */
[----:B------:R-:W-:Y:S01]  /*4b60*/  FSEL R19, R25, R23, !P1 ;  /* 0x0000001719137208 */ /* 0x000fe20004800000 */
[----:B------:R-:W-:Y:S06]  /*4b70*/  RET.REL.NODEC R20 `(_Z11_rpow_64_12iPdiiS_iiS_) ;  /* 0xffffffb414207950 */ /* 0x000fec0003c3ffff */
.L_x_72:
[----:B------:R-:W-:-:S00]  /*4b80*/  BRA `(.L_x_72) ;  /* 0xfffffffc00fc7947 */ /* 0x000fc0000383ffff */
[----:B------:R-:W-:-:S00]  /*4b90*/  NOP ;  /* 0x0000000000007918 */ /* 0x000fc00000000000 */
        /* <DEDUP_REMOVED lines=14> */
.L_x_1309:


//--------------------- .text._Z11_rpow_32_12iPfiiS_iiS_ --------------------------
	.section	.text._Z11_rpow_32_12iPfiiS_iiS_,"ax",@progbits
	.align	128
        .global         _Z11_rpow_32_12iPfiiS_iiS_
        .type           _Z11_rpow_32_12iPfiiS_iiS_,@function
        .size           _Z11_rpow_32_12iPfiiS_iiS_,(.L_x_1314 - _Z11_rpow_32_12iPfiiS_iiS_)
        .other          _Z11_rpow_32_12iPfiiS_iiS_,@"STO_CUDA_ENTRY STV_DEFAULT"
_Z11_rpow_32_12iPfiiS_iiS_:
.text._Z11_rpow_32_12iPfiiS_iiS_:
        /* <DEDUP_REMOVED lines=8> */
[----:B------:R-:W0:Y:S01]  /*0080*/  LDC R11, c[0x0][0x394] ;  /* 0x0000e500ff0b7b82 */ /* 0x000e220000000800 */
[----:B------:R-:W1:Y:S01]  /*0090*/  LDCU UR4, c[0x0][0x370] ;  /* 0x00006e00ff0477ac */ /* 0x000e620008000800 */
[----:B------:R-:W2:Y:S01]  /*00a0*/  LDCU.64 UR6, c[0x0][0x358] ;  /* 0x00006b00ff0677ac */ /* 0x000ea20008000a00 */
[----:B-1----:R-:W-:Y:S01]  /*00b0*/  IMAD R0, R0, UR4, RZ ;  /* 0x0000000400007c24 */ /* 0x002fe2000f8e02ff */
[----:B0-----:R-:W-:-:S13]  /*00c0*/  ISETP.NE.AND P0, PT, R11, UR5, PT ;  /* 0x000000050b007c0c */ /* 0x001fda000bf05270 */
[----:B--2---:R-:W-:Y:S05]  /*00d0*/  @P0 BRA `(.L_x_73) ;  /* 0x0000000800fc0947 */ /* 0x004fea0003800000 */
[----:B------:R-:W0:Y:S01]  /*00e0*/  LDC R16, c[0x0][0x3a4] ;  /* 0x0000e900ff107b82 */ /* 0x000e220000000800 */
[----:B------:R-:W1:Y:S01]  /*00f0*/  LDCU UR4, c[0x0][0x3a4] ;  /* 0x00007480ff0477ac */ /* 0x000e620008000800 */
[----:B------:R-:W2:Y:S06]  /*0100*/  LDCU UR8, c[0x0][0x380] ;  /* 0x00007000ff0877ac */ /* 0x000eac0008000800 */
[----:B------:R-:W3:Y:S08]  /*0110*/  LDC R2, c[0x0][0x3a0] ;  /* 0x0000e800ff027b82 */ /* 0x000ef00000000800 */
[----:B------:R-:W4:Y:S01]  /*0120*/  LDC.64 R4, c[0x0][0x398] ;  /* 0x0000e600ff047b82 */ /* 0x000f220000000a00 */
[----:B-1----:R-:W-:-:S07]  /*0130*/  UISETP.NE.AND UP0, UPT, UR4, UR5, UPT ;  /* 0x000000050400728c */ /* 0x002fce000bf05270 */
[----:B------:R-:W1:Y:S08]  /*0140*/  LDC.64 R6, c[0x0][0x388] ;  /* 0x0000e200ff067b82 */ /* 0x000e700000000a00 */
[----:B--2---:R-:W0:Y:S02]  /*0150*/  LDC.64 R8, c[0x0][0x3a8] ;  /* 0x0000ea00ff087b82 */ /* 0x004e240000000a00 */
.L_x_82:
[----:B-1----:R-:W-:-:S06]  /*0160*/  IMAD.WIDE R10, R3, 0x4, R6 ;  /* 0x00000004030a7825 */ /* 0x002fcc00078e0206 */
[----:B------:R1:W5:Y:S01]  /*0170*/  LDG.E R10, desc[UR6][R10.64] ;  /* 0x000000060a0a7981 */ /* 0x000362000c1e1900 */
[----:B------:R-:W-:Y:S05]  /*0180*/  BRA.U !UP0, `(.L_x_74) ;  /* 0x00000005083c7547 */ /* 0x000fea000b800000 */
[----:B---3--:R-:W-:-:S13]  /*0190*/  ISETP.NE.AND P0, PT, R2, 0x1, PT ;  /* 0x000000010200780c */ /* 0x008fda0003f05270 */
[----:B------:R-:W-:Y:S05]  /*01a0*/  @!P0 BRA `(.L_x_75) ;  /* 0x0000000000d48947 */ /* 0x000fea0003800000 */
[----:B0-----:R-:W-:-:S13]  /*01b0*/  ISETP.NE.AND P0, PT, R16, 0x1, PT ;  /* 0x000000011000780c */ /* 0x001fda0003f05270 */
[----:B------:R-:W-:Y:S05]  /*01c0*/  @!P0 BRA `(.L_x_76) ;  /* 0x0000000000c08947 */ /* 0x000fea0003800000 */
[----:B------:R-:W-:Y:S02]  /*01d0*/  IABS R12, R2 ;  /* 0x00000002000c7213 */ /* 0x000fe40000000000 */
[----:B------:R-:W-:Y:S02]  /*01e0*/  IABS R18, R3 ;  /* 0x0000000300127213 */ /* 0x000fe40000000000 */
[----:B-1----:R-:W0:Y:S08]  /*01f0*/  I2F.RP R11, R12 ;  /* 0x0000000c000b7306 */ /* 0x002e300000209400 */
[----:B0-----:R-:W0:Y:S02]  /*0200*/  MUFU.RCP R11, R11 ;  /* 0x0000000b000b7308 */ /* 0x001e240000001000 */
[----:B0-----:R-:W-:-:S02]  /*0210*/  IADD3 R14, PT, PT, R11, 0xffffffe, RZ ;  /* 0x0ffffffe0b0e7810 */ /* 0x001fc40007ffe0ff */
[----:B------:R-:W-:-:S04]  /*0220*/  IABS R11, R16 ;  /* 0x00000010000b7213 */ /* 0x000fc80000000000 */
[----:B------:R0:W1:Y:S08]  /*0230*/  F2I.FTZ.U32.TRUNC.NTZ R15, R14 ;  /* 0x0000000e000f7305 */ /* 0x000070000021f000 */
[----:B------:R-:W2:Y:S01]  /*0240*/  I2F.RP R17, R11 ;  /* 0x0000000b00117306 */ /* 0x000ea20000209400 */
[----:B0-----:R-:W-:Y:S02]  /*0250*/  HFMA2 R14, -RZ, RZ, 0, 0 ;  /* 0x00000000ff0e7431 */ /* 0x001fe400000001ff */
[----:B-1----:R-:W-:-:S04]  /*0260*/  IMAD.MOV R13, RZ, RZ, -R15 ;  /* 0x000000ffff0d7224 */ /* 0x002fc800078e0a0f */
[----:B------:R-:W-:-:S04]  /*0270*/  IMAD R13, R13, R12, RZ ;  /* 0x0000000c0d0d7224 */ /* 0x000fc800078e02ff */
[----:B------:R-:W-:Y:S01]  /*0280*/  IMAD.HI.U32 R15, R15, R13, R14 ;  /* 0x0000000d0f0f7227 */ /* 0x000fe200078e000e */
[----:B--2---:R-:W0:Y:S05]  /*0290*/  MUFU.RCP R17, R17 ;  /* 0x0000001100117308 */ /* 0x004e2a0000001000 */
[----:B------:R-:W-:-:S04]  /*02a0*/  IMAD.HI.U32 R15, R15, R18, RZ ;  /* 0x000000120f0f7227 */ /* 0x000fc800078e00ff */
[----:B------:R-:W-:-:S04]  /*02b0*/  IMAD.MOV R13, RZ, RZ, -R15 ;  /* 0x000000ffff0d7224 */ /* 0x000fc800078e0a0f */
[----:B------:R-:W-:Y:S02]  /*02c0*/  IMAD R13, R12, R13, R18 ;  /* 0x0000000d0c0d7224 */ /* 0x000fe400078e0212 */
[----:B0-----:R-:W-:-:S03]  /*02d0*/  VIADD R14, R17, 0xffffffe ;  /* 0x0ffffffe110e7836 */ /* 0x001fc60000000000 */
[----:B------:R-:W-:-:S13]  /*02e0*/  ISETP.GT.U32.AND P1, PT, R12, R13, PT ;  /* 0x0000000d0c00720c */ /* 0x000fda0003f24070 */
[-C--:B------:R-:W-:Y:S02]  /*02f0*/  @!P1 IADD3 R13, PT, PT, R13, -R12.reuse, RZ ;  /* 0x8000000c0d0d9210 */ /* 0x080fe40007ffe0ff */
[----:B------:R-:W-:Y:S02]  /*0300*/  @!P1 IADD3 R15, PT, PT, R15, 0x1, RZ ;  /* 0x000000010f0f9810 */ /* 0x000fe40007ffe0ff */
[----:B------:R-:W-:Y:S02]  /*0310*/  ISETP.GE.U32.AND P0, PT, R13, R12, PT ;  /* 0x0000000c0d00720c */ /* 0x000fe40003f06070 */
[----:B------:R-:W0:Y:S01]  /*0320*/  F2I.FTZ.U32.TRUNC.NTZ R13, R14 ;  /* 0x0000000e000d7305 */ /* 0x000e22000021f000 */
[----:B------:R-:W-:Y:S02]  /*0330*/  LOP3.LUT R12, R3, R2, RZ, 0x3c, !PT ;  /* 0x00000002030c7212 */ /* 0x000fe400078e3cff */
[----:B------:R-:W-:Y:S02]  /*0340*/  ISETP.NE.AND P1, PT, R2, RZ, PT ;  /* 0x000000ff0200720c */ /* 0x000fe40003f25270 */
[----:B------:R-:W-:-:S06]  /*0350*/  ISETP.GE.AND P2, PT, R12, RZ, PT ;  /* 0x000000ff0c00720c */ /* 0x000fcc0003f46270 */
[----:B------:R-:W-:Y:S01]  /*0360*/  @P0 VIADD R15, R15, 0x1 ;  /* 0x000000010f0f0836 */ /* 0x000fe20000000000 */
[----:B0-----:R-:W-:-:S06]  /*0370*/  IADD3 R12, PT, PT, RZ, -R13, RZ ;  /* 0x8000000dff0c7210 */ /* 0x001fcc0007ffe0ff */
[----:B------:R-:W-:Y:S01]  /*0380*/  @!P2 IMAD.MOV R15, RZ, RZ, -R15 ;  /* 0x000000ffff0fa224 */ /* 0x000fe200078e0a0f */
[----:B------:R-:W-:Y:S01]  /*0390*/  @!P1 LOP3.LUT R15, RZ, R2, RZ, 0x33, !PT ;  /* 0x00000002ff0f9212 */ /* 0x000fe200078e33ff */
[----:B------:R-:W-:Y:S01]  /*03a0*/  IMAD R17, R12, R11, RZ ;  /* 0x0000000b0c117224 */ /* 0x000fe200078e02ff */
[----:B------:R-:W-:Y:S02]  /*03b0*/  MOV R12, RZ ;  /* 0x000000ff000c7202 */ /* 0x000fe40000000f00 */
[----:B------:R-:W-:Y:S02]  /*03c0*/  IABS R14, R15 ;  /* 0x0000000f000e7213 */ /* 0x000fe40000000000 */
[----:B------:R-:W-:Y:S01]  /*03d0*/  ISETP.GE.AND P2, PT, R15, RZ, PT ;  /* 0x000000ff0f00720c */ /* 0x000fe20003f46270 */
[----:B------:R-:W-:-:S04]  /*03e0*/  IMAD.HI.U32 R12, R13, R17, R12 ;  /* 0x000000110d0c7227 */ /* 0x000fc800078e000c */
[----:B------:R-:W-:-:S04]  /*03f0*/  IMAD.MOV.U32 R13, RZ, RZ, R14 ;  /* 0x000000ffff0d7224 */ /* 0x000fc800078e000e */
[----:B------:R-:W-:-:S05]  /*0400*/  IMAD.HI.U32 R12, R12, R13, RZ ;  /* 0x0000000d0c0c7227 */ /* 0x000fca00078e00ff */
[----:B------:R-:W-:-:S05]  /*0410*/  IADD3 R12, PT, PT, -R12, RZ, RZ ;  /* 0x000000ff0c0c7210 */ /* 0x000fca0007ffe1ff */
[----:B------:R-:W-:-:S05]  /*0420*/  IMAD R12, R11, R12, R13 ;  /* 0x0000000c0b0c7224 */ /* 0x000fca00078e020d */
[----:B------:R-:W-:-:S13]  /*0430*/  ISETP.GT.U32.AND P0, PT, R11, R12, PT ;  /* 0x0000000c0b00720c */ /* 0x000fda0003f04070 */
[----:B------:R-:W-:Y:S01]  /*0440*/  @!P0 IMAD.IADD R12, R12, 0x1, -R11 ;  /* 0x000000010c0c8824 */ /* 0x000fe200078e0a0b */
[----:B------:R-:W-:-:S04]  /*0450*/  ISETP.NE.AND P0, PT, R16, RZ, PT ;  /* 0x000000ff1000720c */ /* 0x000fc80003f05270 */
[----:B------:R-:W-:-:S13]  /*0460*/  ISETP.GT.U32.AND P1, PT, R11, R12, PT ;  /* 0x0000000c0b00720c */ /* 0x000fda0003f24070 */
[----:B------:R-:W-:-:S05]  /*0470*/  @!P1 IADD3 R12, PT, PT, R12, -R11, RZ ;  /* 0x8000000b0c0c9210 */ /* 0x000fca0007ffe0ff */
[----:B------:R-:W-:Y:S01]  /*0480*/  @!P2 IMAD.MOV R12, RZ, RZ, -R12 ;  /* 0x000000ffff0ca224 */ /* 0x000fe200078e0a0c */
[----:B------:R-:W-:-:S05]  /*0490*/  @!P0 LOP3.LUT R12, RZ, R16, RZ, 0x33, !PT ;  /* 0x00000010ff0c8212 */ /* 0x000fca00078e33ff */
[----:B----4-:R-:W-:-:S05]  /*04a0*/  IMAD.WIDE R12, R12, 0x4, R4 ;  /* 0x000000040c0c7825 */ /* 0x010fca00078e0204 */
[----:B------:R4:W5:Y:S01]  /*04b0*/  LDG.E R11, desc[UR6][R12.64] ;  /* 0x000000060c0b7981 */ /* 0x000962000c1e1900 */
[----:B------:R-:W-:Y:S05]  /*04c0*/  BRA `(.L_x_77) ;  /* 0x0000000000747947 */ /* 0x000fea0003800000 */
.L_x_76:
[----:B------:R-:W1:Y:S02]  /*04d0*/  LDC.64 R12, c[0x0][0x398] ;  /* 0x0000e600ff0c7b82 */ /* 0x000e640000000a00 */
[----:B-1----:R0:W5:Y:S01]  /*04e0*/  LDG.E R11, desc[UR6][R12.64] ;  /* 0x000000060c0b7981 */ /* 0x002162000c1e1900 */
[----:B------:R-:W-:Y:S05]  /*04f0*/  BRA `(.L_x_77) ;  /* 0x0000000000687947 */ /* 0x000fea0003800000 */
.L_x_75:
[----:B0-----:R-:W-:Y:S02]  /*0500*/  IABS R14, R16 ;  /* 0x00000010000e7213 */ /* 0x001fe40000000000 */
[----:B------:R-:W-:Y:S02]  /*0510*/  IABS R18, R3 ;  /* 0x0000000300127213 */ /* 0x000fe40000000000 */
[----:B------:R-:W0:Y:S01]  /*0520*/  I2F.RP R15, R14 ;  /* 0x0000000e000f7306 */ /* 0x000e220000209400 */
[----:B------:R-:W-:Y:S02]  /*0530*/  ISETP.GE.AND P1, PT, R3, RZ, PT ;  /* 0x000000ff0300720c */ /* 0x000fe40003f26270 */
[----:B------:R-:W-:-:S05]  /*0540*/  ISETP.NE.AND P2, PT, R16, RZ, PT ;  /* 0x000000ff1000720c */ /* 0x000fca0003f45270 */
[----:B0-----:R-:W0:Y:S02]  /*0550*/  MUFU.RCP R15, R15 ;  /* 0x0000000f000f7308 */ /* 0x001e240000001000 */
[----:B0-----:R-:W-:-:S06]  /*0560*/  IADD3 R12, PT, PT, R15, 0xffffffe, RZ ;  /* 0x0ffffffe0f0c7810 */ /* 0x001fcc0007ffe0ff */
[----:B------:R0:W1:Y:S02]  /*0570*/  F2I.FTZ.U32.TRUNC.NTZ R13, R12 ;  /* 0x0000000c000d7305 */ /* 0x000064000021f000 */
[----:B0-----:R-:W-:Y:S02]  /*0580*/  HFMA2 R12, -RZ, RZ, 0, 0 ;  /* 0x00000000ff0c7431 */ /* 0x001fe400000001ff */
[----:B-1----:R-:W-:-:S04]  /*0590*/  IMAD.MOV R11, RZ, RZ, -R13 ;  /* 0x000000ffff0b7224 */ /* 0x002fc800078e0a0d */
[----:B------:R-:W-:-:S04]  /*05a0*/  IMAD R11, R11, R14, RZ ;  /* 0x0000000e0b0b7224 */ /* 0x000fc800078e02ff */
[----:B------:R-:W-:-:S06]  /*05b0*/  IMAD.HI.U32 R11, R13, R11, R12 ;  /* 0x0000000b0d0b7227 */ /* 0x000fcc00078e000c */
[----:B------:R-:W-:-:S04]  /*05c0*/  IMAD.HI.U32 R11, R11, R18, RZ ;  /* 0x000000120b0b7227 */ /* 0x000fc800078e00ff */
[----:B------:R-:W-:-:S04]  /*05d0*/  IMAD.MOV R11, RZ, RZ, -R11 ;  /* 0x000000ffff0b7224 */ /* 0x000fc800078e0a0b */
[----:B------:R-:W-:-:S05]  /*05e0*/  IMAD R11, R14, R11, R18 ;  /* 0x0000000b0e0b7224 */ /* 0x000fca00078e0212 */
[----:B------:R-:W-:-:S13]  /*05f0*/  ISETP.GT.U32.AND P0, PT, R14, R11, PT ;  /* 0x0000000b0e00720c */ /* 0x000fda0003f04070 */
[----:B------:R-:W-:-:S04]  /*0600*/  @!P0 IADD3 R11, PT, PT, R11, -R14, RZ ;  /* 0x8000000e0b0b8210 */ /* 0x000fc80007ffe0ff */
[----:B------:R-:W-:-:S13]  /*0610*/  ISETP.GT.U32.AND P0, PT, R14, R11, PT ;  /* 0x0000000b0e00720c */ /* 0x000fda0003f04070 */
[----:B------:R-:W-:-:S05]  /*0620*/  @!P0 IMAD.IADD R11, R11, 0x1, -R14 ;  /* 0x000000010b0b8824 */ /* 0x000fca00078e0a0e */
[----:B------:R-:W-:Y:S02]  /*0630*/  @!P1 IADD3 R11, PT, PT, -R11, RZ, RZ ;  /* 0x000000ff0b0b9210 */ /* 0x000fe40007ffe1ff */
[----:B------:R-:W-:-:S05]  /*0640*/  @!P2 LOP3.LUT R11, RZ, R16, RZ, 0x33, !PT ;  /* 0x00000010ff0ba212 */ /* 0x000fca00078e33ff */
[----:B----4-:R-:W-:-:S05]  /*0650*/  IMAD.WIDE R12, R11, 0x4, R4 ;  /* 0x000000040b0c7825 */ /* 0x010fca00078e0204 */
[----:B------:R2:W5:Y:S01]  /*0660*/  LDG.E R11, desc[UR6][R12.64] ;  /* 0x000000060c0b7981 */ /* 0x000562000c1e1900 */
[----:B------:R-:W-:Y:S05]  /*0670*/  BRA `(.L_x_77) ;  /* 0x0000000000087947 */ /* 0x000fea0003800000 */
.L_x_74:
[----:B----4-:R-:W-:-:S05]  /*0680*/  IMAD.WIDE R12, R3, 0x4, R4 ;  /* 0x00000004030c7825 */ /* 0x010fca00078e0204 */
[----:B-1----:R1:W5:Y:S02]  /*0690*/  LDG.E R11, desc[UR6][R12.64] ;  /* 0x000000060c0b7981 */ /* 0x002364000c1e1900 */
.L_x_77:
[C---:B012-45:R-:W-:Y:S01]  /*06a0*/  FMUL R12, |R11|.reuse, 16777216 ;  /* 0x4b8000000b0c7820 */ /* 0x077fe20000400200 */
[----:B------:R-:W-:Y:S01]  /*06b0*/  FSETP.GEU.AND P0, PT, |R11|, 1.175494350822287508e-38, PT ;  /* 0x008000000b00780b */ /* 0x000fe20003f0e200 */
[----:B------:R-:W-:Y:S01]  /*06c0*/  IMAD.MOV.U32 R21, RZ, RZ, 0x3a2c32e4 ;  /* 0x3a2c32e4ff157424 */ /* 0x000fe200078e00ff */
[----:B------:R-:W-:Y:S02]  /*06d0*/  BSSY.RECONVERGENT B0, `(.L_x_78) ;  /* 0x0000059000007945 */ /* 0x000fe40003800200 */
[----:B------:R-:W-:Y:S02]  /*06e0*/  FSEL R12, R12, |R11|, !P0 ;  /* 0x4000000b0c0c7208 */ /* 0x000fe40004000000 */
[----:B------:R-:W-:-:S03]  /*06f0*/  FSEL R14, RZ, -24, P0 ;  /* 0xc1c00000ff0e7808 */ /* 0x000fc60000000000 */
[----:B------:R-:W-:-:S05]  /*0700*/  VIADD R13, R12, 0xc0cafb0d ;  /* 0xc0cafb0d0c0d7836 */ /* 0x000fca0000000000 */
[----:B------:R-:W-:-:S04]  /*0710*/  LOP3.LUT R15, R13, 0xff800000, RZ, 0xc0, !PT ;  /* 0xff8000000d0f7812 */ /* 0x000fc800078ec0ff */
[-C--:B------:R-:W-:Y:S02]  /*0720*/  IADD3 R12, PT, PT, R12, -R15.reuse, RZ ;  /* 0x8000000f0c0c7210 */ /* 0x080fe40007ffe0ff */
[----:B------:R-:W-:-:S03]  /*0730*/  I2FP.F32.S32 R15, R15 ;  /* 0x0000000f000f7245 */ /* 0x000fc60000201400 */
[C---:B------:R-:W-:Y:S01]  /*0740*/  FADD R13, R12.reuse, 1 ;  /* 0x3f8000000c0d7421 */ /* 0x040fe20000000000 */
[----:B------:R-:W-:Y:S01]  /*0750*/  FADD R17, R12, -1 ;  /* 0xbf8000000c117421 */ /* 0x000fe20000000000 */
[----:B------:R-:W-:-:S03]  /*0760*/  FFMA R15, R15, 1.1920928955078125e-07, R14 ;  /* 0x340000000f0f7823 */ /* 0x000fc6000000000e */
[----:B------:R-:W-:Y:S01]  /*0770*/  FADD R12, R17, R17 ;  /* 0x00000011110c7221 */ /* 0x000fe20000000000 */
[----:B------:R-:W0:Y:S03]  /*0780*/  MUFU.RCP R13, R13 ;  /* 0x0000000d000d7308 */ /* 0x000e260000001000 */
[----:B0-----:R-:W-:-:S04]  /*0790*/  FMUL R12, R13, R12 ;  /* 0x0000000c0d0c7220 */ /* 0x001fc80000400000 */
[----:B------:R-:W-:Y:S01]  /*07a0*/  FADD R19, R17, -R12 ;  /* 0x8000000c11137221 */ /* 0x000fe20000000000 */
[CC--:B------:R-:W-:Y:S01]  /*07b0*/  FMUL R18, R12.reuse, R12.reuse ;  /* 0x0000000c0c127220 */ /* 0x0c0fe20000400000 */
[----:B------:R-:W-:Y:S02]  /*07c0*/  FFMA R14, R12, 1.4426950216293334961, R15 ;  /* 0x3fb8aa3b0c0e7823 */ /* 0x000fe4000000000f */
[----:B------:R-:W-:Y:S01]  /*07d0*/  FADD R20, R19, R19 ;  /* 0x0000001313147221 */ /* 0x000fe20000000000 */
[C---:B------:R-:W-:Y:S01]  /*07e0*/  FFMA R19, R18.reuse, R21, 0.0032181653659790754318 ;  /* 0x3b52e7db12137423 */ /* 0x040fe20000000015 */
[----:B------:R-:W-:Y:S02]  /*07f0*/  FADD R15, R15, -R14 ;  /* 0x8000000e0f0f7221 */ /* 0x000fe40000000000 */
[----:B------:R-:W-:Y:S01]  /*0800*/  FFMA R20, R17, -R12, R20 ;  /* 0x8000000c11147223 */ /* 0x000fe20000000014 */
[----:B------:R-:W-:Y:S01]  /*0810*/  FFMA R19, R18, R19, 0.018033718690276145935 ;  /* 0x3c93bb7312137423 */ /* 0x000fe20000000013 */
[----:B------:R-:W-:-:S02]  /*0820*/  FFMA R15, R12, 1.4426950216293334961, R15 ;  /* 0x3fb8aa3b0c0f7823 */ /* 0x000fc4000000000f */
[----:B------:R-:W-:Y:S01]  /*0830*/  FMUL R20, R13, R20 ;  /* 0x000000140d147220 */ /* 0x000fe20000400000 */
[----:B------:R-:W-:-:S03]  /*0840*/  FFMA R19, R18, R19, 0.12022458761930465698 ;  /* 0x3df6384f12137423 */ /* 0x000fc60000000013 */
[----:B------:R-:W-:Y:S01]  /*0850*/  FFMA R15, R20, 1.4426950216293334961, R15 ;  /* 0x3fb8aa3b140f7823 */ /* 0x000fe2000000000f */
[----:B------:R-:W-:-:S03]  /*0860*/  FMUL R19, R18, R19 ;  /* 0x0000001312137220 */ /* 0x000fc60000400000 */
[----:B------:R-:W-:Y:S01]  /*0870*/  FFMA R15, R12, 1.9251366722983220825e-08, R15 ;  /* 0x32a55e340c0f7823 */ /* 0x000fe2000000000f */
[----:B------:R-:W-:-:S04]  /*0880*/  FMUL R13, R19, 3 ;  /* 0x40400000130d7820 */ /* 0x000fc80000400000 */
[----:B------:R-:W-:-:S04]  /*0890*/  FFMA R20, R20, R13, R15 ;  /* 0x0000000d14147223 */ /* 0x000fc8000000000f */
[----:B------:R-:W-:-:S04]  /*08a0*/  FFMA R19, R12, R19, R20 ;  /* 0x000000130c137223 */ /* 0x000fc80000000014 */
[----:B------:R-:W-:-:S04]  /*08b0*/  FADD R15, R14, R19 ;  /* 0x000000130e0f7221 */ /* 0x000fc80000000000 */
[----:B------:R-:W-:Y:S01]  /*08c0*/  FMUL R13, R10, R15 ;  /* 0x0000000f0a0d7220 */ /* 0x000fe20000400000 */
[----:B------:R-:W-:-:S03]  /*08d0*/  FADD R14, -R14, R15 ;  /* 0x0000000f0e0e7221 */ /* 0x000fc60000000100 */
[----:B------:R-:W0:Y:S01]  /*08e0*/  FRND R18, R13 ;  /* 0x0000000d00127307 */ /* 0x000e220000201000 */
[----:B------:R-:W-:Y:S01]  /*08f0*/  FADD R19, R19, -R14 ;  /* 0x8000000e13137221 */ /* 0x000fe20000000000 */
[C---:B------:R-:W-:Y:S01]  /*0900*/  FFMA R12, R10.reuse, R15, -R13 ;  /* 0x0000000f0a0c7223 */ /* 0x040fe2000000080d */
[----:B------:R-:W-:Y:S02]  /*0910*/  MOV R14, 0x391fcb8e ;  /* 0x391fcb8e000e7802 */ /* 0x000fe40000000f00 */
[C---:B------:R-:W-:Y:S01]  /*0920*/  FSETP.GT.AND P1, PT, |R13|.reuse, 152, PT ;  /* 0x431800000d00780b */ /* 0x040fe20003f24200 */
[----:B------:R-:W-:Y:S01]  /*0930*/  FFMA R12, R10, R19, R12 ;  /* 0x000000130a0c7223 */ /* 0x000fe2000000000c */
[C---:B------:R-:W-:Y:S01]  /*0940*/  FSETP.GEU.AND P2, PT, R13.reuse, RZ, PT ;  /* 0x000000ff0d00720b */ /* 0x040fe20003f4e000 */
[----:B------:R-:W1:Y:S01]  /*0950*/  F2I.NTZ R17, R13 ;  /* 0x0000000d00117305 */ /* 0x000e620000203100 */
[----:B0-----:R-:W-:Y:S01]  /*0960*/  FADD R15, R13, -R18 ;  /* 0x800000120d0f7221 */ /* 0x001fe20000000000 */
[----:B------:R-:W-:-:S03]  /*0970*/  FSETP.GT.AND P0, PT, R18, RZ, PT ;  /* 0x000000ff1200720b */ /* 0x000fc60003f04000 */
[----:B------:R-:W-:Y:S01]  /*0980*/  FADD R15, R12, R15 ;  /* 0x0000000f0c0f7221 */ /* 0x000fe20000000000 */
[----:B------:R-:W-:Y:S02]  /*0990*/  SEL R18, RZ, 0x83000000, P0 ;  /* 0x83000000ff127807 */ /* 0x000fe40000000000 */
[----:B------:R-:W-:Y:S01]  /*09a0*/  FSETP.NEU.AND P0, PT, R10, RZ, PT ;  /* 0x000000ff0a00720b */ /* 0x000fe20003f0d000 */
[----:B------:R-:W-:Y:S01]  /*09b0*/  FFMA R12, R15, R14, 0.0013391353422775864601 ;  /* 0x3aaf85ed0f0c7423 */ /* 0x000fe2000000000e */
[----:B-1----:R-:W-:Y:S02]  /*09c0*/  LEA R17, R17, -R18, 0x17 ;  /* 0x8000001211117211 */ /* 0x002fe400078eb8ff */
[----:B------:R-:W-:Y:S01]  /*09d0*/  FSETP.EQ.OR P0, PT, R11, 1, !P0 ;  /* 0x3f8000000b00780b */ /* 0x000fe20004702400 */
[----:B------:R-:W-:-:S04]  /*09e0*/  FFMA R12, R15, R12, 0.0096188392490148544312 ;  /* 0x3c1d98560f0c7423 */ /* 0x000fc8000000000c */
[----:B------:R-:W-:-:S04]  /*09f0*/  FFMA R12, R15, R12, 0.055503588169813156128 ;  /* 0x3d6357bb0f0c7423 */ /* 0x000fc8000000000c */
[----:B------:R-:W-:Y:S01]  /*0a00*/  FFMA R14, R15, R12, 0.24022644758224487305 ;  /* 0x3e75fdec0f0e7423 */ /* 0x000fe2000000000c */
[----:B------:R-:W-:-:S03]  /*0a10*/  FMUL R12, R10, 0.5 ;  /* 0x3f0000000a0c7820 */ /* 0x000fc60000400000 */
[----:B------:R-:W-:-:S03]  /*0a20*/  FFMA R14, R15, R14, 0.69314718246459960938 ;  /* 0x3f3172180f0e7423 */ /* 0x000fc6000000000e */
[----:B------:R-:W0:Y:S01]  /*0a30*/  FRND.TRUNC R12, R12 ;  /* 0x0000000c000c7307 */ /* 0x000e22000020d000 */
[----:B------:R-:W-:Y:S01]  /*0a40*/  FFMA R14, R15, R14, 1 ;  /* 0x3f8000000f0e7423 */ /* 0x000fe2000000000e */
[----:B------:R-:W-:-:S04]  /*0a50*/  VIADD R15, R18, 0x7f000000 ;  /* 0x7f000000120f7836 */ /* 0x000fc80000000000 */
[----:B------:R-:W-:Y:S01]  /*0a60*/  FMUL R14, R14, R15 ;  /* 0x0000000f0e0e7220 */ /* 0x000fe20000400000 */
[----:B------:R-:W-:-:S03]  /*0a70*/  IMAD.MOV.U32 R15, RZ, RZ, 0x3f800000 ;  /* 0x3f800000ff0f7424 */ /* 0x000fc600078e00ff */
[----:B------:R-:W-:Y:S01]  /*0a80*/  FMUL R14, R14, R17 ;  /* 0x000000110e0e7220 */ /* 0x000fe20000400000 */
[----:B------:R-:W-:Y:S01]  /*0a90*/  @P1 FSEL R14, RZ, +INF , !P2 ;  /* 0x7f800000ff0e1808 */ /* 0x000fe20005000000 */
[----:B0-----:R-:W-:Y:S01]  /*0aa0*/  FADD R13, R12, R12 ;  /* 0x0000000c0c0d7221 */ /* 0x001fe20000000000 */
[----:B------:R-:W-:Y:S06]  /*0ab0*/  @P0 BRA `(.L_x_79) ;  /* 0x0000000000680947 */ /* 0x000fec0003800000 */
[----:B------:R-:W-:-:S04]  /*0ac0*/  FSETP.NAN.AND P0, PT, |R10|, |R10|, PT ;  /* 0x4000000a0a00720b */ /* 0x000fc80003f08200 */
[----:B------:R-:W-:-:S13]  /*0ad0*/  FSETP.NAN.OR P0, PT, |R11|, |R11|, P0 ;  /* 0x4000000b0b00720b */ /* 0x000fda0000708600 */
[----:B------:R-:W-:Y:S05]  /*0ae0*/  @P0 BRA `(.L_x_80) ;  /* 0x0000000000580947 */ /* 0x000fea0003800000 */
[----:B------:R-:W-:Y:S01]  /*0af0*/  FSETP.NEU.AND P0, PT, |R11|, +INF , PT ;  /* 0x7f8000000b00780b */ /* 0x000fe20003f0d200 */
[----:B------:R-:W-:-:S03]  /*0b00*/  FADD R13, R10, -R13 ;  /* 0x8000000d0a0d7221 */ /* 0x000fc60000000000 */
[----:B------:R-:W-:-:S13]  /*0b10*/  FSETP.EQ.OR P0, PT, R11, RZ, !P0 ;  /* 0x000000ff0b00720b */ /* 0x000fda0004702400 */
[----:B------:R-:W-:Y:S05]  /*0b20*/  @P0 BRA `(.L_x_81) ;  /* 0x0000000000300947 */ /* 0x000fea0003800000 */
[----:B------:R-:W-:Y:S02]  /*0b30*/  FSETP.NEU.AND P0, PT, |R10|, +INF , PT ;  /* 0x7f8000000a00780b */ /* 0x000fe40003f0d200 */
[----:B------:R-:W-:-:S13]  /*0b40*/  FSETP.EQ.AND P1, PT, R11, -1, PT ;  /* 0xbf8000000b00780b */ /* 0x000fda0003f22000 */
[----:B------:R-:W-:Y:S05]  /*0b50*/  @!P0 BRA P1, `(.L_x_79) ;  /* 0x0000000000408947 */ /* 0x000fea0000800000 */
[----:B------:R-:W-:Y:S02]  /*0b60*/  FSETP.GEU.AND P0, PT, R11, RZ, PT ;  /* 0x000000ff0b00720b */ /* 0x000fe40003f0e000 */
[----:B------:R-:W-:-:S11]  /*0b70*/  MOV R15, R14 ;  /* 0x0000000e000f7202 */ /* 0x000fd60000000f00 */
[----:B------:R-:W-:Y:S05]  /*0b80*/  @P0 BRA `(.L_x_79) ;  /* 0x0000000000340947 */ /* 0x000fea0003800000 */
[----:B------:R-:W0:Y:S01]  /*0b90*/  FRND.FLOOR R11, R10 ;  /* 0x0000000a000b7307 */ /* 0x000e220000205000 */
[----:B------:R-:W-:-:S04]  /*0ba0*/  FSETP.NEU.AND P0, PT, |R13|, 1, PT ;  /* 0x3f8000000d00780b */ /* 0x000fc80003f0d200 */
[----:B------:R-:W-:Y:S02]  /*0bb0*/  FSEL R15, R14, -R14, P0 ;  /* 0x8000000e0e0f7208 */ /* 0x000fe40000000000 */
[----:B0-----:R-:W-:-:S04]  /*0bc0*/  FSETP.NEU.AND P1, PT, R10, R11, PT ;  /* 0x0000000b0a00720b */ /* 0x001fc80003f2d000 */
[----:B------:R-:W-:Y:S01]  /*0bd0*/  FSEL R15, R15, +QNAN , !P1 ;  /* 0x7fffffff0f0f7808 */ /* 0x000fe20004800000 */
[----:B------:R-:W-:Y:S08]  /*0be0*/  BRA `(.L_x_79) ;  /* 0x00000000001c7947 */ /* 0x000ff00003800000 */
.L_x_81:
[----:B------:R-:W-:Y:S01]  /*0bf0*/  FSETP.GEU.AND P0, PT, R10, RZ, PT ;  /* 0x000000ff0a00720b */ /* 0x000fe20003f0e000 */
[----:B------:R-:W-:Y:S01]  /*0c00*/  FADD R15, R11, R11 ;  /* 0x0000000b0b0f7221 */ /* 0x000fe20000000000 */
[----:B------:R-:W-:-:S11]  /*0c10*/  FSETP.NEU.AND P1, PT, |R13|, 1, PT ;  /* 0x3f8000000d00780b */ /* 0x000fd60003f2d200 */
[----:B------:R-:W-:-:S04]  /*0c20*/  @!P0 LOP3.LUT R15, R15, 0x7f800000, RZ, 0x3c, !PT ;  /* 0x7f8000000f0f8812 */ /* 0x000fc800078e3cff */
[----:B------:R-:W-:Y:S01]  /*0c30*/  @P1 LOP3.LUT R15, R15, 0x7fffffff, RZ, 0xc0, !PT ;  /* 0x7fffffff0f0f1812 */ /* 0x000fe200078ec0ff */
[----:B------:R-:W-:Y:S06]  /*0c40*/  BRA `(.L_x_79) ;  /* 0x0000000000047947 */ /* 0x000fec0003800000 */
.L_x_80:
[----:B------:R-:W-:-:S07]  /*0c50*/  FADD R15, R10, R11 ;  /* 0x0000000b0a0f7221 */ /* 0x000fce0000000000 */
.L_x_79:
[----:B------:R-:W-:Y:S05]  /*0c60*/  BSYNC.RECONVERGENT B0 ;  /* 0x0000000000007941 */ /* 0x000fea0003800200 */
.L_x_78:
[----:B------:R-:W-:-:S04]  /*0c70*/  IMAD.WIDE R10, R3, 0x4, R8 ;  /* 0x00000004030a7825 */ /* 0x000fc800078e0208 */
[----:B------:R-:W-:Y:S01]  /*0c80*/  IMAD.IADD R3, R0, 0x1, R3 ;  /* 0x0000000100037824 */ /* 0x000fe200078e0203 */
[----:B------:R2:W-:Y:S04]  /*0c90*/  STG.E desc[UR6][R10.64], R15 ;  /* 0x0000000f0a007986 */ /* 0x0005e8000c101906 */
[----:B------:R-:W-:-:S13]  /*0ca0*/  ISETP.GE.AND P0, PT, R3, UR8, PT ;  /* 0x0000000803007c0c */ /* 0x000fda000bf06270 */
[----:B--2---:R-:W-:Y:S05]  /*0cb0*/  @!P0 BRA `(.L_x_82) ;  /* 0xfffffff400288947 */ /* 0x004fea000383ffff */
[----:B------:R-:W-:Y:S05]  /*0cc0*/  EXIT ;  /* 0x000000000000794d */ /* 0x000fea0003800000 */
.L_x_73:
[----:B------:R-:W0:Y:S02]  /*0cd0*/  LDCU UR4, c[0x0][0x3a4] ;  /* 0x00007480ff0477ac */ /* 0x000e240008000800 */
[----:B0-----:R-:W-:-:S09]  /*0ce0*/  UISETP.NE.AND UP0, UPT, UR4, UR5, UPT ;  /* 0x000000050400728c */ /* 0x001fd2000bf05270 */
[----:B------:R-:W-:Y:S05]  /*0cf0*/  BRA.U UP0, `(.L_x_83) ;  /* 0x0000000900f07547 */ /* 0x000fea000b800000 */
[----:B------:R-:W0:Y:S01]  /*0d00*/  LDC R15, c[0x0][0x394] ;  /* 0x0000e500ff0f7b82 */ /* 0x000e220000000800 */
[----:B------:R-:W1:Y:S01]  /*0d10*/  LDCU UR4, c[0x0][0x390] ;  /* 0x00007200ff0477ac */ /* 0x000e620008000800 */
[----:B------:R-:W2:Y:S06]  /*0d20*/  LDCU UR5, c[0x0][0x380] ;  /* 0x00007000ff0577ac */ /* 0x000eac0008000800 */
[----:B------:R-:W3:Y:S08]  /*0d30*/  LDC R2, c[0x0][0x390] ;  /* 0x0000e400ff027b82 */ /* 0x000ef00000000800 */
[----:B------:R-:W4:Y:S01]  /*0d40*/  LDC.64 R4, c[0x0][0x398] ;  /* 0x0000e600ff047b82 */ /* 0x000f220000000a00 */
[----:B-1----:R-:W-:-:S07]  /*0d50*/  UISETP.NE.AND UP0, UPT, UR4, 0x1, UPT ;  /* 0x000000010400788c */ /* 0x002fce000bf05270 */
[----:B------:R-:W1:Y:S08]  /*0d60*/  LDC.64 R6, c[0x0][0x388] ;  /* 0x0000e200ff067b82 */ /* 0x000e700000000a00 */
[----:B--2---:R-:W0:Y:S02]  /*0d70*/  LDC.64 R8, c[0x0][0x3a8] ;  /* 0x0000ea00ff087b82 */ /* 0x004e240000000a00 */
.L_x_91:
[----:B------:R-:W-:Y:S05]  /*0d80*/  BRA.U !UP0, `(.L_x_84) ;  /* 0x0000000108d87547 */ /* 0x000fea000b800000 */
[----:B0-----:R-:W-:-:S13]  /*0d90*/  ISETP.NE.AND P0, PT, R15, 0x1, PT ;  /* 0x000000010f00780c */ /* 0x001fda0003f05270 */
[----:B------:R-:W-:Y:S05]  /*0da0*/  @!P0 BRA `(.L_x_85) ;  /* 0x0000000000c48947 */ /* 0x000fea0003800000 */
[----:B---3--:R-:W-:Y:S01]  /*0db0*/  IABS R12, R2 ;  /* 0x00000002000c7213 */ /* 0x008fe20000000000 */
[----:B------:R-:W-:Y:S01]  /*0dc0*/  HFMA2 R10, -RZ, RZ, 0, 0 ;  /* 0x00000000ff0a7431 */ /* 0x000fe200000001ff */
[----:B------:R-:W-:Y:S02]  /*0dd0*/  IABS R16, R15 ;  /* 0x0000000f00107213 */ /* 0x000fe40000000000 */
[----:B------:R-:W0:Y:S01]  /*0de0*/  I2F.RP R13, R12 ;  /* 0x0000000c000d7306 */ /* 0x000e220000209400 */
[----:B------:R-:W-:-:S07]  /*0df0*/  IABS R19, R3 ;  /* 0x0000000300137213 */ /* 0x000fce0000000000 */
[----:B0-----:R-:W0:Y:S02]  /*0e00*/  MUFU.RCP R13, R13 ;  /* 0x0000000d000d7308 */ /* 0x001e240000001000 */
[----:B0-----:R-:W-:-:S06]  /*0e10*/  IADD3 R11, PT, PT, R13, 0xffffffe, RZ ;  /* 0x0ffffffe0d0b7810 */ /* 0x001fcc0007ffe0ff */
[----:B------:R-:W0:Y:S02]  /*0e20*/  F2I.FTZ.U32.TRUNC.NTZ R11, R11 ;  /* 0x0000000b000b7305 */ /* 0x000e24000021f000 */
[----:B0-----:R-:W-:-:S04]  /*0e30*/  IMAD.MOV R17, RZ, RZ, -R11 ;  /* 0x000000ffff117224 */ /* 0x001fc800078e0a0b */
[----:B------:R-:W-:-:S04]  /*0e40*/  IMAD R17, R17, R12, RZ ;  /* 0x0000000c11117224 */ /* 0x000fc800078e02ff */
[----:B------:R-:W-:-:S04]  /*0e50*/  IMAD.HI.U32 R14, R11, R17, R10 ;  /* 0x000000110b0e7227 */ /* 0x000fc800078e000a */
[----:B------:R-:W-:Y:S02]  /*0e60*/  IMAD.MOV.U32 R10, RZ, RZ, R16 ;  /* 0x000000ffff0a7224 */ /* 0x000fe400078e0010 */
[----:B------:R-:W-:Y:S02]  /*0e70*/  IMAD.HI.U32 R14, R14, R19, RZ ;  /* 0x000000130e0e7227 */ /* 0x000fe400078e00ff */
[----:B------:R-:W0:Y:S03]  /*0e80*/  I2F.RP R16, R10 ;  /* 0x0000000a00107306 */ /* 0x000e260000209400 */
[----:B------:R-:W-:-:S05]  /*0e90*/  IADD3 R11, PT, PT, -R14, RZ, RZ ;  /* 0x000000ff0e0b7210 */ /* 0x000fca0007ffe1ff */
[----:B------:R-:W-:-:S05]  /*0ea0*/  IMAD R11, R12, R11, R19 ;  /* 0x0000000b0c0b7224 */ /* 0x000fca00078e0213 */
[----:B------:R-:W-:Y:S01]  /*0eb0*/  ISETP.GT.U32.AND P1, PT, R12, R11, PT ;  /* 0x0000000b0c00720c */ /* 0x000fe20003f24070 */
[----:B0-----:R-:W0:-:S12]  /*0ec0*/  MUFU.RCP R16, R16 ;  /* 0x0000001000107308 */ /* 0x001e180000001000 */
[----:B------:R-:W-:Y:S02]  /*0ed0*/  @!P1 IMAD.IADD R11, R11, 0x1, -R12 ;  /* 0x000000010b0b9824 */ /* 0x000fe400078e0a0c */
[----:B------:R-:W-:Y:S01]  /*0ee0*/  @!P1 VIADD R14, R14, 0x1 ;  /* 0x000000010e0e9836 */ /* 0x000fe20000000000 */
[----:B------:R-:W-:Y:S02]  /*0ef0*/  ISETP.NE.AND P1, PT, R2, RZ, PT ;  /* 0x000000ff0200720c */ /* 0x000fe40003f25270 */
[----:B------:R-:W-:Y:S01]  /*0f00*/  ISETP.GE.U32.AND P0, PT, R11, R12, PT ;  /* 0x0000000c0b00720c */ /* 0x000fe20003f06070 */
[----:B------:R-:W-:Y:S01]  /*0f10*/  IMAD.MOV.U32 R12, RZ, RZ, RZ ;  /* 0x000000ffff0c7224 */ /* 0x000fe200078e00ff */
[----:B0-----:R-:W-:Y:S02]  /*0f20*/  IADD3 R13, PT, PT, R16, 0xffffffe, RZ ;  /* 0x0ffffffe100d7810 */ /* 0x001fe40007ffe0ff */
[----:B------:R-:W-:-:S04]  /*0f30*/  LOP3.LUT R11, R3, R2, RZ, 0x3c, !PT ;  /* 0x00000002030b7212 */ /* 0x000fc800078e3cff */
[----:B------:R-:W0:Y:S01]  /*0f40*/  F2I.FTZ.U32.TRUNC.NTZ R13, R13 ;  /* 0x0000000d000d7305 */ /* 0x000e22000021f000 */
[----:B------:R-:W-:-:S04]  /*0f50*/  ISETP.GE.AND P2, PT, R11, RZ, PT ;  /* 0x000000ff0b00720c */ /* 0x000fc80003f46270 */
[----:B------:R-:W-:-:S09]  /*0f60*/  @P0 IADD3 R14, PT, PT, R14, 0x1, RZ ;  /* 0x000000010e0e0810 */ /* 0x000fd20007ffe0ff */
[----:B------:R-:W-:Y:S01]  /*0f70*/  @!P2 IADD3 R14, PT, PT, -R14, RZ, RZ ;  /* 0x000000ff0e0ea210 */ /* 0x000fe20007ffe1ff */
[----:B0-----:R-:W-:Y:S01]  /*0f80*/  IMAD.MOV R11, RZ, RZ, -R13 ;  /* 0x000000ffff0b7224 */ /* 0x001fe200078e0a0d */
[----:B------:R-:W-:-:S03]  /*0f90*/  @!P1 LOP3.LUT R14, RZ, R2, RZ, 0x33, !PT ;  /* 0x00000002ff0e9212 */ /* 0x000fc600078e33ff */
[----:B------:R-:W-:Y:S01]  /*0fa0*/  IMAD R11, R11, R10, RZ ;  /* 0x0000000a0b0b7224 */ /* 0x000fe200078e02ff */
[----:B------:R-:W-:Y:S02]  /*0fb0*/  IABS R16, R14 ;  /* 0x0000000e00107213 */ /* 0x000fe40000000000 */
[----:B------:R-:W-:Y:S01]  /*0fc0*/  ISETP.GE.AND P2, PT, R14, RZ, PT ;  /* 0x000000ff0e00720c */ /* 0x000fe20003f46270 */
[----:B------:R-:W-:Y:S01]  /*0fd0*/  IMAD.HI.U32 R12, R13, R11, R12 ;  /* 0x0000000b0d0c7227 */ /* 0x000fe200078e000c */
[----:B------:R-:W-:-:S05]  /*0fe0*/  MOV R11, R16 ;  /* 0x00000010000b7202 */ /* 0x000fca0000000f00 */
[----:B------:R-:W-:-:S04]  /*0ff0*/  IMAD.HI.U32 R12, R12, R11, RZ ;  /* 0x0000000b0c0c7227 */ /* 0x000fc800078e00ff */
[----:B------:R-:W-:-:S04]  /*1000*/  IMAD.MOV R12, RZ, RZ, -R12 ;  /* 0x000000ffff0c7224 */ /* 0x000fc800078e0a0c */
[----:B------:R-:W-:-:S05]  /*1010*/  IMAD R11, R10, R12, R11 ;  /* 0x0000000c0a0b7224 */ /* 0x000fca00078e020b */
[----:B------:R-:W-:-:S13]  /*1020*/  ISETP.GT.U32.AND P0, PT, R10, R11, PT ;  /* 0x0000000b0a00720c */ /* 0x000fda0003f04070 */
[----:B------:R-:W-:Y:S02]  /*1030*/  @!P0 IADD3 R11, PT, PT, R11, -R10, RZ ;  /* 0x8000000a0b0b8210 */ /* 0x000fe40007ffe0ff */
[----:B------:R-:W-:Y:S02]  /*1040*/  ISETP.NE.AND P0, PT, R15, RZ, PT ;  /* 0x000000ff0f00720c */ /* 0x000fe40003f05270 */
[----:B------:R-:W-:-:S13]  /*1050*/  ISETP.GT.U32.AND P1, PT, R10, R11, PT ;  /* 0x0000000b0a00720c */ /* 0x000fda0003f24070 */
[----:B------:R-:W-:-:S05]  /*1060*/  @!P1 IMAD.IADD R11, R11, 0x1, -R10 ;  /* 0x000000010b0b9824 */ /* 0x000fca00078e0a0a */
[----:B------:R-:W-:Y:S02]  /*1070*/  @!P2 IADD3 R11, PT, PT, -R11, RZ, RZ ;  /* 0x000000ff0b0ba210 */ /* 0x000fe40007ffe1ff */
[----:B------:R-:W-:-:S05]  /*1080*/  @!P0 LOP3.LUT R11, RZ, R15, RZ, 0x33, !PT ;  /* 0x0000000fff0b8212 */ /* 0x000fca00078e33ff */
[----:B-1----:R-:W-:-:S06]  /*1090*/  IMAD.WIDE R10, R11, 0x4, R6 ;  /* 0x000000040b0a7825 */ /* 0x002fcc00078e0206 */
[----:B------:R0:W5:Y:S01]  /*10a0*/  LDG.E R10, desc[UR6][R10.64] ;  /* 0x000000060a0a7981 */ /* 0x000162000c1e1900 */
[----:B------:R-:W-:Y:S05]  /*10b0*/  BRA `(.L_x_86) ;  /* 0x00000000006c7947 */ /* 0x000fea0003800000 */
.L_x_85:
[----:B------:R-:W0:Y:S02]  /*10c0*/  LDC.64 R10, c[0x0][0x388] ;  /* 0x0000e200ff0a7b82 */ /* 0x000e240000000a00 */
[----:B0-----:R2:W5:Y:S01]  /*10d0*/  LDG.E R10, desc[UR6][R10.64] ;  /* 0x000000060a0a7981 */ /* 0x001562000c1e1900 */
[----:B------:R-:W-:Y:S05]  /*10e0*/  BRA `(.L_x_86) ;  /* 0x0000000000607947 */ /* 0x000fea0003800000 */
.L_x_84:
[----:B0-----:R-:W-:Y:S02]  /*10f0*/  IABS R13, R15 ;  /* 0x0000000f000d7213 */ /* 0x001fe40000000000 */
[----:B------:R-:W-:Y:S02]  /*1100*/  IABS R14, R3 ;  /* 0x00000003000e7213 */ /* 0x000fe40000000000 */
[----:B------:R-:W0:Y:S01]  /*1110*/  I2F.RP R12, R13 ;  /* 0x0000000d000c7306 */ /* 0x000e220000209400 */
[----:B------:R-:W-:Y:S02]  /*1120*/  ISETP.GE.AND P1, PT, R3, RZ, PT ;  /* 0x000000ff0300720c */ /* 0x000fe40003f26270 */
[----:B------:R-:W-:-:S05]  /*1130*/  ISETP.NE.AND P2, PT, R15, RZ, PT ;  /* 0x000000ff0f00720c */ /* 0x000fca0003f45270 */
[----:B0-----:R-:W0:Y:S02]  /*1140*/  MUFU.RCP R12, R12 ;  /* 0x0000000c000c7308 */ /* 0x001e240000001000 */
[----:B0-----:R-:W-:-:S06]  /*1150*/  VIADD R11, R12, 0xffffffe ;  /* 0x0ffffffe0c0b7836 */ /* 0x001fcc0000000000 */
[----:B------:R-:W0:Y:S02]  /*1160*/  F2I.FTZ.U32.TRUNC.NTZ R11, R11 ;  /* 0x0000000b000b7305 */ /* 0x000e24000021f000 */
[----:B0-----:R-:W-:-:S05]  /*1170*/  IADD3 R10, PT, PT, RZ, -R11, RZ ;  /* 0x8000000bff0a7210 */ /* 0x001fca0007ffe0ff */
[----:B------:R-:W-:Y:S02]  /*1180*/  IMAD R17, R10, R13, RZ ;  /* 0x0000000d0a117224 */ /* 0x000fe400078e02ff */
[----:B------:R-:W-:-:S04]  /*1190*/  IMAD.MOV.U32 R10, RZ, RZ, RZ ;  /* 0x000000ffff0a7224 */ /* 0x000fc800078e00ff */
[----:B------:R-:W-:Y:S01]  /*11a0*/  IMAD.HI.U32 R10, R11, R17, R10 ;  /* 0x000000110b0a7227 */ /* 0x000fe200078e000a */
[----:B------:R-:W-:-:S05]  /*11b0*/  MOV R17, R14 ;  /* 0x0000000e00117202 */ /* 0x000fca0000000f00 */
        /* <DEDUP_REMOVED lines=9> */
[----:B-1----:R-:W-:-:S06]  /*1250*/  IMAD.WIDE R10, R10, 0x4, R6 ;  /* 0x000000040a0a7825 */ /* 0x002fcc00078e0206 */
[----:B------:R0:W5:Y:S02]  /*1260*/  LDG.E R10, desc[UR6][R10.64] ;  /* 0x000000060a0a7981 */ /* 0x000164000c1e1900 */
.L_x_86:
[----:B----4-:R-:W-:-:S05]  /*1270*/  IMAD.WIDE R16, R3, 0x4, R4 ;  /* 0x0000000403107825 */ /* 0x010fca00078e0204 */
[----:B0-2---:R-:W2:Y:S01]  /*1280*/  LDG.E R11, desc[UR6][R16.64] ;  /* 0x00000006100b7981 */ /* 0x005ea2000c1e1900 */
[----:B------:R-:W-:Y:S01]  /*1290*/  IMAD.MOV.U32 R23, RZ, RZ, 0x3a2c32e4 ;  /* 0x3a2c32e4ff177424 */ /* 0x000fe200078e00ff */
[----:B------:R-:W-:Y:S01]  /*12a0*/  BSSY.RECONVERGENT B0, `(.L_x_87) ;  /* 0x000005b000007945 */ /* 0x000fe20003800200 */
[C---:B--2---:R-:W-:Y:S01]  /*12b0*/  FMUL R12, |R11|.reuse, 16777216 ;  /* 0x4b8000000b0c7820 */ /* 0x044fe20000400200 */
[----:B------:R-:W-:-:S04]  /*12c0*/  FSETP.GEU.AND P0, PT, |R11|, 1.175494350822287508e-38, PT ;  /* 0x008000000b00780b */ /* 0x000fc80003f0e200 */
        /* <DEDUP_REMOVED lines=30> */
[----:B-----5:R-:W-:Y:S01]  /*14b0*/  FMUL R13, R12, R10 ;  /* 0x0000000a0c0d7220 */ /* 0x020fe20000400000 */
[----:B------:R-:W-:-:S03]  /*14c0*/  FADD R14, -R14, R12 ;  /* 0x0000000c0e0e7221 */ /* 0x000fc60000000100 */
[----:B------:R-:W0:Y:S01]  /*14d0*/  FRND R16, R13 ;  /* 0x0000000d00107307 */ /* 0x000e220000201000 */
[----:B------:R-:W-:Y:S01]  /*14e0*/  FADD R17, R17, -R14 ;  /* 0x8000000e11117221 */ /* 0x000fe20000000000 */
[-C--:B------:R-:W-:Y:S01]  /*14f0*/  FFMA R12, R12, R10.reuse, -R13 ;  /* 0x0000000a0c0c7223 */ /* 0x080fe2000000080d */
[----:B------:R-:W-:Y:S02]  /*1500*/  MOV R14, 0x391fcb8e ;  /* 0x391fcb8e000e7802 */ /* 0x000fe40000000f00 */
[----:B------:R-:W-:Y:S01]  /*1510*/  FSETP.GT.AND P1, PT, |R13|, 152, PT ;  /* 0x431800000d00780b */ /* 0x000fe20003f24200 */
[----:B------:R-:W-:Y:S01]  /*1520*/  FFMA R12, R17, R10, R12 ;  /* 0x0000000a110c7223 */ /* 0x000fe2000000000c */
[C---:B------:R-:W-:Y:S01]  /*1530*/  FSETP.GEU.AND P2, PT, R13.reuse, RZ, PT ;  /* 0x000000ff0d00720b */ /* 0x040fe20003f4e000 */
[----:B------:R-:W2:Y:S01]  /*1540*/  F2I.NTZ R18, R13 ;  /* 0x0000000d00127305 */ /* 0x000ea20000203100 */
[----:B0-----:R-:W-:Y:S01]  /*1550*/  FADD R17, R13, -R16 ;  /* 0x800000100d117221 */ /* 0x001fe20000000000 */
[----:B------:R-:W-:-:S03]  /*1560*/  FSETP.GT.AND P0, PT, R16, RZ, PT ;  /* 0x000000ff1000720b */ /* 0x000fc60003f04000 */
[----:B------:R-:W-:Y:S01]  /*1570*/  FADD R17, R12, R17 ;  /* 0x000000110c117221 */ /* 0x000fe20000000000 */
[----:B------:R-:W-:Y:S02]  /*1580*/  SEL R19, RZ, 0x83000000, P0 ;  /* 0x83000000ff137807 */ /* 0x000fe40000000000 */
[----:B------:R-:W-:Y:S01]  /*1590*/  FSETP.NEU.AND P0, PT, R10, RZ, PT ;  /* 0x000000ff0a00720b */ /* 0x000fe20003f0d000 */
[----:B------:R-:W-:-:S03]  /*15a0*/  FFMA R12, R17, R14, 0.0013391353422775864601 ;  /* 0x3aaf85ed110c7423 */ /* 0x000fc6000000000e */
        /* <DEDUP_REMOVED lines=8> */
[----:B------:R-:W-:Y:S01]  /*1630*/  VIADD R17, R19, 0x7f000000 ;  /* 0x7f00000013117836 */ /* 0x000fe20000000000 */
[----:B--2---:R-:W-:-:S03]  /*1640*/  LEA R19, R18, -R19, 0x17 ;  /* 0x8000001312137211 */ /* 0x004fc600078eb8ff */
        /* <DEDUP_REMOVED lines=10> */
[----:B------:R-:W-:-:S03]  /*16f0*/  FADD R13, -R13, R10 ;  /* 0x0000000a0d0d7221 */ /* 0x000fc60000000100 */
        /* <DEDUP_REMOVED lines=14> */
.L_x_90:
[----:B------:R-:W-:Y:S01]  /*17e0*/  FSETP.GEU.AND P0, PT, R10, RZ, PT ;  /* 0x000000ff0a00720b */ /* 0x000fe20003f0e000 */
[----:B------:R-:W-:Y:S01]  /*17f0*/  FADD R17, R11, R11 ;  /* 0x0000000b0b117221 */ /* 0x000fe20000000000 */
[----:B------:R-:W-:-:S11]  /*1800*/  FSETP.NEU.AND P1, PT, |R13|, 1, PT ;  /* 0x3f8000000d00780b */ /* 0x000fd60003f2d200 */
[----:B------:R-:W-:-:S04]  /*1810*/  @!P0 LOP3.LUT R17, R17, 0x7f800000, RZ, 0x3c, !PT ;  /* 0x7f80000011118812 */ /* 0x000fc800078e3cff */
[----:B------:R-:W-:Y:S01]  /*1820*/  @P1 LOP3.LUT R17, R17, 0x7fffffff, RZ, 0xc0, !PT ;  /* 0x7fffffff11111812 */ /* 0x000fe200078ec0ff */
[----:B------:R-:W-:Y:S06]  /*1830*/  BRA `(.L_x_88) ;  /* 0x0000000000047947 */ /* 0x000fec0003800000 */
.L_x_89:
[----:B------:R-:W-:-:S07]  /*1840*/  FADD R17, R11, R10 ;  /* 0x0000000a0b117221 */ /* 0x000fce0000000000 */
.L_x_88:
[----:B------:R-:W-:Y:S05]  /*1850*/  BSYNC.RECONVERGENT B0 ;  /* 0x0000000000007941 */ /* 0x000fea0003800200 */
.L_x_87:
[----:B------:R-:W-:-:S04]  /*1860*/  IMAD.WIDE R10, R3, 0x4, R8 ;  /* 0x00000004030a7825 */ /* 0x000fc800078e0208 */
[----:B------:R-:W-:Y:S01]  /*1870*/  IMAD.IADD R3, R0, 0x1, R3 ;  /* 0x0000000100037824 */ /* 0x000fe200078e0203 */
[----:B------:R2:W-:Y:S04]  /*1880*/  STG.E desc[UR6][R10.64], R17 ;  /* 0x000000110a007986 */ /* 0x0005e8000c101906 */
[----:B------:R-:W-:-:S13]  /*1890*/  ISETP.GE.AND P0, PT, R3, UR5, PT ;  /* 0x0000000503007c0c */ /* 0x000fda000bf06270 */
[----:B--2---:R-:W-:Y:S05]  /*18a0*/  @!P0 BRA `(.L_x_91) ;  /* 0xfffffff400348947 */ /* 0x004fea000383ffff */
[----:B------:R-:W-:Y:S05]  /*18b0*/  EXIT ;  /* 0x000000000000794d */ /* 0x000fea0003800000 */
.L_x_83:
[----:B------:R-:W0:Y:S02]  /*18c0*/  LDCU UR4, c[0x0][0x390] ;  /* 0x00007200ff0477ac */ /* 0x000e240008000800 */
[----:B0-----:R-:W-:-:S09]  /*18d0*/  UISETP.NE.AND UP0, UPT, UR4, 0x1, UPT ;  /* 0x000000010400788c */ /* 0x001fd2000bf05270 */
[----:B------:R-:W-:Y:S05]  /*18e0*/  BRA.U !UP0, `(.L_x_92) ;  /* 0x0000000d08b07547 */ /* 0x000fea000b800000 */
[----:B------:R-:W0:Y:S01]  /*18f0*/  LDC R17, c[0x0][0x3a4] ;  /* 0x0000e900ff117b82 */ /* 0x000e220000000800 */
[----:B------:R-:W-:Y:S01]  /*1900*/  ISETP.NE.AND P1, PT, R11, 0x1, PT ;  /* 0x000000010b00780c */ /* 0x000fe20003f25270 */
[----:B------:R-:W1:Y:S06]  /*1910*/  LDCU UR4, c[0x0][0x380] ;  /* 0x00007000ff0477ac */ /* 0x000e6c0008000800 */
[----:B------:R-:W2:Y:S08]  /*1920*/  LDC R18, c[0x0][0x394] ;  /* 0x0000e500ff127b82 */ /* 0x000eb00000000800 */
[----:B------:R-:W3:Y:S08]  /*1930*/  LDC R2, c[0x0][0x3a0] ;  /* 0x0000e800ff027b82 */ /* 0x000ef00000000800 */
[----:B------:R-:W4:Y:S08]  /*1940*/  LDC R10, c[0x0][0x390] ;  /* 0x0000e400ff0a7b82 */ /* 0x000f300000000800 */
[----:B------:R-:W0:Y:S08]  /*1950*/  LDC.64 R4, c[0x0][0x398] ;  /* 0x0000e600ff047b82 */ /* 0x000e300000000a00 */
[----:B------:R-:W0:Y:S08]  /*1960*/  LDC.64 R6, c[0x0][0x388] ;  /* 0x0000e200ff067b82 */ /* 0x000e300000000a00 */
[----:B-1----:R-:W0:Y:S02]  /*1970*/  LDC.64 R8, c[0x0][0x3a8] ;  /* 0x0000ea00ff087b82 */ /* 0x002e240000000a00 */
.L_x_100:
[----:B------:R-:W-:Y:S05]  /*1980*/  @P1 BRA `(.L_x_93) ;  /* 0x00000000000c1947 */ /* 0x000fea0003800000 */
[----:B------:R-:W1:Y:S02]  /*1990*/  LDC.64 R12, c[0x0][0x388] ;  /* 0x0000e200ff0c7b82 */ /* 0x000e640000000a00 */
[----:B-1----:R1:W5:Y:S01]  /*19a0*/  LDG.E R11, desc[UR6][R12.64] ;  /* 0x000000060c0b7981 */ /* 0x002362000c1e1900 */
[----:B------:R-:W-:Y:S05]  /*19b0*/  BRA `(.L_x_94) ;  /* 0x0000000000b87947 */ /* 0x000fea0003800000 */
.L_x_93:
[----:B----4-:R-:W-:Y:S02]  /*19c0*/  IABS R12, R10 ;  /* 0x0000000a000c7213 */ /* 0x010fe40000000000 */
[----:B------:R-:W-:Y:S02]  /*19d0*/  IABS R13, R3 ;  /* 0x00000003000d7213 */ /* 0x000fe40000000000 */
[----:B------:R-:W1:Y:S08]  /*19e0*/  I2F.RP R11, R12 ;  /* 0x0000000c000b7306 */ /* 0x000e700000209400 */
[----:B-1----:R-:W1:Y:S02]  /*19f0*/  MUFU.RCP R11, R11 ;  /* 0x0000000b000b7308 */ /* 0x002e640000001000 */
[----:B-1----:R-:W-:-:S02]  /*1a00*/  IADD3 R14, PT, PT, R11, 0xffffffe, RZ ;  /* 0x0ffffffe0b0e7810 */ /* 0x002fc40007ffe0ff */
[----:B--2---:R-:W-:-:S04]  /*1a10*/  IABS R11, R18 ;  /* 0x00000012000b7213 */ /* 0x004fc80000000000 */
[----:B------:R1:W2:Y:S02]  /*1a20*/  F2I.FTZ.U32.TRUNC.NTZ R15, R14 ;  /* 0x0000000e000f7305 */ /* 0x0002a4000021f000 */
[----:B-1----:R-:W-:Y:S02]  /*1a30*/  HFMA2 R14, -RZ, RZ, 0, 0 ;  /* 0x00000000ff0e7431 */ /* 0x002fe400000001ff */
[----:B--2---:R-:W-:-:S04]  /*1a40*/  IMAD.MOV R19, RZ, RZ, -R15 ;  /* 0x000000ffff137224 */ /* 0x004fc800078e0a0f */
[----:B------:R-:W-:-:S04]  /*1a50*/  IMAD R19, R19, R12, RZ ;  /* 0x0000000c13137224 */ /* 0x000fc800078e02ff */
[----:B------:R-:W-:Y:S02]  /*1a60*/  IMAD.HI.U32 R16, R15, R19, R14 ;  /* 0x000000130f107227 */ /* 0x000fe400078e000e */
[----:B------:R-:W1:Y:S04]  /*1a70*/  I2F.RP R19, R11 ;  /* 0x0000000b00137306 */ /* 0x000e680000209400 */
[----:B------:R-:W-:-:S04]  /*1a80*/  IMAD.HI.U32 R14, R16, R13, RZ ;  /* 0x0000000d100e7227 */ /* 0x000fc800078e00ff */
[----:B------:R-:W-:-:S04]  /*1a90*/  IMAD.MOV R15, RZ, RZ, -R14 ;  /* 0x000000ffff0f7224 */ /* 0x000fc800078e0a0e */
[C---:B------:R-:W-:Y:S01]  /*1aa0*/  IMAD R13, R12.reuse, R15, R13 ;  /* 0x0000000f0c0d7224 */ /* 0x040fe200078e020d */
[----:B-1----:R-:W1:Y:S04]  /*1ab0*/  MUFU.RCP R19, R19 ;  /* 0x0000001300137308 */ /* 0x002e680000001000 */
[----:B------:R-:W-:-:S13]  /*1ac0*/  ISETP.GT.U32.AND P3, PT, R12, R13, PT ;  /* 0x0000000d0c00720c */ /* 0x000fda0003f64070 */
[-C--:B------:R-:W-:Y:S01]  /*1ad0*/  @!P3 IADD3 R13, PT, PT, R13, -R12.reuse, RZ ;  /* 0x8000000c0d0db210 */ /* 0x080fe20007ffe0ff */
[----:B-1----:R-:W-:Y:S01]  /*1ae0*/  VIADD R15, R19, 0xffffffe ;  /* 0x0ffffffe130f7836 */ /* 0x002fe20000000000 */
[----:B------:R-:W-:Y:S02]  /*1af0*/  @!P3 IADD3 R14, PT, PT, R14, 0x1, RZ ;  /* 0x000000010e0eb810 */ /* 0x000fe40007ffe0ff */
[----:B------:R-:W-:Y:S02]  /*1b00*/  ISETP.GE.U32.AND P2, PT, R13, R12, PT ;  /* 0x0000000c0d00720c */ /* 0x000fe40003f46070 */
[----:B------:R-:W1:Y:S01]  /*1b10*/  F2I.FTZ.U32.TRUNC.NTZ R13, R15 ;  /* 0x0000000f000d7305 */ /* 0x000e62000021f000 */
[----:B------:R-:W-:Y:S02]  /*1b20*/  LOP3.LUT R12, R3, R10, RZ, 0x3c, !PT ;  /* 0x0000000a030c7212 */ /* 0x000fe400078e3cff */
[----:B------:R-:W-:Y:S02]  /*1b30*/  ISETP.NE.AND P3, PT, R10, RZ, PT ;  /* 0x000000ff0a00720c */ /* 0x000fe40003f65270 */
[----:B------:R-:W-:-:S06]  /*1b40*/  ISETP.GE.AND P0, PT, R12, RZ, PT ;  /* 0x000000ff0c00720c */ /* 0x000fcc0003f06270 */
[----:B------:R-:W-:Y:S01]  /*1b50*/  @P2 VIADD R14, R14, 0x1 ;  /* 0x000000010e0e2836 */ /* 0x000fe20000000000 */
[----:B-1----:R-:W-:-:S06]  /*1b60*/  IADD3 R12, PT, PT, RZ, -R13, RZ ;  /* 0x8000000dff0c7210 */ /* 0x002fcc0007ffe0ff */
[----:B------:R-:W-:Y:S01]  /*1b70*/  @!P0 IMAD.MOV R14, RZ, RZ, -R14 ;  /* 0x000000ffff0e8224 */ /* 0x000fe200078e0a0e */
[----:B------:R-:W-:Y:S01]  /*1b80*/  @!P3 LOP3.LUT R14, RZ, R10, RZ, 0x33, !PT ;  /* 0x0000000aff0eb212 */ /* 0x000fe200078e33ff */
[----:B------:R-:W-:Y:S01]  /*1b90*/  IMAD R19, R12, R11, RZ ;  /* 0x0000000b0c137224 */ /* 0x000fe200078e02ff */
[----:B------:R-:W-:Y:S02]  /*1ba0*/  MOV R12, RZ ;  /* 0x000000ff000c7202 */ /* 0x000fe40000000f00 */
[----:B------:R-:W-:Y:S02]  /*1bb0*/  IABS R16, R14 ;  /* 0x0000000e00107213 */ /* 0x000fe40000000000 */
[----:B------:R-:W-:Y:S01]  /*1bc0*/  ISETP.GE.AND P2, PT, R14, RZ, PT ;  /* 0x000000ff0e00720c */ /* 0x000fe20003f46270 */
[----:B------:R-:W-:Y:S01]  /*1bd0*/  IMAD.HI.U32 R19, R13, R19, R12 ;  /* 0x000000130d137227 */ /* 0x000fe200078e000c */
[----:B------:R-:W-:-:S05]  /*1be0*/  ISETP.NE.AND P3, PT, R18, RZ, PT ;  /* 0x000000ff1200720c */ /* 0x000fca0003f65270 */
[----:B------:R-:W-:-:S04]  /*1bf0*/  IMAD.HI.U32 R12, R19, R16, RZ ;  /* 0x00000010130c7227 */ /* 0x000fc800078e00ff */
[----:B------:R-:W-:-:S04]  /*1c00*/  IMAD.MOV R12, RZ, RZ, -R12 ;  /* 0x000000ffff0c7224 */ /* 0x000fc800078e0a0c */
[----:B------:R-:W-:-:S05]  /*1c10*/  IMAD R12, R11, R12, R16 ;  /* 0x0000000c0b0c7224 */ /* 0x000fca00078e0210 */
[----:B------:R-:W-:-:S13]  /*1c20*/  ISETP.GT.U32.AND P0, PT, R11, R12, PT ;  /* 0x0000000c0b00720c */ /* 0x000fda0003f04070 */
[----:B------:R-:W-:-:S04]  /*1c30*/  @!P0 IADD3 R12, PT, PT, R12, -R11, RZ ;  /* 0x8000000b0c0c8210 */ /* 0x000fc80007ffe0ff */
[----:B------:R-:W-:-:S13]  /*1c40*/  ISETP.GT.U32.AND P0, PT, R11, R12, PT ;  /* 0x0000000c0b00720c */ /* 0x000fda0003f04070 */
[----:B------:R-:W-:-:S05]  /*1c50*/  @!P0 IADD3 R12, PT, PT, R12, -R11, RZ ;  /* 0x8000000b0c0c8210 */ /* 0x000fca0007ffe0ff */
[----:B------:R-:W-:Y:S01]  /*1c60*/  @!P2 IMAD.MOV R12, RZ, RZ, -R12 ;  /* 0x000000ffff0ca224 */ /* 0x000fe200078e0a0c */
[----:B------:R-:W-:-:S05]  /*1c70*/  @!P3 LOP3.LUT R12, RZ, R18, RZ, 0x33, !PT ;  /* 0x00000012ff0cb212 */ /* 0x000fca00078e33ff */
[----:B0-----:R-:W-:-:S05]  /*1c80*/  IMAD.WIDE R12, R12, 0x4, R6 ;  /* 0x000000040c0c7825 */ /* 0x001fca00078e0206 */
[----:B------:R0:W5:Y:S02]  /*1c90*/  LDG.E R11, desc[UR6][R12.64] ;  /* 0x000000060c0b7981 */ /* 0x000164000c1e1900 */
.L_x_94:
[----:B---3--:R-:W-:-:S13]  /*1ca0*/  ISETP.NE.AND P0, PT, R2, 0x1, PT ;  /* 0x000000010200780c */ /* 0x008fda0003f05270 */
[----:B------:R-:W-:Y:S05]  /*1cb0*/  @P0 BRA `(.L_x_95) ;  /* 0x0000000000640947 */ /* 0x000fea0003800000 */
[----:B0-----:R-:W-:Y:S02]  /*1cc0*/  IABS R15, R17 ;  /* 0x00000011000f7213 */ /* 0x001fe40000000000 */
[----:B------:R-:W-:Y:S02]  /*1cd0*/  IABS R16, R3 ;  /* 0x0000000300107213 */ /* 0x000fe40000000000 */
[----:B------:R-:W0:Y:S01]  /*1ce0*/  I2F.RP R14, R15 ;  /* 0x0000000f000e7306 */ /* 0x000e220000209400 */
[----:B------:R-:W-:Y:S02]  /*1cf0*/  ISETP.GE.AND P2, PT, R3, RZ, PT ;  /* 0x000000ff0300720c */ /* 0x000fe40003f46270 */
[----:B------:R-:W-:-:S05]  /*1d00*/  ISETP.NE.AND P3, PT, R17, RZ, PT ;  /* 0x000000ff1100720c */ /* 0x000fca0003f65270 */
[----:B0-----:R-:W1:Y:S02]  /*1d10*/  MUFU.RCP R14, R14 ;  /* 0x0000000e000e7308 */ /* 0x001e640000001000 */
[----:B-1----:R-:W-:-:S06]  /*1d20*/  IADD3 R13, PT, PT, R14, 0xffffffe, RZ ;  /* 0x0ffffffe0e0d7810 */ /* 0x002fcc0007ffe0ff */
[----:B------:R-:W0:Y:S02]  /*1d30*/  F2I.FTZ.U32.TRUNC.NTZ R13, R13 ;  /* 0x0000000d000d7305 */ /* 0x000e24000021f000 */
[----:B0-----:R-:W-:-:S05]  /*1d40*/  IADD3 R12, PT, PT, RZ, -R13, RZ ;  /* 0x8000000dff0c7210 */ /* 0x001fca0007ffe0ff */
[----:B------:R-:W-:Y:S02]  /*1d50*/  IMAD R19, R12, R15, RZ ;  /* 0x0000000f0c137224 */ /* 0x000fe400078e02ff */
[----:B------:R-:W-:-:S04]  /*1d60*/  IMAD.MOV.U32 R12, RZ, RZ, RZ ;  /* 0x000000ffff0c7224 */ /* 0x000fc800078e00ff */
[----:B------:R-:W-:Y:S01]  /*1d70*/  IMAD.HI.U32 R12, R13, R19, R12 ;  /* 0x000000130d0c7227 */ /* 0x000fe200078e000c */
[----:B------:R-:W-:-:S05]  /*1d80*/  MOV R19, R16 ;  /* 0x0000001000137202 */ /* 0x000fca0000000f00 */
[----:B------:R-:W-:-:S05]  /*1d90*/  IMAD.HI.U32 R12, R12, R19, RZ ;  /* 0x000000130c0c7227 */ /* 0x000fca00078e00ff */
[----:B------:R-:W-:-:S05]  /*1da0*/  IADD3 R12, PT, PT, -R12, RZ, RZ ;  /* 0x000000ff0c0c7210 */ /* 0x000fca0007ffe1ff */
[----:B------:R-:W-:-:S05]  /*1db0*/  IMAD R12, R15, R12, R19 ;  /* 0x0000000c0f0c7224 */ /* 0x000fca00078e0213 */
[----:B------:R-:W-:-:S13]  /*1dc0*/  ISETP.GT.U32.AND P0, PT, R15, R12, PT ;  /* 0x0000000c0f00720c */ /* 0x000fda0003f04070 */
[----:B------:R-:W-:-:S05]  /*1dd0*/  @!P0 IMAD.IADD R12, R12, 0x1, -R15 ;  /* 0x000000010c0c8824 */ /* 0x000fca00078e0a0f */
[----:B------:R-:W-:-:S13]  /*1de0*/  ISETP.GT.U32.AND P0, PT, R15, R12, PT ;  /* 0x0000000c0f00720c */ /* 0x000fda0003f04070 */
[----:B------:R-:W-:-:S04]  /*1df0*/  @!P0 IADD3 R12, PT, PT, R12, -R15, RZ ;  /* 0x8000000f0c0c8210 */ /* 0x000fc80007ffe0ff */
[----:B------:R-:W-:Y:S02]  /*1e00*/  @!P2 IADD3 R12, PT, PT, -R12, RZ, RZ ;  /* 0x000000ff0c0ca210 */ /* 0x000fe40007ffe1ff */
[----:B------:R-:W-:-:S05]  /*1e10*/  @!P3 LOP3.LUT R12, RZ, R17, RZ, 0x33, !PT ;  /* 0x00000011ff0cb212 */ /* 0x000fca00078e33ff */
[----:B------:R-:W-:-:S06]  /*1e20*/  IMAD.WIDE R12, R12, 0x4, R4 ;  /* 0x000000040c0c7825 */ /* 0x000fcc00078e0204 */
[----:B------:R3:W5:Y:S01]  /*1e30*/  LDG.E R12, desc[UR6][R12.64] ;  /* 0x000000060c0c7981 */ /* 0x000762000c1e1900 */
[----:B------:R-:W-:Y:S05]  /*1e40*/  BRA `(.L_x_96) ;  /* 0x0000000000d47947 */ /* 0x000fea0003800000 */
.L_x_95:
[----:B0-----:R-:W-:-:S13]  /*1e50*/  ISETP.NE.AND P0, PT, R17, 0x1, PT ;  /* 0x000000011100780c */ /* 0x001fda0003f05270 */
[----:B------:R-:W-:Y:S05]  /*1e60*/  @P0 BRA `(.L_x_97) ;  /* 0x00000000000c0947 */ /* 0x000fea0003800000 */
[----:B-1----:R-:W0:Y:S02]  /*1e70*/  LDC.64 R12, c[0x0][0x398] ;  /* 0x0000e600ff0c7b82 */ /* 0x002e240000000a00 */
[----:B0-----:R1:W5:Y:S01]  /*1e80*/  LDG.E R12, desc[UR6][R12.64] ;  /* 0x000000060c0c7981 */ /* 0x001362000c1e1900 */
[----:B------:R-:W-:Y:S05]  /*1e90*/  BRA `(.L_x_96) ;  /* 0x0000000000c07947 */ /* 0x000fea0003800000 */
.L_x_97:
[----:B-1----:R-:W-:Y:S01]  /*1ea0*/  IABS R12, R2 ;  /* 0x00000002000c7213 */ /* 0x002fe20000000000 */
[----:B------:R-:W-:Y:S01]  /*1eb0*/  HFMA2 R14, -RZ, RZ, 0, 0 ;  /* 0x00000000ff0e7431 */ /* 0x000fe200000001ff */
[----:B------:R-:W-:Y:S02]  /*1ec0*/  IABS R20, R17 ;  /* 0x0000001100147213 */ /* 0x000fe40000000000 */
[----:B------:R-:W0:Y:S01]  /*1ed0*/  I2F.RP R13, R12 ;  /* 0x0000000c000d7306 */ /* 0x000e220000209400 */
[----:B------:R-:W-:-:S07]  /*1ee0*/  IABS R16, R3 ;  /* 0x0000000300107213 */ /* 0x000fce0000000000 */
[----:B0-----:R-:W0:Y:S02]  /*1ef0*/  MUFU.RCP R13, R13 ;  /* 0x0000000d000d7308 */ /* 0x001e240000001000 */
[----:B0-----:R-:W-:-:S06]  /*1f00*/  VIADD R15, R13, 0xffffffe ;  /* 0x0ffffffe0d0f7836 */ /* 0x001fcc0000000000 */
[----:B------:R-:W0:Y:S02]  /*1f10*/  F2I.FTZ.U32.TRUNC.NTZ R15, R15 ;  /* 0x0000000f000f7305 */ /* 0x000e24000021f000 */
[----:B0-----:R-:W-:-:S05]  /*1f20*/  IADD3 R19, PT, PT, RZ, -R15, RZ ;  /* 0x8000000fff137210 */ /* 0x001fca0007ffe0ff */
        /* <DEDUP_REMOVED lines=9> */
[-C--:B------:R-:W-:Y:S02]  /*1fc0*/  @!P3 IADD3 R13, PT, PT, R13, -R12.reuse, RZ ;  /* 0x8000000c0d0db210 */ /* 0x080fe40007ffe0ff */
[----:B------:R-:W-:Y:S02]  /*1fd0*/  @!P3 IADD3 R15, PT, PT, R15, 0x1, RZ ;  /* 0x000000010f0fb810 */ /* 0x000fe40007ffe0ff */
[----:B------:R-:W-:Y:S01]  /*1fe0*/  ISETP.GE.U32.AND P2, PT, R13, R12, PT ;  /* 0x0000000c0d00720c */ /* 0x000fe20003f46070 */
[----:B0-----:R-:W-:Y:S01]  /*1ff0*/  VIADD R16, R20, 0xffffffe ;  /* 0x0ffffffe14107836 */ /* 0x001fe20000000000 */
[----:B------:R-:W-:Y:S02]  /*2000*/  LOP3.LUT R12, R3, R2, RZ, 0x3c, !PT ;  /* 0x00000002030c7212 */ /* 0x000fe400078e3cff */
[----:B------:R-:W-:Y:S01]  /*2010*/  ISETP.NE.AND P3, PT, R2, RZ, PT ;  /* 0x000000ff0200720c */ /* 0x000fe20003f65270 */
[----:B------:R-:W0:Y:S01]  /*2020*/  F2I.FTZ.U32.TRUNC.NTZ R13, R16 ;  /* 0x00000010000d7305 */ /* 0x000e22000021f000 */
[----:B------:R-:W-:-:S02]  /*2030*/  ISETP.GE.AND P0, PT, R12, RZ, PT ;  /* 0x000000ff0c00720c */ /* 0x000fc40003f06270 */
[----:B------:R-:W-:-:S05]  /*2040*/  MOV R12, RZ ;  /* 0x000000ff000c7202 */ /* 0x000fca0000000f00 */
[----:B------:R-:W-:-:S06]  /*2050*/  @P2 IADD3 R15, PT, PT, R15, 0x1, RZ ;  /* 0x000000010f0f2810 */ /* 0x000fcc0007ffe0ff */
[----:B------:R-:W-:Y:S01]  /*2060*/  @!P0 IADD3 R15, PT, PT, -R15, RZ, RZ ;  /* 0x000000ff0f0f8210 */ /* 0x000fe20007ffe1ff */
[--C-:B0-----:R-:W-:Y:S01]  /*2070*/  IMAD.MOV R19, RZ, RZ, -R13.reuse ;  /* 0x000000ffff137224 */ /* 0x101fe200078e0a0d */
[----:B------:R-:W-:Y:S02]  /*2080*/  @!P3 LOP3.LUT R15, RZ, R2, RZ, 0x33, !PT ;  /* 0x00000002ff0fb212 */ /* 0x000fe400078e33ff */
[----:B------:R-:W-:Y:S01]  /*2090*/  ISETP.NE.AND P3, PT, R17, RZ, PT ;  /* 0x000000ff1100720c */ /* 0x000fe20003f65270 */
[----:B------:R-:W-:Y:S01]  /*20a0*/  IMAD R19, R19, R14, RZ ;  /* 0x0000000e13137224 */ /* 0x000fe200078e02ff */
        /* <DEDUP_REMOVED lines=8> */
[----:B------:R-:W-:-:S04]  /*2130*/  @!P0 IADD3 R13, PT, PT, R13, -R14, RZ ;  /* 0x8000000e0d0d8210 */ /* 0x000fc80007ffe0ff */
[----:B------:R-:W-:-:S13]  /*2140*/  ISETP.GT.U32.AND P0, PT, R14, R13, PT ;  /* 0x0000000d0e00720c */ /* 0x000fda0003f04070 */
[----:B------:R-:W-:-:S05]  /*2150*/  @!P0 IMAD.IADD R13, R13, 0x1, -R14 ;  /* 0x000000010d0d8824 */ /* 0x000fca00078e0a0e */
[----:B------:R-:W-:Y:S02]  /*2160*/  @!P2 IADD3 R13, PT, PT, -R13, RZ, RZ ;  /* 0x000000ff0d0da210 */ /* 0x000fe40007ffe1ff */
[----:B------:R-:W-:-:S05]  /*2170*/  @!P3 LOP3.LUT R13, RZ, R17, RZ, 0x33, !PT ;  /* 0x00000011ff0db212 */ /* 0x000fca00078e33ff */
[----:B------:R-:W-:-:S06]  /*2180*/  IMAD.WIDE R12, R13, 0x4, R4 ;  /* 0x000000040d0c7825 */ /* 0x000fcc00078e0204 */
[----:B------:R0:W5:Y:S02]  /*2190*/  LDG.E R12, desc[UR6][R12.64] ;  /* 0x000000060c0c7981 */ /* 0x000164000c1e1900 */
.L_x_96:
[C---:B01-3-5:R-:W-:Y:S01]  /*21a0*/  FMUL R13, |R12|.reuse, 16777216 ;  /* 0x4b8000000c0d7820 */ /* 0x06bfe20000400200 */
[----:B------:R-:W-:Y:S01]  /*21b0*/  FSETP.GEU.AND P0, PT, |R12|, 1.175494350822287508e-38, PT ;  /* 0x008000000c00780b */ /* 0x000fe20003f0e200 */
[----:B------:R-:W-:Y:S01]  /*21c0*/  BSSY.RECONVERGENT B0, `(.L_x_98) ;  /* 0x0000058000007945 */ /* 0x000fe20003800200 */
[----:B------:R-:W-:Y:S02]  /*21d0*/  MOV R21, 0x3a2c32e4 ;  /* 0x3a2c32e400157802 */ /* 0x000fe40000000f00 */
[----:B------:R-:W-:-:S04]  /*21e0*/  FSEL R13, R13, |R12|, !P0 ;  /* 0x4000000c0d0d7208 */ /* 0x000fc80004000000 */
[----:B------:R-:W-:-:S04]  /*21f0*/  IADD3 R14, PT, PT, R13, -0x3f3504f3, RZ ;  /* 0xc0cafb0d0d0e7810 */ /* 0x000fc80007ffe0ff */
[----:B------:R-:W-:-:S04]  /*2200*/  LOP3.LUT R16, R14, 0xff800000, RZ, 0xc0, !PT ;  /* 0xff8000000e107812 */ /* 0x000fc800078ec0ff */
[----:B------:R-:W-:Y:S01]  /*2210*/  I2FP.F32.S32 R19, R16 ;  /* 0x0000001000137245 */ /* 0x000fe20000201400 */
[----:B------:R-:W-:-:S04]  /*2220*/  IMAD.IADD R14, R13, 0x1, -R16 ;  /* 0x000000010d0e7824 */ /* 0x000fc800078e0a10 */
[C---:B------:R-:W-:Y:S01]  /*2230*/  FADD R13, R14.reuse, 1 ;  /* 0x3f8000000e0d7421 */ /* 0x040fe20000000000 */
[----:B------:R-:W-:Y:S01]  /*2240*/  FADD R22, R14, -1 ;  /* 0xbf8000000e167421 */ /* 0x000fe20000000000 */
[----:B------:R-:W-:-:S03]  /*2250*/  FSEL R14, RZ, -24, P0 ;  /* 0xc1c00000ff0e7808 */ /* 0x000fc60000000000 */
[----:B------:R-:W-:Y:S01]  /*2260*/  FADD R20, R22, R22 ;  /* 0x0000001616147221 */ /* 0x000fe20000000000 */
[----:B------:R-:W0:Y:S03]  /*2270*/  MUFU.RCP R13, R13 ;  /* 0x0000000d000d7308 */ /* 0x000e260000001000 */
[----:B0-----:R-:W-:Y:S01]  /*2280*/  FMUL R15, R13, R20 ;  /* 0x000000140d0f7220 */ /* 0x001fe20000400000 */
[----:B------:R-:W-:-:S03]  /*2290*/  FFMA R20, R19, 1.1920928955078125e-07, R14 ;  /* 0x3400000013147823 */ /* 0x000fc6000000000e */
[----:B------:R-:W-:Y:S01]  /*22a0*/  FADD R19, R22, -R15 ;  /* 0x8000000f16137221 */ /* 0x000fe20000000000 */
[C---:B------:R-:W-:Y:S01]  /*22b0*/  FMUL R16, R15.reuse, R15 ;  /* 0x0000000f0f107220 */ /* 0x040fe20000400000 */
[----:B------:R-:W-:Y:S02]  /*22c0*/  FFMA R14, R15, 1.4426950216293334961, R20 ;  /* 0x3fb8aa3b0f0e7823 */ /* 0x000fe40000000014 */
[----:B------:R-:W-:Y:S01]  /*22d0*/  FADD R19, R19, R19 ;  /* 0x0000001313137221 */ /* 0x000fe20000000000 */
[----:B------:R-:W-:Y:S01]  /*22e0*/  FFMA R21, R16, R21, 0.0032181653659790754318 ;  /* 0x3b52e7db10157423 */ /* 0x000fe20000000015 */
        /* <DEDUP_REMOVED lines=17> */
[-C--:B------:R-:W-:Y:S01]  /*2400*/  FFMA R19, R19, R11.reuse, -R16 ;  /* 0x0000000b13137223 */ /* 0x080fe20000000810 */
[C---:B------:R-:W-:Y:S02]  /*2410*/  FSETP.GT.AND P2, PT, |R16|.reuse, 152, PT ;  /* 0x431800001000780b */ /* 0x040fe40003f44200 */
[----:B------:R-:W-:Y:S01]  /*2420*/  FSETP.GEU.AND P3, PT, R16, RZ, PT ;  /* 0x000000ff1000720b */ /* 0x000fe20003f6e000 */
[----:B------:R-:W-:Y:S01]  /*2430*/  FFMA R14, R14, R11, R19 ;  /* 0x0000000b0e0e7223 */ /* 0x000fe20000000013 */
[----:B------:R-:W-:Y:S01]  /*2440*/  MOV R19, 0x391fcb8e ;  /* 0x391fcb8e00137802 */ /* 0x000fe20000000f00 */
[----:B0-----:R-:W-:Y:S01]  /*2450*/  FADD R15, R16, -R13 ;  /* 0x8000000d100f7221 */ /* 0x001fe20000000000 */
[----:B------:R-:W-:Y:S01]  /*2460*/  FSETP.GT.AND P0, PT, R13, RZ, PT ;  /* 0x000000ff0d00720b */ /* 0x000fe20003f04000 */
[----:B------:R-:W-:-:S02]  /*2470*/  FMUL R13, R11, 0.5 ;  /* 0x3f0000000b0d7820 */ /* 0x000fc40000400000 */
[----:B------:R-:W-:Y:S01]  /*2480*/  FADD R14, R14, R15 ;  /* 0x0000000f0e0e7221 */ /* 0x000fe20000000000 */
[----:B------:R-:W-:Y:S02]  /*2490*/  SEL R20, RZ, 0x83000000, P0 ;  /* 0x83000000ff147807 */ /* 0x000fe40000000000 */
[----:B------:R-:W-:Y:S01]  /*24a0*/  FSETP.NEU.AND P0, PT, R11, RZ, PT ;  /* 0x000000ff0b00720b */ /* 0x000fe20003f0d000 */
[----:B------:R-:W-:Y:S01]  /*24b0*/  FFMA R15, R14, R19, 0.0013391353422775864601 ;  /* 0x3aaf85ed0e0f7423 */ /* 0x000fe20000000013 */
[----:B------:R-:W-:Y:S02]  /*24c0*/  FRND.TRUNC R13, R13 ;  /* 0x0000000d000d7307 */ /* 0x000fe4000020d000 */
[----:B------:R-:W-:Y:S01]  /*24d0*/  FSETP.EQ.OR P0, PT, R12, 1, !P0 ;  /* 0x3f8000000c00780b */ /* 0x000fe20004702400 */
[----:B------:R-:W-:-:S04]  /*24e0*/  FFMA R15, R14, R15, 0.0096188392490148544312 ;  /* 0x3c1d98560e0f7423 */ /* 0x000fc8000000000f */
[C---:B------:R-:W-:Y:S01]  /*24f0*/  FFMA R15, R14.reuse, R15, 0.055503588169813156128 ;  /* 0x3d6357bb0e0f7423 */ /* 0x040fe2000000000f */
[----:B------:R-:W0:Y:S03]  /*2500*/  F2I.NTZ R19, R16 ;  /* 0x0000001000137305 */ /* 0x000e260000203100 */
[----:B------:R-:W-:-:S04]  /*2510*/  FFMA R15, R14, R15, 0.24022644758224487305 ;  /* 0x3e75fdec0e0f7423 */ /* 0x000fc8000000000f */
[----:B------:R-:W-:-:S04]  /*2520*/  FFMA R15, R14, R15, 0.69314718246459960938 ;  /* 0x3f3172180e0f7423 */ /* 0x000fc8000000000f */
[----:B------:R-:W-:Y:S01]  /*2530*/  FFMA R15, R14, R15, 1 ;  /* 0x3f8000000e0f7423 */ /* 0x000fe2000000000f */
[----:B------:R-:W-:Y:S01]  /*2540*/  VIADD R14, R20, 0x7f000000 ;  /* 0x7f000000140e7836 */ /* 0x000fe20000000000 */
[----:B0-----:R-:W-:-:S03]  /*2550*/  LEA R19, R19, -R20, 0x17 ;  /* 0x8000001413137211 */ /* 0x001fc600078eb8ff */
[----:B------:R-:W-:Y:S01]  /*2560*/  FMUL R14, R15, R14 ;  /* 0x0000000e0f0e7220 */ /* 0x000fe20000400000 */
[----:B------:R-:W-:-:S03]  /*2570*/  MOV R15, 0x3f800000 ;  /* 0x3f800000000f7802 */ /* 0x000fc60000000f00 */
[----:B------:R-:W-:Y:S01]  /*2580*/  FMUL R19, R14, R19 ;  /* 0x000000130e137220 */ /* 0x000fe20000400000 */
[----:B------:R-:W-:Y:S01]  /*2590*/  FADD R14, R13, R13 ;  /* 0x0000000d0d0e7221 */ /* 0x000fe20000000000 */
[----:B------:R-:W-:Y:S01]  /*25a0*/  @P2 FSEL R19, RZ, +INF , !P3 ;  /* 0x7f800000ff132808 */ /* 0x000fe20005800000 */
[----:B------:R-:W-:Y:S06]  /*25b0*/  @P0 BRA `(.L_x_99) ;  /* 0x0000000000600947 */ /* 0x000fec0003800000 */
[----:B------:R-:W-:-:S04]  /*25c0*/  FSETP.NAN.AND P0, PT, |R11|, |R11|, PT ;  /* 0x4000000b0b00720b */ /* 0x000fc80003f08200 */
[----:B------:R-:W-:-:S13]  /*25d0*/  FSETP.NUM.AND P0, PT, |R12|, |R12|, !P0 ;  /* 0x4000000c0c00720b */ /* 0x000fda0004707200 */
[----:B------:R-:W-:Y:S01]  /*25e0*/  @!P0 FADD R15, R12, R11 ;  /* 0x0000000b0c0f8221 */ /* 0x000fe20000000000 */
[----:B------:R-:W-:Y:S06]  /*25f0*/  @!P0 BRA `(.L_x_99) ;  /* 0x0000000000508947 */ /* 0x000fec0003800000 */
[----:B------:R-:W-:Y:S01]  /*2600*/  FSETP.NEU.AND P0, PT, |R12|, +INF , PT ;  /* 0x7f8000000c00780b */ /* 0x000fe20003f0d200 */
[----:B------:R-:W-:-:S03]  /*2610*/  FADD R14, -R14, R11 ;  /* 0x0000000b0e0e7221 */ /* 0x000fc60000000100 */
[----:B------:R-:W-:-:S04]  /*2620*/  FSETP.NEU.AND P0, PT, R12, RZ, P0 ;  /* 0x000000ff0c00720b */ /* 0x000fc8000070d000 */
[----:B------:R-:W-:Y:S02]  /*2630*/  FSETP.GEU.OR P2, PT, R11, RZ, P0 ;  /* 0x000000ff0b00720b */ /* 0x000fe4000074e400 */
[----:B------:R-:W-:-:S07]  /*2640*/  FSETP.NEU.AND P3, PT, |R14|, 1, !P0 ;  /* 0x3f8000000e00780b */ /* 0x000fce000476d200 */
[----:B------:R-:W-:-:S05]  /*2650*/  @!P0 FADD R13, R12, R12 ;  /* 0x0000000c0c0d8221 */ /* 0x000fca0000000000 */
[----:B------:R-:W-:-:S04]  /*2660*/  @!P2 LOP3.LUT R13, R13, 0x7f800000, RZ, 0x3c, !PT ;  /* 0x7f8000000d0da812 */ /* 0x000fc800078e3cff */
[----:B------:R-:W-:-:S05]  /*2670*/  @P3 LOP3.LUT R13, R13, 0x7fffffff, RZ, 0xc0, !PT ;  /* 0x7fffffff0d0d3812 */ /* 0x000fca00078ec0ff */
[----:B------:R-:W-:Y:S01]  /*2680*/  @!P0 IMAD.MOV.U32 R15, RZ, RZ, R13 ;  /* 0x000000ffff0f8224 */ /* 0x000fe200078e000d */
[----:B------:R-:W-:Y:S06]  /*2690*/  @!P0 BRA `(.L_x_99) ;  /* 0x0000000000288947 */ /* 0x000fec0003800000 */
[----:B------:R-:W-:Y:S02]  /*26a0*/  FSETP.NEU.AND P0, PT, |R11|, +INF , PT ;  /* 0x7f8000000b00780b */ /* 0x000fe40003f0d200 */
[----:B------:R-:W-:-:S13]  /*26b0*/  FSETP.EQ.AND P2, PT, R12, -1, PT ;  /* 0xbf8000000c00780b */ /* 0x000fda0003f42000 */
[----:B------:R-:W-:Y:S05]  /*26c0*/  @!P0 BRA P2, `(.L_x_99) ;  /* 0x00000000001c8947 */ /* 0x000fea0001000000 */
[----:B------:R-:W-:Y:S02]  /*26d0*/  FSETP.GEU.AND P2, PT, R12, RZ, PT ;  /* 0x000000ff0c00720b */ /* 0x000fe40003f4e000 */
[----:B------:R-:W-:-:S11]  /*26e0*/  MOV R15, R19 ;  /* 0x00000013000f7202 */ /* 0x000fd60000000f00 */
[----:B------:R-:W0:Y:S01]  /*26f0*/  @!P2 FRND.FLOOR R12, R11 ;  /* 0x0000000b000ca307 */ /* 0x000e220000205000 */
[----:B------:R-:W-:Y:S02]  /*2700*/  @!P2 FSETP.NEU.AND P3, PT, |R14|, 1, PT ;  /* 0x3f8000000e00a80b */ /* 0x000fe40003f6d200 */
[----:B0-----:R-:W-:Y:S02]  /*2710*/  @!P2 FSETP.NEU.AND P0, PT, R11, R12, PT ;  /* 0x0000000c0b00a20b */ /* 0x001fe40003f0d000 */
[----:B------:R-:W-:-:S04]  /*2720*/  @!P2 FSEL R12, R19, -R19, P3 ;  /* 0x80000013130ca208 */ /* 0x000fc80001800000 */
[----:B------:R-:W-:-:S07]  /*2730*/  @!P2 FSEL R15, R12, +QNAN , !P0 ;  /* 0x7fffffff0c0fa808 */ /* 0x000fce0004000000 */
.L_x_99:
[----:B------:R-:W-:Y:S05]  /*2740*/  BSYNC.RECONVERGENT B0 ;  /* 0x0000000000007941 */ /* 0x000fea0003800200 */
.L_x_98:
[----:B------:R-:W-:Y:S01]  /*2750*/  IMAD.WIDE R12, R3, 0x4, R8 ;  /* 0x00000004030c7825 */ /* 0x000fe200078e0208 */
[----:B------:R-:W-:-:S04]  /*2760*/  IADD3 R3, PT, PT, R0, R3, RZ ;  /* 0x0000000300037210 */ /* 0x000fc80007ffe0ff */
[----:B------:R1:W-:Y:S01]  /*2770*/  STG.E desc[UR6][R12.64], R15 ;  /* 0x0000000f0c007986 */ /* 0x0003e2000c101906 */
[----:B------:R-:W-:-:S13]  /*2780*/  ISETP.GE.AND P0, PT, R3, UR4, PT ;  /* 0x0000000403007c0c */ /* 0x000fda000bf06270 */
[----:B-1----:R-:W-:Y:S05]  /*2790*/  @!P0 BRA `(.L_x_100) ;  /* 0xfffffff000788947 */ /* 0x002fea000383ffff */
[----:B------:R-:W-:Y:S05]  /*27a0*/  EXIT ;  /* 0x000000000000794d */ /* 0x000fea0003800000 */
.L_x_92:
[----:B------:R-:W-:Y:S01]  /*27b0*/  IABS R2, R11 ;  /* 0x0000000b00027213 */ /* 0x000fe20000000000 */
[----:B------:R-:W0:Y:S01]  /*27c0*/  LDC R10, c[0x0][0x3a4] ;  /* 0x0000e900ff0a7b82 */ /* 0x000e220000000800 */
[----:B------:R-:W1:Y:S02]  /*27d0*/  LDCU UR4, c[0x0][0x3a0] ;  /* 0x00007400ff0477ac */ /* 0x000e640008000800 */
[----:B------:R-:W2:Y:S01]  /*27e0*/  I2F.RP R13, R2 ;  /* 0x00000002000d7306 */ /* 0x000ea20000209400 */
[----:B------:R-:W3:Y:S04]  /*27f0*/  LDCU UR5, c[0x0][0x380] ;  /* 0x00007000ff0577ac */ /* 0x000ee80008000800 */
[----:B------:R-:W4:Y:S08]  /*2800*/  LDC R11, c[0x0][0x394] ;  /* 0x0000e500ff0b7b82 */ /* 0x000f300000000800 */
[----:B------:R-:W0:Y:S01]  /*2810*/  LDC R12, c[0x0][0x3a0] ;  /* 0x0000e800ff0c7b82 */ /* 0x000e220000000800 */
[----:B--2---:R-:W2:Y:S01]  /*2820*/  MUFU.RCP R13, R13 ;  /* 0x0000000d000d7308 */ /* 0x004ea20000001000 */
[----:B-1----:R-:W-:-:S06]  /*2830*/  UISETP.NE.AND UP0, UPT, UR4, 0x1, UPT ;  /* 0x000000010400788c */ /* 0x002fcc000bf05270 */
[----:B------:R-:W1:Y:S08]  /*2840*/  LDC.64 R4, c[0x0][0x398] ;  /* 0x0000e600ff047b82 */ /* 0x000e700000000a00 */
[----:B------:R-:W0:Y:S01]  /*2850*/  LDC.64 R6, c[0x0][0x388] ;  /* 0x0000e200ff067b82 */ /* 0x000e220000000a00 */
[----:B--2---:R-:W-:-:S04]  /*2860*/  VIADD R14, R13, 0xffffffe ;  /* 0x0ffffffe0d0e7836 */ /* 0x004fc80000000000 */
[----:B------:R2:W5:Y:S03]  /*2870*/  F2I.FTZ.U32.TRUNC.NTZ R15, R14 ;  /* 0x0000000e000f7305 */ /* 0x000566000021f000 */
[----:B------:R-:W0:Y:S01]  /*2880*/  LDC.64 R8, c[0x0][0x3a8] ;  /* 0x0000ea00ff087b82 */ /* 0x000e220000000a00 */
[----:B--2---:R-:W-:Y:S01]  /*2890*/  HFMA2 R14, -RZ, RZ, 0, 0 ;  /* 0x00000000ff0e7431 */ /* 0x004fe200000001ff */
[----:B-----5:R-:W-:-:S05]  /*28a0*/  IADD3 R13, PT, PT, RZ, -R15, RZ ;  /* 0x8000000fff0d7210 */ /* 0x020fca0007ffe0ff */
[----:B------:R-:W-:-:S04]  /*28b0*/  IMAD R13, R13, R2, RZ ;  /* 0x000000020d0d7224 */ /* 0x000fc800078e02ff */
[----:B---34-:R-:W-:-:S07]  /*28c0*/  IMAD.HI.U32 R13, R15, R13, R14 ;  /* 0x0000000d0f0d7227 */ /* 0x018fce00078e000e */
.L_x_108:
[----:B------:R-:W-:Y:S02]  /*28d0*/  IABS R16, R3 ;  /* 0x0000000300107213 */ /* 0x000fe40000000000 */
[----:B------:R-:W-:Y:S02]  /*28e0*/  IABS R18, R11 ;  /* 0x0000000b00127213 */ /* 0x000fe40000000000 */
[----:B------:R-:W-:Y:S01]  /*28f0*/  ISETP.NE.AND P2, PT, R11, RZ, PT ;  /* 0x000000ff0b00720c */ /* 0x000fe20003f45270 */
[----:B------:R-:W-:-:S04]  /*2900*/  IMAD.HI.U32 R14, R13, R16, RZ ;  /* 0x000000100d0e7227 */ /* 0x000fc800078e00ff */
[----:B------:R-:W-:-:S04]  /*2910*/  IMAD.MOV R15, RZ, RZ, -R14 ;  /* 0x000000ffff0f7224 */ /* 0x000fc800078e0a0e */
[----:B------:R-:W-:-:S05]  /*2920*/  IMAD R15, R18, R15, R16 ;  /* 0x0000000f120f7224 */ /* 0x000fca00078e0210 */
[----:B------:R-:W-:-:S13]  /*2930*/  ISETP.GT.U32.AND P0, PT, R2, R15, PT ;  /* 0x0000000f0200720c */ /* 0x000fda0003f04070 */
[----:B------:R-:W-:Y:S02]  /*2940*/  @!P0 IADD3 R15, PT, PT, R15, -R18, RZ ;  /* 0x800000120f0f8210 */ /* 0x000fe40007ffe0ff */
[----:B------:R-:W-:Y:S02]  /*2950*/  ISETP.GE.AND P0, PT, R3, RZ, PT ;  /* 0x000000ff0300720c */ /* 0x000fe40003f06270 */
[----:B------:R-:W-:-:S13]  /*2960*/  ISETP.GT.U32.AND P1, PT, R2, R15, PT ;  /* 0x0000000f0200720c */ /* 0x000fda0003f24070 */
[----:B------:R-:W-:-:S05]  /*2970*/  @!P1 IADD3 R15, PT, PT, R15, -R18, RZ ;  /* 0x800000120f0f9210 */ /* 0x000fca0007ffe0ff */
[----:B------:R-:W-:Y:S01]  /*2980*/  @!P0 IMAD.MOV R15, RZ, RZ, -R15 ;  /* 0x000000ffff0f8224 */ /* 0x000fe200078e0a0f */
[----:B------:R-:W-:-:S05]  /*2990*/  @!P2 LOP3.LUT R15, RZ, R11, RZ, 0x33, !PT ;  /* 0x0000000bff0fa212 */ /* 0x000fca00078e33ff */
[----:B0-----:R-:W-:-:S06]  /*29a0*/  IMAD.WIDE R14, R15, 0x4, R6 ;  /* 0x000000040f0e7825 */ /* 0x001fcc00078e0206 */
[----:B------:R0:W5:Y:S01]  /*29b0*/  LDG.E R14, desc[UR6][R14.64] ;  /* 0x000000060e0e7981 */ /* 0x000162000c1e1900 */
[----:B------:R-:W-:Y:S05]  /*29c0*/  BRA.U !UP0, `(.L_x_101) ;  /* 0x0000000108d07547 */ /* 0x000fea000b800000 */
[----:B------:R-:W-:-:S13]  /*29d0*/  ISETP.NE.AND P0, PT, R10, 0x1, PT ;  /* 0x000000010a00780c */ /* 0x000fda0003f05270 */
[----:B------:R-:W-:Y:S05]  /*29e0*/  @!P0 BRA `(.L_x_102) ;  /* 0x0000000000bc8947 */ /* 0x000fea0003800000 */
[----:B------:R-:W-:Y:S02]  /*29f0*/  IABS R17, R12 ;  /* 0x0000000c00117213 */ /* 0x000fe40000000000 */
[----:B------:R-:W-:Y:S02]  /*2a00*/  IABS R22, R10 ;  /* 0x0000000a00167213 */ /* 0x000fe40000000000 */
[----:B------:R-:W2:Y:S08]  /*2a10*/  I2F.RP R20, R17 ;  /* 0x0000001100147306 */ /* 0x000eb00000209400 */
[----:B--2---:R-:W2:Y:S02]  /*2a20*/  MUFU.RCP R20, R20 ;  /* 0x0000001400147308 */ /* 0x004ea40000001000 */
[----:B--2---:R-:W-:-:S06]  /*2a30*/  IADD3 R21, PT, PT, R20, 0xffffffe, RZ ;  /* 0x0ffffffe14157810 */ /* 0x004fcc0007ffe0ff */
[----:B------:R-:W2:Y:S02]  /*2a40*/  F2I.FTZ.U32.TRUNC.NTZ R19, R21 ;  /* 0x0000001500137305 */ /* 0x000ea4000021f000 */
[----:B--2---:R-:W-:-:S05]  /*2a50*/  IADD3 R18, PT, PT, RZ, -R19, RZ ;  /* 0x80000013ff127210 */ /* 0x004fca0007ffe0ff */
[----:B0-----:R-:W-:Y:S02]  /*2a60*/  IMAD R15, R18, R17, RZ ;  /* 0x00000011120f7224 */ /* 0x001fe400078e02ff */
[----:B------:R-:W-:-:S04]  /*2a70*/  IMAD.MOV.U32 R18, RZ, RZ, RZ ;  /* 0x000000ffff127224 */ /* 0x000fc800078e00ff */
[----:B------:R-:W-:Y:S01]  /*2a80*/  IMAD.HI.U32 R19, R19, R15, R18 ;  /* 0x0000000f13137227 */ /* 0x000fe200078e0012 */
[----:B------:R-:W-:-:S04]  /*2a90*/  MOV R15, R22 ;  /* 0x00000016000f7202 */ /* 0x000fc80000000f00 */
[----:B------:R-:W0:Y:S01]  /*2aa0*/  I2F.RP R22, R15 ;  /* 0x0000000f00167306 */ /* 0x000e220000209400 */
[----:B------:R-:W-:-:S05]  /*2ab0*/  IMAD.HI.U32 R18, R19, R16, RZ ;  /* 0x0000001013127227 */ /* 0x000fca00078e00ff */
[----:B------:R-:W-:-:S05]  /*2ac0*/  IADD3 R19, PT, PT, -R18, RZ, RZ ;  /* 0x000000ff12137210 */ /* 0x000fca0007ffe1ff */
[C---:B------:R-:W-:Y:S01]  /*2ad0*/  IMAD R16, R17.reuse, R19, R16 ;  /* 0x0000001311107224 */ /* 0x040fe200078e0210 */
[----:B0-----:R-:W0:Y:S04]  /*2ae0*/  MUFU.RCP R22, R22 ;  /* 0x0000001600167308 */ /* 0x001e280000001000 */
[----:B------:R-:W-:-:S13]  /*2af0*/  ISETP.GT.U32.AND P1, PT, R17, R16, PT ;  /* 0x000000101100720c */ /* 0x000fda0003f24070 */
[----:B------:R-:W-:Y:S01]  /*2b00*/  @!P1 IMAD.IADD R16, R16, 0x1, -R17 ;  /* 0x0000000110109824 */ /* 0x000fe200078e0a11 */
[----:B------:R-:W-:Y:S02]  /*2b10*/  @!P1 IADD3 R18, PT, PT, R18, 0x1, RZ ;  /* 0x0000000112129810 */ /* 0x000fe40007ffe0ff */
[----:B0-----:R-:W-:Y:S02]  /*2b20*/  IADD3 R19, PT, PT, R22, 0xffffffe, RZ ;  /* 0x0ffffffe16137810 */ /* 0x001fe40007ffe0ff */
[----:B------:R-:W-:Y:S02]  /*2b30*/  ISETP.GE.U32.AND P0, PT, R16, R17, PT ;  /* 0x000000111000720c */ /* 0x000fe40003f06070 */
[----:B------:R-:W0:Y:S01]  /*2b40*/  F2I.FTZ.U32.TRUNC.NTZ R17, R19 ;  /* 0x0000001300117305 */ /* 0x000e22000021f000 */
[----:B------:R-:W-:Y:S02]  /*2b50*/  LOP3.LUT R16, R3, R12, RZ, 0x3c, !PT ;  /* 0x0000000c03107212 */ /* 0x000fe400078e3cff */
[----:B------:R-:W-:-:S02]  /*2b60*/  ISETP.NE.AND P1, PT, R12, RZ, PT ;  /* 0x000000ff0c00720c */ /* 0x000fc40003f25270 */
[----:B------:R-:W-:-:S06]  /*2b70*/  ISETP.GE.AND P2, PT, R16, RZ, PT ;  /* 0x000000ff1000720c */ /* 0x000fcc0003f46270 */
[----:B------:R-:W-:Y:S01]  /*2b80*/  @P0 VIADD R18, R18, 0x1 ;  /* 0x0000000112120836 */ /* 0x000fe20000000000 */
[----:B0-----:R-:W-:-:S06]  /*2b90*/  IADD3 R16, PT, PT, RZ, -R17, RZ ;  /* 0x80000011ff107210 */ /* 0x001fcc0007ffe0ff */
[----:B------:R-:W-:Y:S01]  /*2ba0*/  @!P2 IADD3 R18, PT, PT, -R18, RZ, RZ ;  /* 0x000000ff1212a210 */ /* 0x000fe20007ffe1ff */
[----:B------:R-:W-:Y:S01]  /*2bb0*/  IMAD R21, R16, R15, RZ ;  /* 0x0000000f10157224 */ /* 0x000fe200078e02ff */
[----:B------:R-:W-:Y:S01]  /*2bc0*/  @!P1 LOP3.LUT R18, RZ, R12, RZ, 0x33, !PT ;  /* 0x0000000cff129212 */ /* 0x000fe200078e33ff */
[----:B------:R-:W-:Y:S01]  /*2bd0*/  IMAD.MOV.U32 R16, RZ, RZ, RZ ;  /* 0x000000ffff107224 */ /* 0x000fe200078e00ff */
[----:B------:R-:W-:Y:S02]  /*2be0*/  ISETP.NE.AND P2, PT, R10, RZ, PT ;  /* 0x000000ff0a00720c */ /* 0x000fe40003f45270 */
[----:B------:R-:W-:Y:S01]  /*2bf0*/  IABS R20, R18 ;  /* 0x0000001200147213 */ /* 0x000fe20000000000 */
[----:B------:R-:W-:Y:S01]  /*2c00*/  IMAD.HI.U32 R21, R17, R21, R16 ;  /* 0x0000001511157227 */ /* 0x000fe200078e0010 */
[----:B------:R-:W-:-:S05]  /*2c10*/  ISETP.GE.AND P1, PT, R18, RZ, PT ;  /* 0x000000ff1200720c */ /* 0x000fca0003f26270 */
        /* <DEDUP_REMOVED lines=9> */
[----:B-1----:R-:W-:-:S05]  /*2cb0*/  IMAD.WIDE R16, R16, 0x4, R4 ;  /* 0x0000000410107825 */ /* 0x002fca00078e0204 */
[----:B------:R0:W5:Y:S01]  /*2cc0*/  LDG.E R15, desc[UR6][R16.64] ;  /* 0x00000006100f7981 */ /* 0x000162000c1e1900 */
[----:B------:R-:W-:Y:S05]  /*2cd0*/  BRA `(.L_x_103) ;  /* 0x0000000000607947 */ /* 0x000fea0003800000 */
.L_x_102:
[----:B------:R-:W0:Y:S02]  /*2ce0*/  LDC.64 R16, c[0x0][0x398] ;  /* 0x0000e600ff107b82 */ /* 0x000e240000000a00 */
[----:B0-----:R2:W5:Y:S01]  /*2cf0*/  LDG.E R15, desc[UR6][R16.64] ;  /* 0x00000006100f7981 */ /* 0x001562000c1e1900 */
[----:B------:R-:W-:Y:S05]  /*2d00*/  BRA `(.L_x_103) ;  /* 0x0000000000547947 */ /* 0x000fea0003800000 */
.L_x_101:
[----:B------:R-:W-:Y:S02]  /*2d10*/  IABS R17, R10 ;  /* 0x0000000a00117213 */ /* 0x000fe40000000000 */
[----:B------:R-:W-:Y:S02]  /*2d20*/  ISETP.NE.AND P2, PT, R10, RZ, PT ;  /* 0x000000ff0a00720c */ /* 0x000fe40003f45270 */
[----:B------:R-:W2:Y:S08]  /*2d30*/  I2F.RP R20, R17 ;  /* 0x0000001100147306 */ /* 0x000eb00000209400 */
[----:B--2---:R-:W2:Y:S02]  /*2d40*/  MUFU.RCP R20, R20 ;  /* 0x0000001400147308 */ /* 0x004ea40000001000 */
[----:B--2---:R-:W-:-:S06]  /*2d50*/  IADD3 R18, PT, PT, R20, 0xffffffe, RZ ;  /* 0x0ffffffe14127810 */ /* 0x004fcc0007ffe0ff */
[----:B------:R2:W3:Y:S02]  /*2d60*/  F2I.FTZ.U32.TRUNC.NTZ R19, R18 ;  /* 0x0000001200137305 */ /* 0x0004e4000021f000 */
[----:B--2---:R-:W-:Y:S02]  /*2d70*/  HFMA2 R18, -RZ, RZ, 0, 0 ;  /* 0x00000000ff127431 */ /* 0x004fe400000001ff */
[----:B---3--:R-:W-:-:S04]  /*2d80*/  IMAD.MOV R22, RZ, RZ, -R19 ;  /* 0x000000ffff167224 */ /* 0x008fc800078e0a13 */
[----:B0-----:R-:W-:-:S04]  /*2d90*/  IMAD R15, R22, R17, RZ ;  /* 0x00000011160f7224 */ /* 0x001fc800078e02ff */
[----:B------:R-:W-:-:S06]  /*2da0*/  IMAD.HI.U32 R15, R19, R15, R18 ;  /* 0x0000000f130f7227 */ /* 0x000fcc00078e0012 */
        /* <DEDUP_REMOVED lines=9> */
[----:B-1----:R-:W-:-:S05]  /*2e40*/  IMAD.WIDE R16, R16, 0x4, R4 ;  /* 0x0000000410107825 */ /* 0x002fca00078e0204 */
[----:B------:R3:W5:Y:S02]  /*2e50*/  LDG.E R15, desc[UR6][R16.64] ;  /* 0x00000006100f7981 */ /* 0x000764000c1e1900 */
.L_x_103:
[C---:B0-23-5:R-:W-:Y:S01]  /*2e60*/  FMUL R16, |R15|.reuse, 16777216 ;  /* 0x4b8000000f107820 */ /* 0x06dfe20000400200 */
[----:B------:R-:W-:Y:S01]  /*2e70*/  FSETP.GEU.AND P0, PT, |R15|, 1.175494350822287508e-38, PT ;  /* 0x008000000f00780b */ /* 0x000fe20003f0e200 */
[----:B------:R-:W-:Y:S01]  /*2e80*/  BSSY.RECONVERGENT B0, `(.L_x_104) ;  /* 0x000005a000007945 */ /* 0x000fe20003800200 */
[----:B------:R-:W-:Y:S02]  /*2e90*/  MOV R22, 0x3a2c32e4 ;  /* 0x3a2c32e400167802 */ /* 0x000fe40000000f00 */
[----:B------:R-:W-:-:S05]  /*2ea0*/  FSEL R16, R16, |R15|, !P0 ;  /* 0x4000000f10107208 */ /* 0x000fca0004000000 */
[----:B------:R-:W-:-:S05]  /*2eb0*/  VIADD R17, R16, 0xc0cafb0d ;  /* 0xc0cafb0d10117836 */ /* 0x000fca0000000000 */
[----:B------:R-:W-:Y:S02]  /*2ec0*/  LOP3.LUT R19, R17, 0xff800000, RZ, 0xc0, !PT ;  /* 0xff80000011137812 */ /* 0x000fe400078ec0ff */
[----:B------:R-:W-:Y:S02]  /*2ed0*/  FSEL R17, RZ, -24, P0 ;  /* 0xc1c00000ff117808 */ /* 0x000fe40000000000 */
[-C--:B------:R-:W-:Y:S02]  /*2ee0*/  IADD3 R21, PT, PT, R16, -R19.reuse, RZ ;  /* 0x8000001310157210 */ /* 0x080fe40007ffe0ff */
[----:B------:R-:W-:-:S03]  /*2ef0*/  I2FP.F32.S32 R20, R19 ;  /* 0x0000001300147245 */ /* 0x000fc60000201400 */
[C---:B------:R-:W-:Y:S01]  /*2f00*/  FADD R16, R21.reuse, 1 ;  /* 0x3f80000015107421 */ /* 0x040fe20000000000 */
[----:B------:R-:W-:-:S04]  /*2f10*/  FADD R21, R21, -1 ;  /* 0xbf80000015157421 */ /* 0x000fc80000000000 */
        /* <DEDUP_REMOVED lines=27> */
[C---:B------:R-:W-:Y:S02]  /*30d0*/  FSETP.GT.AND P1, PT, |R19|.reuse, 152, PT ;  /* 0x431800001300780b */ /* 0x040fe40003f24200 */
[C---:B------:R-:W-:Y:S01]  /*30e0*/  FSETP.GEU.AND P2, PT, R19.reuse, RZ, PT ;  /* 0x000000ff1300720b */ /* 0x040fe20003f4e000 */
[----:B------:R-:W-:Y:S01]  /*30f0*/  FFMA R17, R14, R17, R20 ;  /* 0x000000110e117223 */ /* 0x000fe20000000014 */
[----:B------:R-:W-:Y:S02]  /*3100*/  IMAD.MOV.U32 R20, RZ, RZ, 0x391fcb8e ;  /* 0x391fcb8eff147424 */ /* 0x000fe400078e00ff */
        /* <DEDUP_REMOVED lines=11> */
[----:B------:R0:W2:Y:S03]  /*31c0*/  F2I.NTZ R20, R19 ;  /* 0x0000001300147305 */ /* 0x0000a60000203100 */
[----:B------:R-:W-:-:S04]  /*31d0*/  FFMA R18, R17, R18, 0.24022644758224487305 ;  /* 0x3e75fdec11127423 */ /* 0x000fc80000000012 */
[----:B------:R-:W-:Y:S01]  /*31e0*/  FFMA R18, R17, R18, 0.69314718246459960938 ;  /* 0x3f31721811127423 */ /* 0x000fe20000000012 */
[----:B0-----:R-:W-:-:S03]  /*31f0*/  IMAD.MOV.U32 R19, RZ, RZ, 0x3f800000 ;  /* 0x3f800000ff137424 */ /* 0x001fc600078e00ff */
[----:B------:R-:W-:Y:S01]  /*3200*/  FFMA R18, R17, R18, 1 ;  /* 0x3f80000011127423 */ /* 0x000fe20000000012 */
[----:B------:R-:W-:Y:S02]  /*3210*/  IADD3 R17, PT, PT, R21, 0x7f000000, RZ ;  /* 0x7f00000015117810 */ /* 0x000fe40007ffe0ff */
[----:B--2---:R-:W-:-:S03]  /*3220*/  LEA R20, R20, -R21, 0x17 ;  /* 0x8000001514147211 */ /* 0x004fc600078eb8ff */
[----:B------:R-:W-:-:S04]  /*3230*/  FMUL R17, R18, R17 ;  /* 0x0000001112117220 */ /* 0x000fc80000400000 */
[----:B------:R-:W-:Y:S01]  /*3240*/  FMUL R20, R17, R20 ;  /* 0x0000001411147220 */ /* 0x000fe20000400000 */
[----:B------:R-:W-:Y:S01]  /*3250*/  FADD R17, R16, R16 ;  /* 0x0000001010117221 */ /* 0x000fe20000000000 */
[----:B------:R-:W-:Y:S01]  /*3260*/  @P1 FSEL R20, RZ, +INF , !P2 ;  /* 0x7f800000ff141808 */ /* 0x000fe20005000000 */
        /* <DEDUP_REMOVED lines=20> */
.L_x_107:
[----:B------:R-:W-:Y:S01]  /*33b0*/  FSETP.GEU.AND P0, PT, R14, RZ, PT ;  /* 0x000000ff0e00720b */ /* 0x000fe20003f0e000 */
[----:B------:R-:W-:Y:S01]  /*33c0*/  FADD R19, R15, R15 ;  /* 0x0000000f0f137221 */ /* 0x000fe20000000000 */
[----:B------:R-:W-:-:S11]  /*33d0*/  FSETP.NEU.AND P1, PT, |R17|, 1, PT ;  /* 0x3f8000001100780b */ /* 0x000fd60003f2d200 */
[----:B------:R-:W-:-:S04]  /*33e0*/  @!P0 LOP3.LUT R19, R19, 0x7f800000, RZ, 0x3c, !PT ;  /* 0x7f80000013138812 */ /* 0x000fc800078e3cff */
[----:B------:R-:W-:Y:S01]  /*33f0*/  @P1 LOP3.LUT R19, R19, 0x7fffffff, RZ, 0xc0, !PT ;  /* 0x7fffffff13131812 */ /* 0x000fe200078ec0ff */
[----:B------:R-:W-:Y:S06]  /*3400*/  BRA `(.L_x_105) ;  /* 0x0000000000047947 */ /* 0x000fec0003800000 */
.L_x_106:
[----:B------:R-:W-:-:S07]  /*3410*/  FADD R19, R14, R15 ;  /* 0x0000000f0e137221 */ /* 0x000fce0000000000 */
.L_x_105:
[----:B------:R-:W-:Y:S05]  /*3420*/  BSYNC.RECONVERGENT B0 ;  /* 0x0000000000007941 */ /* 0x000fea0003800200 */
.L_x_104:
[----:B------:R-:W-:Y:S01]  /*3430*/  IMAD.WIDE R14, R3, 0x4, R8 ;  /* 0x00000004030e7825 */ /* 0x000fe200078e0208 */
[----:B------:R-:W-:-:S04]  /*3440*/  IADD3 R3, PT, PT, R0, R3, RZ ;  /* 0x0000000300037210 */ /* 0x000fc80007ffe0ff */
[----:B------:R2:W-:Y:S01]  /*3450*/  STG.E desc[UR6][R14.64], R19 ;  /* 0x000000130e007986 */ /* 0x0005e2000c101906 */
[----:B------:R-:W-:-:S13]  /*3460*/  ISETP.GE.AND P0, PT, R3, UR5, PT ;  /* 0x0000000503007c0c */ /* 0x000fda000bf06270 */
[----:B--2---:R-:W-:Y:S05]  /*3470*/  @!P0 BRA `(.L_x_108) ;  /* 0xfffffff400148947 */ /* 0x004fea000383ffff */
[----:B------:R-:W-:Y:S05]  /*3480*/  EXIT ;  /* 0x000000000000794d */ /* 0x000fea0003800000 */
.L_x_109:
        /* <DEDUP_REMOVED lines=15> */
.L_x_1314:


//--------------------- .text._Z15_tanhback_64_12iPdiiS_iiS_ --------------------------
	.section	.text._Z15_tanhback_64_12iPdiiS_iiS_,"ax",@progbits
	.align	128
        .global         _Z15_tanhback_64_12iPdiiS_iiS_
        .type           _Z15_tanhback_64_12iPdiiS_iiS_,@function
        .size           _Z15_tanhback_64_12iPdiiS_iiS_,(.L_x_1315 - _Z15_tanhback_64_12iPdiiS_iiS_)
        .other          _Z15_tanhback_64_12iPdiiS_iiS_,@"STO_CUDA_ENTRY STV_DEFAULT"
_Z15_tanhback_64_12iPdiiS_iiS_:
.text._Z15_tanhback_64_12iPdiiS_iiS_:
        /* <DEDUP_REMOVED lines=14> */
[----:B------:R-:W0:Y:S08]  /*00e0*/  LDC R2, c[0x0][0x3a4] ;  /* 0x0000e900ff027b82 */ /* 0x000e300000000800 */
[----:B------:R-:W1:Y:S08]  /*00f0*/  LDC.64 R16, c[0x0][0x3a8] ;  /* 0x0000ea00ff107b82 */ /* 0x000e700000000a00 */
[----:B------:R-:W2:Y:S08]  /*0100*/  LDC.64 R12, c[0x0][0x388] ;  /* 0x0000e200ff0c7b82 */ /* 0x000eb00000000a00 */
[----:B------:R-:W3:Y:S01]  /*0110*/  LDC.64 R14, c[0x0][0x398] ;  /* 0x0000e600ff0e7b82 */ /* 0x000ee20000000a00 */
[----:B0-----:R-:W-:-:S13]  /*0120*/  ISETP.NE.AND P0, PT, R2, UR5, PT ;  /* 0x0000000502007c0c */ /* 0x001fda000bf05270 */
[----:B-1----:R-:W-:Y:S05]  /*0130*/  @P0 BRA `(.L_x_111) ;  /* 0x0000000000300947 */ /* 0x002fea0003800000 */
.L_x_112:
[----:B---3--:R-:W-:-:S04]  /*0140*/  IMAD.WIDE R6, R3, 0x8, R14 ;  /* 0x0000000803067825 */ /* 0x008fc800078e020e */
[C---:B--2---:R-:W-:Y:S02]  /*0150*/  IMAD.WIDE R4, R3.reuse, 0x8, R12 ;  /* 0x0000000803047825 */ /* 0x044fe400078e020c */
[----:B------:R-:W2:Y:S04]  /*0160*/  LDG.E.64 R6, desc[UR6][R6.64] ;  /* 0x0000000606067981 */ /* 0x000ea8000c1e1b00 */
[----:B------:R-:W3:Y:S01]  /*0170*/  LDG.E.64 R4, desc[UR6][R4.64] ;  /* 0x0000000604047981 */ /* 0x000ee2000c1e1b00 */
[----:B0-----:R-:W-:-:S04]  /*0180*/  IMAD.WIDE R10, R3, 0x8, R16 ;  /* 0x00000008030a7825 */ /* 0x001fc800078e0210 */
[----:B------:R-:W-:-:S05]  /*0190*/  IMAD.IADD R3, R0, 0x1, R3 ;  /* 0x0000000100037824 */ /* 0x000fca00078e0203 */
[----:B------:R-:W-:Y:S01]  /*01a0*/  ISETP.GE.AND P0, PT, R3, UR5, PT ;  /* 0x0000000503007c0c */ /* 0x000fe2000bf06270 */
[----:B--2---:R-:W-:-:S08]  /*01b0*/  DFMA R8, -R6, R6, 1 ;  /* 0x3ff000000608742b */ /* 0x004fd00000000106 */
[----:B---3--:R-:W-:-:S07]  /*01c0*/  DMUL R8, R4, R8 ;  /* 0x0000000804087228 */ /* 0x008fce0000000000 */
[----:B------:R0:W-:Y:S01]  /*01d0*/  STG.E.64 desc[UR6][R10.64], R8 ;  /* 0x000000080a007986 */ /* 0x0001e2000c101b06 */
[----:B------:R-:W-:Y:S05]  /*01e0*/  @!P0 BRA `(.L_x_112) ;  /* 0xfffffffc00d48947 */ /* 0x000fea000383ffff */
[----:B------:R-:W-:Y:S05]  /*01f0*/  EXIT ;  /* 0x000000000000794d */ /* 0x000fea0003800000 */
.L_x_111:
[----:B------:R-:W0:Y:S02]  /*0200*/  LDC R4, c[0x0][0x3a0] ;  /* 0x0000e800ff047b82 */ /* 0x000e240000000800 */
[----:B0-----:R-:W-:-:S13]  /*0210*/  ISETP.NE.AND P0, PT, R4, 0x1, PT ;  /* 0x000000010400780c */ /* 0x001fda0003f05270 */
[----:B------:R-:W-:Y:S05]  /*0220*/  @P0 BRA `(.L_x_113) ;  /* 0x0000000000a00947 */ /* 0x000fea0003800000 */
[-C--:B------:R-:W-:Y:S01]  /*0230*/  IABS R10, R2.reuse ;  /* 0x00000002000a7213 */ /* 0x080fe20000000000 */
[----:B------:R-:W0:Y:S01]  /*0240*/  LDC R11, c[0x0][0x3a4] ;  /* 0x0000e900ff0b7b82 */ /* 0x000e220000000800 */
[----:B------:R-:W-:Y:S01]  /*0250*/  ISETP.NE.AND P0, PT, R2, RZ, PT ;  /* 0x000000ff0200720c */ /* 0x000fe20003f05270 */
[----:B------:R-:W1:Y:S01]  /*0260*/  LDCU UR4, c[0x0][0x380] ;  /* 0x00007000ff0477ac */ /* 0x000e620008000800 */
[----:B---3--:R-:W3:Y:S01]  /*0270*/  I2F.RP R14, R10 ;  /* 0x0000000a000e7306 */ /* 0x008ee20000209400 */
[----:B------:R-:W-:-:S04]  /*0280*/  LOP3.LUT R2, RZ, R2, RZ, 0x33, !PT ;  /* 0x00000002ff027212 */ /* 0x000fc800078e33ff */
[----:B------:R-:W4:Y:S08]  /*0290*/  LDC.64 R4, c[0x0][0x3a8] ;  /* 0x0000ea00ff047b82 */ /* 0x000f300000000a00 */
[----:B------:R-:W0:Y:S01]  /*02a0*/  LDC.64 R6, c[0x0][0x388] ;  /* 0x0000e200ff067b82 */ /* 0x000e220000000a00 */
[----:B---3--:R-:W2:Y:S07]  /*02b0*/  MUFU.RCP R14, R14 ;  /* 0x0000000e000e7308 */ /* 0x008eae0000001000 */
[----:B------:R-:W3:Y:S01]  /*02c0*/  LDC.64 R8, c[0x0][0x398] ;  /* 0x0000e600ff087b82 */ /* 0x000ee20000000a00 */
[----:B--2---:R-:W-:-:S04]  /*02d0*/  VIADD R12, R14, 0xffffffe ;  /* 0x0ffffffe0e0c7836 */ /* 0x004fc80000000000 */
[----:B------:R2:W5:Y:S02]  /*02e0*/  F2I.FTZ.U32.TRUNC.NTZ R13, R12 ;  /* 0x0000000c000d7305 */ /* 0x000564000021f000 */
[----:B--2---:R-:W-:Y:S01]  /*02f0*/  MOV R12, RZ ;  /* 0x000000ff000c7202 */ /* 0x004fe20000000f00 */
[----:B-----5:R-:W-:-:S04]  /*0300*/  IMAD.MOV R15, RZ, RZ, -R13 ;  /* 0x000000ffff0f7224 */ /* 0x020fc800078e0a0d */
[----:B------:R-:W-:-:S04]  /*0310*/  IMAD R15, R15, R10, RZ ;  /* 0x0000000a0f0f7224 */ /* 0x000fc800078e02ff */
[----:B-1--4-:R-:W-:-:S07]  /*0320*/  IMAD.HI.U32 R12, R13, R15, R12 ;  /* 0x0000000f0d0c7227 */ /* 0x012fce00078e000c */
.L_x_114:
[----:B------:R-:W-:Y:S02]  /*0330*/  IABS R15, R3 ;  /* 0x00000003000f7213 */ /* 0x000fe40000000000 */
[----:B0-----:R-:W-:Y:S02]  /*0340*/  IABS R16, R11 ;  /* 0x0000000b00107213 */ /* 0x001fe40000000000 */
[----:B------:R-:W-:Y:S01]  /*0350*/  ISETP.GE.AND P2, PT, R3, RZ, PT ;  /* 0x000000ff0300720c */ /* 0x000fe20003f46270 */
[----:B------:R-:W-:-:S04]  /*0360*/  IMAD.HI.U32 R13, R12, R15, RZ ;  /* 0x0000000f0c0d7227 */ /* 0x000fc800078e00ff */
[----:B------:R-:W-:-:S04]  /*0370*/  IMAD.MOV R14, RZ, RZ, -R13 ;  /* 0x000000ffff0e7224 */ /* 0x000fc800078e0a0d */
[----:B------:R-:W-:-:S05]  /*0380*/  IMAD R13, R16, R14, R15 ;  /* 0x0000000e100d7224 */ /* 0x000fca00078e020f */
[----:B------:R-:W-:-:S13]  /*0390*/  ISETP.GT.U32.AND P1, PT, R10, R13, PT ;  /* 0x0000000d0a00720c */ /* 0x000fda0003f24070 */
[----:B------:R-:W-:-:S05]  /*03a0*/  @!P1 IMAD.IADD R13, R13, 0x1, -R16 ;  /* 0x000000010d0d9824 */ /* 0x000fca00078e0a10 */
[----:B------:R-:W-:-:S13]  /*03b0*/  ISETP.GT.U32.AND P1, PT, R10, R13, PT ;  /* 0x0000000d0a00720c */ /* 0x000fda0003f24070 */
[----:B------:R-:W-:-:S05]  /*03c0*/  @!P1 IMAD.IADD R13, R13, 0x1, -R16 ;  /* 0x000000010d0d9824 */ /* 0x000fca00078e0a10 */
[----:B------:R-:W-:-:S04]  /*03d0*/  @!P2 IADD3 R13, PT, PT, -R13, RZ, RZ ;  /* 0x000000ff0d0da210 */ /* 0x000fc80007ffe1ff */
[----:B------:R-:W-:-:S05]  /*03e0*/  SEL R17, R2, R13, !P0 ;  /* 0x0000000d02117207 */ /* 0x000fca0004000000 */
[----:B---3--:R-:W-:-:S04]  /*03f0*/  IMAD.WIDE R16, R17, 0x8, R8 ;  /* 0x0000000811107825 */ /* 0x008fc800078e0208 */
[C---:B------:R-:W-:Y:S02]  /*0400*/  IMAD.WIDE R14, R3.reuse, 0x8, R6 ;  /* 0x00000008030e7825 */ /* 0x040fe400078e0206 */
[----:B------:R-:W2:Y:S04]  /*0410*/  LDG.E.64 R16, desc[UR6][R16.64] ;  /* 0x0000000610107981 */ /* 0x000ea8000c1e1b00 */
[----:B------:R-:W3:Y:S01]  /*0420*/  LDG.E.64 R14, desc[UR6][R14.64] ;  /* 0x000000060e0e7981 */ /* 0x000ee2000c1e1b00 */
[----:B-1----:R-:W-:-:S04]  /*0430*/  IMAD.WIDE R20, R3, 0x8, R4 ;  /* 0x0000000803147825 */ /* 0x002fc800078e0204 */
[----:B------:R-:W-:-:S05]  /*0440*/  IMAD.IADD R3, R0, 0x1, R3 ;  /* 0x0000000100037824 */ /* 0x000fca00078e0203 */
[----:B------:R-:W-:Y:S01]  /*0450*/  ISETP.GE.AND P1, PT, R3, UR4, PT ;  /* 0x0000000403007c0c */ /* 0x000fe2000bf26270 */
[----:B--2---:R-:W-:-:S08]  /*0460*/  DFMA R18, -R16, R16, 1 ;  /* 0x3ff000001012742b */ /* 0x004fd00000000110 */
[----:B---3--:R-:W-:-:S07]  /*0470*/  DMUL R18, R14, R18 ;  /* 0x000000120e127228 */ /* 0x008fce0000000000 */
[----:B------:R1:W-:Y:S01]  /*0480*/  STG.E.64 desc[UR6][R20.64], R18 ;  /* 0x0000001214007986 */ /* 0x0003e2000c101b06 */
[----:B------:R-:W-:Y:S05]  /*0490*/  @!P1 BRA `(.L_x_114) ;  /* 0xfffffffc00a49947 */ /* 0x000fea000383ffff */
[----:B------:R-:W-:Y:S05]  /*04a0*/  EXIT ;  /* 0x000000000000794d */ /* 0x000fea0003800000 */
.L_x_113:
[----:B------:R-:W-:-:S13]  /*04b0*/  ISETP.NE.AND P0, PT, R2, 0x1, PT ;  /* 0x000000010200780c */ /* 0x000fda0003f05270 */
[----:B------:R-:W-:Y:S05]  /*04c0*/  @!P0 BRA `(.L_x_115) ;  /* 0x0000000400088947 */ /* 0x000fea0003800000 */
[----:B------:R-:W-:Y:S01]  /*04d0*/  IABS R10, R4 ;  /* 0x00000004000a7213 */ /* 0x000fe20000000000 */
[----:B------:R-:W0:Y:S01]  /*04e0*/  LDC R11, c[0x0][0x3a4] ;  /* 0x0000e900ff0b7b82 */ /* 0x000e220000000800 */
[----:B------:R-:W-:Y:S01]  /*04f0*/  ISETP.NE.AND P0, PT, R2, RZ, PT ;  /* 0x000000ff0200720c */ /* 0x000fe20003f05270 */
[----:B------:R-:W1:Y:S01]  /*0500*/  LDCU UR4, c[0x0][0x380] ;  /* 0x00007000ff0477ac */ /* 0x000e620008000800 */
[----:B--2---:R-:W2:Y:S01]  /*0510*/  I2F.RP R13, R10 ;  /* 0x0000000a000d7306 */ /* 0x004ea20000209400 */
[----:B------:R-:W-:-:S04]  /*0520*/  LOP3.LUT R2, RZ, R2, RZ, 0x33, !PT ;  /* 0x00000002ff027212 */ /* 0x000fc800078e33ff */
[----:B------:R-:W4:Y:S08]  /*0530*/  LDC R12, c[0x0][0x3a0] ;  /* 0x0000e800ff0c7b82 */ /* 0x000f300000000800 */
[----:B------:R-:W0:Y:S01]  /*0540*/  LDC.64 R4, c[0x0][0x3a8] ;  /* 0x0000ea00ff047b82 */ /* 0x000e220000000a00 */
[----:B--2---:R-:W3:Y:S07]  /*0550*/  MUFU.RCP R13, R13 ;  /* 0x0000000d000d7308 */ /* 0x004eee0000001000 */
[----:B------:R-:W2:Y:S08]  /*0560*/  LDC.64 R6, c[0x0][0x388] ;  /* 0x0000e200ff067b82 */ /* 0x000eb00000000a00 */
[----:B------:R-:W0:Y:S01]  /*0570*/  LDC.64 R8, c[0x0][0x398] ;  /* 0x0000e600ff087b82 */ /* 0x000e220000000a00 */
[----:B---3--:R-:W-:-:S04]  /*0580*/  VIADD R14, R13, 0xffffffe ;  /* 0x0ffffffe0d0e7836 */ /* 0x008fc80000000000 */
[----:B------:R3:W5:Y:S02]  /*0590*/  F2I.FTZ.U32.TRUNC.NTZ R15, R14 ;  /* 0x0000000e000f7305 */ /* 0x000764000021f000 */
[----:B---3--:R-:W-:Y:S01]  /*05a0*/  MOV R14, RZ ;  /* 0x000000ff000e7202 */ /* 0x008fe20000000f00 */
[----:B-----5:R-:W-:-:S04]  /*05b0*/  IMAD.MOV R17, RZ, RZ, -R15 ;  /* 0x000000ffff117224 */ /* 0x020fc800078e0a0f */
[----:B------:R-:W-:-:S04]  /*05c0*/  IMAD R13, R17, R10, RZ ;  /* 0x0000000a110d7224 */ /* 0x000fc800078e02ff */
[----:B-1--4-:R-:W-:-:S07]  /*05d0*/  IMAD.HI.U32 R13, R15, R13, R14 ;  /* 0x0000000d0f0d7227 */ /* 0x012fce00078e000e */
.L_x_116:
[----:B-1----:R-:W-:Y:S02]  /*05e0*/  IABS R18, R3 ;  /* 0x0000000300127213 */ /* 0x002fe40000000000 */
[----:B0-----:R-:W-:Y:S02]  /*05f0*/  IABS R16, R11 ;  /* 0x0000000b00107213 */ /* 0x001fe40000000000 */
[----:B------:R-:W-:Y:S01]  /*0600*/  IABS R20, R12 ;  /* 0x0000000c00147213 */ /* 0x000fe20000000000 */
[----:B------:R-:W-:Y:S01]  /*0610*/  IMAD.HI.U32 R14, R13, R18, RZ ;  /* 0x000000120d0e7227 */ /* 0x000fe200078e00ff */
[----:B------:R-:W0:Y:S01]  /*0620*/  I2F.RP R19, R16 ;  /* 0x0000001000137306 */ /* 0x000e220000209400 */
[----:B------:R-:W-:Y:S02]  /*0630*/  LOP3.LUT R17, R3, R12, RZ, 0x3c, !PT ;  /* 0x0000000c03117212 */ /* 0x000fe400078e3cff */
[----:B------:R-:W-:Y:S02]  /*0640*/  IMAD.MOV R15, RZ, RZ, -R14 ;  /* 0x000000ffff0f7224 */ /* 0x000fe400078e0a0e */
[----:B------:R-:W-:-:S02]  /*0650*/  ISETP.GE.AND P3, PT, R17, RZ, PT ;  /* 0x000000ff1100720c */ /* 0x000fc40003f66270 */
[----:B------:R-:W-:-:S05]  /*0660*/  IMAD R15, R20, R15, R18 ;  /* 0x0000000f140f7224 */ /* 0x000fca00078e0212 */
[----:B------:R-:W-:Y:S01]  /*0670*/  ISETP.GT.U32.AND P2, PT, R10, R15, PT ;  /* 0x0000000f0a00720c */ /* 0x000fe20003f44070 */
[----:B0-----:R-:W0:-:S12]  /*0680*/  MUFU.RCP R19, R19 ;  /* 0x0000001300137308 */ /* 0x001e180000001000 */
[----:B------:R-:W-:Y:S01]  /*0690*/  @!P2 IMAD.IADD R15, R15, 0x1, -R20 ;  /* 0x000000010f0fa824 */ /* 0x000fe200078e0a14 */
[----:B------:R-:W-:Y:S02]  /*06a0*/  @!P2 IADD3 R14, PT, PT, R14, 0x1, RZ ;  /* 0x000000010e0ea810 */ /* 0x000fe40007ffe0ff */
[----:B------:R-:W-:Y:S02]  /*06b0*/  ISETP.NE.AND P2, PT, R12, RZ, PT ;  /* 0x000000ff0c00720c */ /* 0x000fe40003f45270 */
[----:B------:R-:W-:Y:S01]  /*06c0*/  ISETP.GE.U32.AND P1, PT, R15, R10, PT ;  /* 0x0000000a0f00720c */ /* 0x000fe20003f26070 */
[----:B0-----:R-:W-:-:S04]  /*06d0*/  VIADD R18, R19, 0xffffffe ;  /* 0x0ffffffe13127836 */ /* 0x001fc80000000000 */
[----:B------:R-:W0:Y:S08]  /*06e0*/  F2I.FTZ.U32.TRUNC.NTZ R15, R18 ;  /* 0x00000012000f7305 */ /* 0x000e30000021f000 */
[----:B------:R-:W-:-:S04]  /*06f0*/  @P1 VIADD R14, R14, 0x1 ;  /* 0x000000010e0e1836 */ /* 0x000fc80000000000 */
[----:B------:R-:W-:Y:S02]  /*0700*/  IMAD.MOV.U32 R17, RZ, RZ, R14 ;  /* 0x000000ffff117224 */ /* 0x000fe400078e000e */
[----:B------:R-:W-:Y:S02]  /*0710*/  IMAD.MOV.U32 R14, RZ, RZ, RZ ;  /* 0x000000ffff0e7224 */ /* 0x000fe400078e00ff */
[----:B0-----:R-:W-:Y:S01]  /*0720*/  IMAD.MOV R19, RZ, RZ, -R15 ;  /* 0x000000ffff137224 */ /* 0x001fe200078e0a0f */
[----:B------:R-:W-:Y:S02]  /*0730*/  @!P3 IADD3 R17, PT, PT, -R17, RZ, RZ ;  /* 0x000000ff1111b210 */ /* 0x000fe40007ffe1ff */
[----:B------:R-:W-:Y:S01]  /*0740*/  @!P2 LOP3.LUT R17, RZ, R12, RZ, 0x33, !PT ;  /* 0x0000000cff11a212 */ /* 0x000fe200078e33ff */
[----:B------:R-:W-:-:S03]  /*0750*/  IMAD R19, R19, R16, RZ ;  /* 0x0000001013137224 */ /* 0x000fc600078e02ff */
        /* <DEDUP_REMOVED lines=8> */
[----:B------:R-:W-:-:S04]  /*07e0*/  @!P1 IADD3 R15, PT, PT, R15, -R16, RZ ;  /* 0x800000100f0f9210 */ /* 0x000fc80007ffe0ff */
[----:B------:R-:W-:-:S13]  /*07f0*/  ISETP.GT.U32.AND P1, PT, R16, R15, PT ;  /* 0x0000000f1000720c */ /* 0x000fda0003f24070 */
[----:B------:R-:W-:-:S04]  /*0800*/  @!P1 IMAD.IADD R15, R15, 0x1, -R16 ;  /* 0x000000010f0f9824 */ /* 0x000fc800078e0a10 */
[----:B------:R-:W-:-:S05]  /*0810*/  @!P2 IMAD.MOV R15, RZ, RZ, -R15 ;  /* 0x000000ffff0fa224 */ /* 0x000fca00078e0a0f */
[----:B------:R-:W-:-:S05]  /*0820*/  SEL R17, R2, R15, !P0 ;  /* 0x0000000f02117207 */ /* 0x000fca0004000000 */
[----:B------:R-:W-:-:S04]  /*0830*/  IMAD.WIDE R16, R17, 0x8, R8 ;  /* 0x0000000811107825 */ /* 0x000fc800078e0208 */
[C---:B--2---:R-:W-:Y:S02]  /*0840*/  IMAD.WIDE R14, R3.reuse, 0x8, R6 ;  /* 0x00000008030e7825 */ /* 0x044fe400078e0206 */
[----:B------:R-:W2:Y:S04]  /*0850*/  LDG.E.64 R16, desc[UR6][R16.64] ;  /* 0x0000000610107981 */ /* 0x000ea8000c1e1b00 */
[----:B------:R-:W3:Y:S01]  /*0860*/  LDG.E.64 R14, desc[UR6][R14.64] ;  /* 0x000000060e0e7981 */ /* 0x000ee2000c1e1b00 */
[----:B------:R-:W-:-:S04]  /*0870*/  IMAD.WIDE R20, R3, 0x8, R4 ;  /* 0x0000000803147825 */ /* 0x000fc800078e0204 */
[----:B------:R-:W-:-:S05]  /*0880*/  IMAD.IADD R3, R0, 0x1, R3 ;  /* 0x0000000100037824 */ /* 0x000fca00078e0203 */
[----:B------:R-:W-:Y:S01]  /*0890*/  ISETP.GE.AND P1, PT, R3, UR4, PT ;  /* 0x0000000403007c0c */ /* 0x000fe2000bf26270 */
[----:B--2---:R-:W-:-:S08]  /*08a0*/  DFMA R18, -R16, R16, 1 ;  /* 0x3ff000001012742b */ /* 0x004fd00000000110 */
[----:B---3--:R-:W-:-:S07]  /*08b0*/  DMUL R18, R14, R18 ;  /* 0x000000120e127228 */ /* 0x008fce0000000000 */
[----:B------:R1:W-:Y:S01]  /*08c0*/  STG.E.64 desc[UR6][R20.64], R18 ;  /* 0x0000001214007986 */ /* 0x0003e2000c101b06 */
[----:B------:R-:W-:Y:S05]  /*08d0*/  @!P1 BRA `(.L_x_116) ;  /* 0xfffffffc00409947 */ /* 0x000fea000383ffff */
[----:B------:R-:W-:Y:S05]  /*08e0*/  EXIT ;  /* 0x000000000000794d */ /* 0x000fea0003800000 */
.L_x_115:
[----:B------:R-:W0:Y:S08]  /*08f0*/  LDC.64 R6, c[0x0][0x398] ;  /* 0x0000e600ff067b82 */ /* 0x000e300000000a00 */
[----:B---3--:R-:W1:Y:S08]  /*0900*/  LDC.64 R14, c[0x0][0x3a8] ;  /* 0x0000ea00ff0e7b82 */ /* 0x008e700000000a00 */
[----:B------:R-:W3:Y:S02]  /*0910*/  LDC.64 R10, c[0x0][0x388] ;  /* 0x0000e200ff0a7b82 */ /* 0x000ee40000000a00 */
.L_x_117:
[----:B0-----:R-:W4:Y:S01]  /*0920*/  LDG.E.64 R8, desc[UR6][R6.64] ;  /* 0x0000000606087981 */ /* 0x001f22000c1e1b00 */
[----:B--23--:R-:W-:-:S05]  /*0930*/  IMAD.WIDE R12, R3, 0x8, R10 ;  /* 0x00000008030c7825 */ /* 0x00cfca00078e020a */
[----:B------:R-:W2:Y:S01]  /*0940*/  LDG.E.64 R4, desc[UR6][R12.64] ;  /* 0x000000060c047981 */ /* 0x000ea2000c1e1b00 */
[----:B----4-:R-:W-:-:S08]  /*0950*/  DFMA R8, -R8, R8, 1 ;  /* 0x3ff000000808742b */ /* 0x010fd00000000108 */
[----:B--2---:R-:W-:Y:S01]  /*0960*/  DMUL R4, R4, R8 ;  /* 0x0000000804047228 */ /* 0x004fe20000000000 */
[----:B-1----:R-:W-:Y:S01]  /*0970*/  IMAD.WIDE R8, R3, 0x8, R14 ;  /* 0x0000000803087825 */ /* 0x002fe200078e020e */
[----:B------:R-:W-:-:S05]  /*0980*/  IADD3 R3, PT, PT, R0, R3, RZ ;  /* 0x0000000300037210 */ /* 0x000fca0007ffe0ff */
[----:B------:R4:W-:Y:S01]  /*0990*/  STG.E.64 desc[UR6][R8.64], R4 ;  /* 0x0000000408007986 */ /* 0x0009e2000c101b06 */
[----:B------:R-:W-:-:S13]  /*09a0*/  ISETP.GE.AND P0, PT, R3, UR5, PT ;  /* 0x0000000503007c0c */ /* 0x000fda000bf06270 */
[----:B----4-:R-:W-:Y:S05]  /*09b0*/  @!P0 BRA `(.L_x_117) ;  /* 0xfffffffc00d88947 */ /* 0x010fea000383ffff */
[----:B------:R-:W-:Y:S05]  /*09c0*/  EXIT ;  /* 0x000000000000794d */ /* 0x000fea0003800000 */
.L_x_110:
[----:B------:R-:W0:Y:S02]  /*09d0*/  LDC R2, c[0x0][0x3a4] ;  /* 0x0000e900ff027b82 */ /* 0x000e240000000800 */
[----:B0-----:R-:W-:-:S13]  /*09e0*/  ISETP.NE.AND P0, PT, R2, UR5, PT ;  /* 0x0000000502007c0c */ /* 0x001fda000bf05270 */
[----:B------:R-:W-:Y:S05]  /*09f0*/  @P0 BRA `(.L_x_118) ;  /* 0x0000000400f40947 */ /* 0x000fea0003800000 */
[----:B------:R-:W0:Y:S02]  /*0a00*/  LDC R2, c[0x0][0x390] ;  /* 0x0000e400ff027b82 */ /* 0x000e240000000800 */
[----:B0-----:R-:W-:-:S13]  /*0a10*/  ISETP.NE.AND P0, PT, R2, 0x1, PT ;  /* 0x000000010200780c */ /* 0x001fda0003f05270 */
[----:B------:R-:W-:Y:S05]  /*0a20*/  @P0 BRA `(.L_x_119) ;  /* 0x0000000000a00947 */ /* 0x000fea0003800000 */
[-C--:B------:R-:W-:Y:S01]  /*0a30*/  IABS R2, R4.reuse ;  /* 0x0000000400027213 */ /* 0x080fe20000000000 */
[----:B------:R-:W0:Y:S01]  /*0a40*/  LDC R5, c[0x0][0x394] ;  /* 0x0000e500ff057b82 */ /* 0x000e220000000800 */
[----:B------:R-:W-:Y:S01]  /*0a50*/  ISETP.NE.AND P0, PT, R4, RZ, PT ;  /* 0x000000ff0400720c */ /* 0x000fe20003f05270 */
[----:B------:R-:W1:Y:S01]  /*0a60*/  LDCU UR4, c[0x0][0x380] ;  /* 0x00007000ff0477ac */ /* 0x000e620008000800 */
[----:B------:R-:W2:Y:S01]  /*0a70*/  I2F.RP R14, R2 ;  /* 0x00000002000e7306 */ /* 0x000ea20000209400 */
[----:B------:R-:W-:-:S04]  /*0a80*/  LOP3.LUT R4, RZ, R4, RZ, 0x33, !PT ;  /* 0x00000004ff047212 */ /* 0x000fc800078e33ff */
[----:B------:R-:W3:Y:S08]  /*0a90*/  LDC.64 R6, c[0x0][0x3a8] ;  /* 0x0000ea00ff067b82 */ /* 0x000ef00000000a00 */
[----:B------:R-:W4:Y:S01]  /*0aa0*/  LDC.64 R8, c[0x0][0x388] ;  /* 0x0000e200ff087b82 */ /* 0x000f220000000a00 */
[----:B--2---:R-:W2:Y:S07]  /*0ab0*/  MUFU.RCP R14, R14 ;  /* 0x0000000e000e7308 */ /* 0x004eae0000001000 */
[----:B------:R-:W0:Y:S01]  /*0ac0*/  LDC.64 R10, c[0x0][0x398] ;  /* 0x0000e600ff0a7b82 */ /* 0x000e220000000a00 */
[----:B--2---:R-:W-:-:S04]  /*0ad0*/  VIADD R12, R14, 0xffffffe ;  /* 0x0ffffffe0e0c7836 */ /* 0x004fc80000000000 */
[----:B------:R2:W5:Y:S02]  /*0ae0*/  F2I.FTZ.U32.TRUNC.NTZ R13, R12 ;  /* 0x0000000c000d7305 */ /* 0x000564000021f000 */
[----:B--2---:R-:W-:Y:S02]  /*0af0*/  IMAD.MOV.U32 R12, RZ, RZ, RZ ;  /* 0x000000ffff0c7224 */ /* 0x004fe400078e00ff */
[----:B-----5:R-:W-:-:S04]  /*0b00*/  IMAD.MOV R15, RZ, RZ, -R13 ;  /* 0x000000ffff0f7224 */ /* 0x020fc800078e0a0d */
[----:B------:R-:W-:-:S04]  /*0b10*/  IMAD R15, R15, R2, RZ ;  /* 0x000000020f0f7224 */ /* 0x000fc800078e02ff */
[----:B-1-3--:R-:W-:-:S07]  /*0b20*/  IMAD.HI.U32 R12, R13, R15, R12 ;  /* 0x0000000f0d0c7227 */ /* 0x00afce00078e000c */
.L_x_120:
[----:B------:R-:W-:Y:S02]  /*0b30*/  IABS R15, R3 ;  /* 0x00000003000f7213 */ /* 0x000fe40000000000 */
[----:B0-----:R-:W-:Y:S02]  /*0b40*/  IABS R16, R5 ;  /* 0x0000000500107213 */ /* 0x001fe40000000000 */
[----:B------:R-:W-:Y:S01]  /*0b50*/  ISETP.GE.AND P2, PT, R3, RZ, PT ;  /* 0x000000ff0300720c */ /* 0x000fe20003f46270 */
[----:B------:R-:W-:-:S05]  /*0b60*/  IMAD.HI.U32 R13, R12, R15, RZ ;  /* 0x0000000f0c0d7227 */ /* 0x000fca00078e00ff */
[----:B------:R-:W-:-:S05]  /*0b70*/  IADD3 R14, PT, PT, -R13, RZ, RZ ;  /* 0x000000ff0d0e7210 */ /* 0x000fca0007ffe1ff */
[----:B------:R-:W-:-:S05]  /*0b80*/  IMAD R13, R16, R14, R15 ;  /* 0x0000000e100d7224 */ /* 0x000fca00078e020f */
[----:B------:R-:W-:-:S13]  /*0b90*/  ISETP.GT.U32.AND P1, PT, R2, R13, PT ;  /* 0x0000000d0200720c */ /* 0x000fda0003f24070 */
[----:B------:R-:W-:-:S05]  /*0ba0*/  @!P1 IMAD.IADD R13, R13, 0x1, -R16 ;  /* 0x000000010d0d9824 */ /* 0x000fca00078e0a10 */
[----:B------:R-:W-:-:S13]  /*0bb0*/  ISETP.GT.U32.AND P1, PT, R2, R13, PT ;  /* 0x0000000d0200720c */ /* 0x000fda0003f24070 */
[----:B------:R-:W-:Y:S02]  /*0bc0*/  @!P1 IMAD.IADD R13, R13, 0x1, -R16 ;  /* 0x000000010d0d9824 */ /* 0x000fe400078e0a10 */
[----:B------:R-:W-:-:S04]  /*0bd0*/  IMAD.WIDE R16, R3, 0x8, R10 ;  /* 0x0000000803107825 */ /* 0x000fc800078e020a */
[----:B------:R-:W-:Y:S02]  /*0be0*/  @!P2 IMAD.MOV R13, RZ, RZ, -R13 ;  /* 0x000000ffff0da224 */ /* 0x000fe400078e0a0d */
[----:B------:R-:W2:Y:S03]  /*0bf0*/  LDG.E.64 R16, desc[UR6][R16.64] ;  /* 0x0000000610107981 */ /* 0x000ea6000c1e1b00 */
[----:B------:R-:W-:-:S05]  /*0c00*/  SEL R15, R4, R13, !P0 ;  /* 0x0000000d040f7207 */ /* 0x000fca0004000000 */
[----:B----4-:R-:W-:-:S06]  /*0c10*/  IMAD.WIDE R14, R15, 0x8, R8 ;  /* 0x000000080f0e7825 */ /* 0x010fcc00078e0208 */
[----:B------:R-:W3:Y:S01]  /*0c20*/  LDG.E.64 R14, desc[UR6][R14.64] ;  /* 0x000000060e0e7981 */ /* 0x000ee2000c1e1b00 */
[----:B-1----:R-:W-:Y:S01]  /*0c30*/  IMAD.WIDE R20, R3, 0x8, R6 ;  /* 0x0000000803147825 */ /* 0x002fe200078e0206 */
[----:B------:R-:W-:-:S04]  /*0c40*/  IADD3 R3, PT, PT, R0, R3, RZ ;  /* 0x0000000300037210 */ /* 0x000fc80007ffe0ff */
[----:B------:R-:W-:Y:S01]  /*0c50*/  ISETP.GE.AND P1, PT, R3, UR4, PT ;  /* 0x0000000403007c0c */ /* 0x000fe2000bf26270 */
[----:B--2---:R-:W-:-:S08]  /*0c60*/  DFMA R18, -R16, R16, 1 ;  /* 0x3ff000001012742b */ /* 0x004fd00000000110 */
[----:B---3--:R-:W-:-:S07]  /*0c70*/  DMUL R18, R14, R18 ;  /* 0x000000120e127228 */ /* 0x008fce0000000000 */
[----:B------:R1:W-:Y:S01]  /*0c80*/  STG.E.64 desc[UR6][R20.64], R18 ;  /* 0x0000001214007986 */ /* 0x0003e2000c101b06 */
[----:B------:R-:W-:Y:S05]  /*0c90*/  @!P1 BRA `(.L_x_120) ;  /* 0xfffffffc00a49947 */ /* 0x000fea000383ffff */
[----:B------:R-:W-:Y:S05]  /*0ca0*/  EXIT ;  /* 0x000000000000794d */ /* 0x000fea0003800000 */
.L_x_119:
[----:B------:R-:W-:-:S13]  /*0cb0*/  ISETP.NE.AND P0, PT, R4, 0x1, PT ;  /* 0x000000010400780c */ /* 0x000fda0003f05270 */
[----:B------:R-:W-:Y:S05]  /*0cc0*/  @!P0 BRA `(.L_x_121) ;  /* 0x0000000400088947 */ /* 0x000fea0003800000 */
[----:B------:R-:W-:Y:S01]  /*0cd0*/  IABS R2, R2 ;  /* 0x0000000200027213 */ /* 0x000fe20000000000 */
[----:B------:R-:W0:Y:S01]  /*0ce0*/  LDC R5, c[0x0][0x394] ;  /* 0x0000e500ff057b82 */ /* 0x000e220000000800 */
[----:B------:R-:W-:Y:S01]  /*0cf0*/  ISETP.NE.AND P0, PT, R4, RZ, PT ;  /* 0x000000ff0400720c */ /* 0x000fe20003f05270 */
[----:B------:R-:W1:Y:S01]  /*0d00*/  LDCU UR4, c[0x0][0x380] ;  /* 0x00007000ff0477ac */ /* 0x000e620008000800 */
[----:B------:R-:W2:Y:S01]  /*0d10*/  I2F.RP R13, R2 ;  /* 0x00000002000d7306 */ /* 0x000ea20000209400 */
[----:B------:R-:W-:-:S04]  /*0d20*/  LOP3.LUT R4, RZ, R4, RZ, 0x33, !PT ;  /* 0x00000004ff047212 */ /* 0x000fc800078e33ff */
[----:B------:R-:W3:Y:S08]  /*0d30*/  LDC R12, c[0x0][0x390] ;  /* 0x0000e400ff0c7b82 */ /* 0x000ef00000000800 */
[----:B------:R-:W4:Y:S01]  /*0d40*/  LDC.64 R6, c[0x0][0x3a8] ;  /* 0x0000ea00ff067b82 */ /* 0x000f220000000a00 */
[----:B--2---:R-:W2:Y:S07]  /*0d50*/  MUFU.RCP R13, R13 ;  /* 0x0000000d000d7308 */ /* 0x004eae0000001000 */
[----:B------:R-:W0:Y:S08]  /*0d60*/  LDC.64 R8, c[0x0][0x388] ;  /* 0x0000e200ff087b82 */ /* 0x000e300000000a00 */
[----:B------:R-:W0:Y:S01]  /*0d70*/  LDC.64 R10, c[0x0][0x398] ;  /* 0x0000e600ff0a7b82 */ /* 0x000e220000000a00 */
[----:B--2---:R-:W-:-:S04]  /*0d80*/  VIADD R14, R13, 0xffffffe ;  /* 0x0ffffffe0d0e7836 */ /* 0x004fc80000000000 */
[----:B------:R2:W5:Y:S02]  /*0d90*/  F2I.FTZ.U32.TRUNC.NTZ R15, R14 ;  /* 0x0000000e000f7305 */ /* 0x000564000021f000 */
[----:B--2---:R-:W-:Y:S02]  /*0da0*/  IMAD.MOV.U32 R14, RZ, RZ, RZ ;  /* 0x000000ffff0e7224 */ /* 0x004fe400078e00ff */
[----:B-----5:R-:W-:-:S04]  /*0db0*/  IMAD.MOV R17, RZ, RZ, -R15 ;  /* 0x000000ffff117224 */ /* 0x020fc800078e0a0f */
[----:B------:R-:W-:-:S04]  /*0dc0*/  IMAD R13, R17, R2, RZ ;  /* 0x00000002110d7224 */ /* 0x000fc800078e02ff */
[----:B-1-3--:R-:W-:-:S07]  /*0dd0*/  IMAD.HI.U32 R13, R15, R13, R14 ;  /* 0x0000000d0f0d7227 */ /* 0x00afce00078e000e */
.L_x_122:
[----:B-1----:R-:W-:Y:S02]  /*0de0*/  IABS R18, R3 ;  /* 0x0000000300127213 */ /* 0x002fe40000000000 */
[----:B0-----:R-:W-:Y:S02]  /*0df0*/  IABS R16, R5 ;  /* 0x0000000500107213 */ /* 0x001fe40000000000 */
[----:B------:R-:W-:Y:S01]  /*0e00*/  IABS R20, R12 ;  /* 0x0000000c00147213 */ /* 0x000fe20000000000 */
[----:B------:R-:W-:Y:S01]  /*0e10*/  IMAD.HI.U32 R14, R13, R18, RZ ;  /* 0x000000120d0e7227 */ /* 0x000fe200078e00ff */
[----:B------:R-:W0:Y:S01]  /*0e20*/  I2F.RP R19, R16 ;  /* 0x0000001000137306 */ /* 0x000e220000209400 */
[----:B------:R-:W-:-:S03]  /*0e30*/  LOP3.LUT R17, R3, R12, RZ, 0x3c, !PT ;  /* 0x0000000c03117212 */ /* 0x000fc600078e3cff */
[----:B------:R-:W-:Y:S02]  /*0e40*/  IADD3 R15, PT, PT, -R14, RZ, RZ ;  /* 0x000000ff0e0f7210 */ /* 0x000fe40007ffe1ff */
[----:B------:R-:W-:-:S03]  /*0e50*/  ISETP.GE.AND P3, PT, R17, RZ, PT ;  /* 0x000000ff1100720c */ /* 0x000fc60003f66270 */
[----:B------:R-:W-:-:S05]  /*0e60*/  IMAD R15, R20, R15, R18 ;  /* 0x0000000f140f7224 */ /* 0x000fca00078e0212 */
[----:B------:R-:W-:Y:S01]  /*0e70*/  ISETP.GT.U32.AND P2, PT, R2, R15, PT ;  /* 0x0000000f0200720c */ /* 0x000fe20003f44070 */
[----:B0-----:R-:W0:-:S12]  /*0e80*/  MUFU.RCP R19, R19 ;  /* 0x0000001300137308 */ /* 0x001e180000001000 */
[----:B------:R-:W-:Y:S02]  /*0e90*/  @!P2 IMAD.IADD R15, R15, 0x1, -R20 ;  /* 0x000000010f0fa824 */ /* 0x000fe400078e0a14 */
[----:B------:R-:W-:Y:S01]  /*0ea0*/  @!P2 VIADD R14, R14, 0x1 ;  /* 0x000000010e0ea836 */ /* 0x000fe20000000000 */
[----:B------:R-:W-:Y:S02]  /*0eb0*/  ISETP.NE.AND P2, PT, R12, RZ, PT ;  /* 0x000000ff0c00720c */ /* 0x000fe40003f45270 */
[----:B------:R-:W-:Y:S01]  /*0ec0*/  ISETP.GE.U32.AND P1, PT, R15, R2, PT ;  /* 0x000000020f00720c */ /* 0x000fe20003f26070 */
[----:B0-----:R-:W-:-:S04]  /*0ed0*/  VIADD R18, R19, 0xffffffe ;  /* 0x0ffffffe13127836 */ /* 0x001fc80000000000 */
[----:B------:R-:W0:Y:S08]  /*0ee0*/  F2I.FTZ.U32.TRUNC.NTZ R15, R18 ;  /* 0x00000012000f7305 */ /* 0x000e30000021f000 */
[----:B------:R-:W-:-:S05]  /*0ef0*/  @P1 IADD3 R14, PT, PT, R14, 0x1, RZ ;  /* 0x000000010e0e1810 */ /* 0x000fca0007ffe0ff */
[----:B------:R-:W-:Y:S01]  /*0f00*/  IMAD.MOV.U32 R17, RZ, RZ, R14 ;  /* 0x000000ffff117224 */ /* 0x000fe200078e000e */
[----:B------:R-:W-:Y:S01]  /*0f10*/  MOV R14, RZ ;  /* 0x000000ff000e7202 */ /* 0x000fe20000000f00 */
[----:B0-----:R-:W-:Y:S02]  /*0f20*/  IMAD.MOV R19, RZ, RZ, -R15 ;  /* 0x000000ffff137224 */ /* 0x001fe400078e0a0f */
[----:B------:R-:W-:Y:S01]  /*0f30*/  @!P3 IMAD.MOV R17, RZ, RZ, -R17 ;  /* 0x000000ffff11b224 */ /* 0x000fe200078e0a11 */
        /* <DEDUP_REMOVED lines=12> */
[----:B------:R-:W-:Y:S01]  /*1000*/  @!P1 IADD3 R15, PT, PT, R15, -R16, RZ ;  /* 0x800000100f0f9210 */ /* 0x000fe20007ffe0ff */
[----:B------:R-:W-:-:S04]  /*1010*/  IMAD.WIDE R16, R3, 0x8, R10 ;  /* 0x0000000803107825 */ /* 0x000fc800078e020a */
[----:B------:R-:W-:Y:S02]  /*1020*/  @!P2 IMAD.MOV R15, RZ, RZ, -R15 ;  /* 0x000000ffff0fa224 */ /* 0x000fe400078e0a0f */
[----:B------:R-:W2:Y:S03]  /*1030*/  LDG.E.64 R16, desc[UR6][R16.64] ;  /* 0x0000000610107981 */ /* 0x000ea6000c1e1b00 */
[----:B------:R-:W-:-:S05]  /*1040*/  SEL R15, R4, R15, !P0 ;  /* 0x0000000f040f7207 */ /* 0x000fca0004000000 */
[----:B------:R-:W-:-:S06]  /*1050*/  IMAD.WIDE R14, R15, 0x8, R8 ;  /* 0x000000080f0e7825 */ /* 0x000fcc00078e0208 */
[----:B------:R-:W3:Y:S01]  /*1060*/  LDG.E.64 R14, desc[UR6][R14.64] ;  /* 0x000000060e0e7981 */ /* 0x000ee2000c1e1b00 */
[----:B----4-:R-:W-:-:S04]  /*1070*/  IMAD.WIDE R20, R3, 0x8, R6 ;  /* 0x0000000803147825 */ /* 0x010fc800078e0206 */
[----:B------:R-:W-:-:S05]  /*1080*/  IMAD.IADD R3, R0, 0x1, R3 ;  /* 0x0000000100037824 */ /* 0x000fca00078e0203 */
[----:B------:R-:W-:Y:S01]  /*1090*/  ISETP.GE.AND P1, PT, R3, UR4, PT ;  /* 0x0000000403007c0c */ /* 0x000fe2000bf26270 */
[----:B--2---:R-:W-:-:S08]  /*10a0*/  DFMA R18, -R16, R16, 1 ;  /* 0x3ff000001012742b */ /* 0x004fd00000000110 */
[----:B---3--:R-:W-:-:S07]  /*10b0*/  DMUL R18, R14, R18 ;  /* 0x000000120e127228 */ /* 0x008fce0000000000 */
[----:B------:R1:W-:Y:S01]  /*10c0*/  STG.E.64 desc[UR6][R20.64], R18 ;  /* 0x0000001214007986 */ /* 0x0003e2000c101b06 */
[----:B------:R-:W-:Y:S05]  /*10d0*/  @!P1 BRA `(.L_x_122) ;  /* 0xfffffffc00409947 */ /* 0x000fea000383ffff */
[----:B------:R-:W-:Y:S05]  /*10e0*/  EXIT ;  /* 0x000000000000794d */ /* 0x000fea0003800000 */
.L_x_121:
[----:B------:R-:W0:Y:S08]  /*10f0*/  LDC.64 R4, c[0x0][0x388] ;  /* 0x0000e200ff047b82 */ /* 0x000e300000000a00 */
[----:B------:R-:W1:Y:S08]  /*1100*/  LDC.64 R14, c[0x0][0x3a8] ;  /* 0x0000ea00ff0e7b82 */ /* 0x000e700000000a00 */
[----:B------:R-:W2:Y:S02]  /*1110*/  LDC.64 R10, c[0x0][0x398] ;  /* 0x0000e600ff0a7b82 */ /* 0x000ea40000000a00 */
.L_x_123:
[----:B--2---:R-:W-:Y:S01]  /*1120*/  IMAD.WIDE R12, R3, 0x8, R10 ;  /* 0x00000008030c7825 */ /* 0x004fe200078e020a */
[----:B0-----:R-:W2:Y:S04]  /*1130*/  LDG.E.64 R6, desc[UR6][R4.64] ;  /* 0x0000000604067981 */ /* 0x001ea8000c1e1b00 */
[----:B------:R-:W3:Y:S02]  /*1140*/  LDG.E.64 R8, desc[UR6][R12.64] ;  /* 0x000000060c087981 */ /* 0x000ee4000c1e1b00 */
[----:B---3--:R-:W-:-:S08]  /*1150*/  DFMA R8, -R8, R8, 1 ;  /* 0x3ff000000808742b */ /* 0x008fd00000000108 */
[----:B--2---:R-:W-:Y:S01]  /*1160*/  DMUL R6, R6, R8 ;  /* 0x0000000806067228 */ /* 0x004fe20000000000 */
[----:B-1----:R-:W-:-:S04]  /*1170*/  IMAD.WIDE R8, R3, 0x8, R14 ;  /* 0x0000000803087825 */ /* 0x002fc800078e020e */
[----:B------:R-:W-:Y:S02]  /*1180*/  IMAD.IADD R3, R0, 0x1, R3 ;  /* 0x0000000100037824 */ /* 0x000fe400078e0203 */
[----:B------:R3:W-:Y:S03]  /*1190*/  STG.E.64 desc[UR6][R8.64], R6 ;  /* 0x0000000608007986 */ /* 0x0007e6000c101b06 */
[----:B------:R-:W-:-:S13]  /*11a0*/  ISETP.GE.AND P0, PT, R3, UR5, PT ;  /* 0x0000000503007c0c */ /* 0x000fda000bf06270 */
[----:B---3--:R-:W-:Y:S05]  /*11b0*/  @!P0 BRA `(.L_x_123) ;  /* 0xfffffffc00d88947 */ /* 0x008fea000383ffff */
[----:B------:R-:W-:Y:S05]  /*11c0*/  EXIT ;  /* 0x000000000000794d */ /* 0x000fea0003800000 */
.L_x_118:
[----:B------:R-:W0:Y:S02]  /*11d0*/  LDC R5, c[0x0][0x390] ;  /* 0x0000e400ff057b82 */ /* 0x000e240000000800 */
[----:B0-----:R-:W-:-:S13]  /*11e0*/  ISETP.NE.AND P0, PT, R5, 0x1, PT ;  /* 0x000000010500780c */ /* 0x001fda0003f05270 */
[----:B------:R-:W-:Y:S05]  /*11f0*/  @P0 BRA `(.L_x_124) ;  /* 0x0000000c00000947 */ /* 0x000fea0003800000 */
[----:B------:R-:W0:Y:S02]  /*1200*/  LDCU UR4, c[0x0][0x3a0] ;  /* 0x00007400ff0477ac */ /* 0x000e240008000800 */
[----:B0-----:R-:W-:-:S09]  /*1210*/  UISETP.NE.AND UP0, UPT, UR4, 0x1, UPT ;  /* 0x000000010400788c */ /* 0x001fd2000bf05270 */
[----:B------:R-:W-:Y:S05]  /*1220*/  BRA.U UP0, `(.L_x_125) ;  /* 0x0000000100f47547 */ /* 0x000fea000b800000 */
        /* <DEDUP_REMOVED lines=11> */
[----:B--2---:R-:W-:-:S04]  /*12e0*/  IADD3 R14, PT, PT, R13, 0xffffffe, RZ ;  /* 0x0ffffffe0d0e7810 */ /* 0x004fc80007ffe0ff */
[----:B------:R2:W5:Y:S02]  /*12f0*/  F2I.FTZ.U32.TRUNC.NTZ R15, R14 ;  /* 0x0000000e000f7305 */ /* 0x000564000021f000 */
[----:B--2---:R-:W-:Y:S02]  /*1300*/  IMAD.MOV.U32 R14, RZ, RZ, RZ ;  /* 0x000000ffff0e7224 */ /* 0x004fe400078e00ff */
[----:B-----5:R-:W-:-:S04]  /*1310*/  IMAD.MOV R17, RZ, RZ, -R15 ;  /* 0x000000ffff117224 */ /* 0x020fc800078e0a0f */
[----:B------:R-:W-:-:S04]  /*1320*/  IMAD R13, R17, R10, RZ ;  /* 0x0000000a110d7224 */ /* 0x000fc800078e02ff */
[----:B-1-3--:R-:W-:-:S07]  /*1330*/  IMAD.HI.U32 R13, R15, R13, R14 ;  /* 0x0000000d0f0d7227 */ /* 0x00afce00078e000e */
.L_x_126:
[----:B0-----:R-:W-:Y:S01]  /*1340*/  IABS R14, R11 ;  /* 0x0000000b000e7213 */ /* 0x001fe20000000000 */
[----:B------:R-:W-:Y:S01]  /*1350*/  IMAD.MOV.U32 R16, RZ, RZ, RZ ;  /* 0x000000ffff107224 */ /* 0x000fe200078e00ff */
[----:B-1----:R-:W-:Y:S02]  /*1360*/  IABS R20, R3 ;  /* 0x0000000300147213 */ /* 0x002fe40000000000 */
[----:B------:R-:W0:Y:S08]  /*1370*/  I2F.RP R18, R14 ;  /* 0x0000000e00127306 */ /* 0x000e300000209400 */
[----:B0-----:R-:W0:Y:S02]  /*1380*/  MUFU.RCP R18, R18 ;  /* 0x0000001200127308 */ /* 0x001e240000001000 */
[----:B0-----:R-:W-:Y:S01]  /*1390*/  VIADD R19, R18, 0xffffffe ;  /* 0x0ffffffe12137836 */ /* 0x001fe20000000000 */
[----:B------:R-:W-:-:S05]  /*13a0*/  IABS R18, R12 ;  /* 0x0000000c00127213 */ /* 0x000fca0000000000 */
[----:B------:R-:W0:Y:S02]  /*13b0*/  F2I.FTZ.U32.TRUNC.NTZ R17, R19 ;  /* 0x0000001300117305 */ /* 0x000e24000021f000 */
[----:B0-----:R-:W-:-:S05]  /*13c0*/  IADD3 R15, PT, PT, RZ, -R17, RZ ;  /* 0x80000011ff0f7210 */ /* 0x001fca0007ffe0ff */
[----:B------:R-:W-:-:S04]  /*13d0*/  IMAD R15, R15, R14, RZ ;  /* 0x0000000e0f0f7224 */ /* 0x000fc800078e02ff */
[----:B------:R-:W-:-:S04]  /*13e0*/  IMAD.HI.U32 R15, R17, R15, R16 ;  /* 0x0000000f110f7227 */ /* 0x000fc800078e0010 */
[----:B------:R-:W-:-:S04]  /*13f0*/  IMAD.MOV.U32 R16, RZ, RZ, R20 ;  /* 0x000000ffff107224 */ /* 0x000fc800078e0014 */
[----:B------:R-:W-:-:S04]  /*1400*/  IMAD.HI.U32 R15, R15, R16, RZ ;  /* 0x000000100f0f7227 */ /* 0x000fc800078e00ff */
[----:B------:R-:W-:Y:S02]  /*1410*/  IMAD.MOV R17, RZ, RZ, -R15 ;  /* 0x000000ffff117224 */ /* 0x000fe400078e0a0f */
[----:B------:R-:W-:-:S04]  /*1420*/  IMAD.HI.U32 R15, R13, R16, RZ ;  /* 0x000000100d0f7227 */ /* 0x000fc800078e00ff */
[----:B------:R-:W-:Y:S01]  /*1430*/  IMAD R17, R14, R17, R16 ;  /* 0x000000110e117224 */ /* 0x000fe200078e0210 */
[----:B------:R-:W-:-:S04]  /*1440*/  IADD3 R15, PT, PT, -R15, RZ, RZ ;  /* 0x000000ff0f0f7210 */ /* 0x000fc80007ffe1ff */
[----:B------:R-:W-:Y:S01]  /*1450*/  ISETP.GT.U32.AND P2, PT, R14, R17, PT ;  /* 0x000000110e00720c */ /* 0x000fe20003f44070 */
[----:B------:R-:W-:-:S05]  /*1460*/  IMAD R15, R18, R15, R16 ;  /* 0x0000000f120f7224 */ /* 0x000fca00078e0210 */
[----:B------:R-:W-:-:S07]  /*1470*/  ISETP.GT.U32.AND P1, PT, R10, R15, PT ;  /* 0x0000000f0a00720c */ /* 0x000fce0003f24070 */
[----:B------:R-:W-:Y:S01]  /*1480*/  @!P2 IMAD.IADD R17, R17, 0x1, -R14 ;  /* 0x000000011111a824 */ /* 0x000fe200078e0a0e */
[----:B------:R-:W-:-:S04]  /*1490*/  ISETP.GE.AND P2, PT, R3, RZ, PT ;  /* 0x000000ff0300720c */ /* 0x000fc80003f46270 */
[----:B------:R-:W-:Y:S01]  /*14a0*/  ISETP.GT.U32.AND P3, PT, R14, R17, PT ;  /* 0x000000110e00720c */ /* 0x000fe20003f64070 */
[----:B------:R-:W-:-:S05]  /*14b0*/  @!P1 IMAD.IADD R15, R15, 0x1, -R18 ;  /* 0x000000010f0f9824 */ /* 0x000fca00078e0a12 */
[----:B------:R-:W-:-:S07]  /*14c0*/  ISETP.GT.U32.AND P1, PT, R10, R15, PT ;  /* 0x0000000f0a00720c */ /* 0x000fce0003f24070 */
[----:B------:R-:W-:-:S04]  /*14d0*/  @!P3 IMAD.IADD R17, R17, 0x1, -R14 ;  /* 0x000000011111b824 */ /* 0x000fc800078e0a0e */
[----:B------:R-:W-:Y:S02]  /*14e0*/  @!P2 IMAD.MOV R17, RZ, RZ, -R17 ;  /* 0x000000ffff11a224 */ /* 0x000fe400078e0a11 */
[----:B------:R-:W-:Y:S02]  /*14f0*/  @!P1 IADD3 R15, PT, PT, R15, -R18, RZ ;  /* 0x800000120f0f9210 */ /* 0x000fe40007ffe0ff */
[----:B------:R-:W-:Y:S02]  /*1500*/  ISETP.NE.AND P1, PT, R12, RZ, PT ;  /* 0x000000ff0c00720c */ /* 0x000fe40003f25270 */
[----:B------:R-:W-:Y:S01]  /*1510*/  SEL R17, R2, R17, !P0 ;  /* 0x0000001102117207 */ /* 0x000fe20004000000 */
[----:B------:R-:W-:-:S04]  /*1520*/  @!P2 IMAD.MOV R15, RZ, RZ, -R15 ;  /* 0x000000ffff0fa224 */ /* 0x000fc800078e0a0f */
[----:B------:R-:W-:-:S06]  /*1530*/  IMAD.WIDE R16, R17, 0x8, R8 ;  /* 0x0000000811107825 */ /* 0x000fcc00078e0208 */
[----:B------:R-:W-:Y:S01]  /*1540*/  @!P1 LOP3.LUT R15, RZ, R12, RZ, 0x33, !PT ;  /* 0x0000000cff0f9212 */ /* 0x000fe200078e33ff */
[----:B------:R-:W2:Y:S04]  /*1550*/  LDG.E.64 R16, desc[UR6][R16.64] ;  /* 0x0000000610107981 */ /* 0x000ea8000c1e1b00 */
        /* <DEDUP_REMOVED lines=10> */
.L_x_125:
        /* <DEDUP_REMOVED lines=9> */
[----:B------:R-:W4:Y:S01]  /*1690*/  LDC R16, c[0x0][0x3a0] ;  /* 0x0000e800ff107b82 */ /* 0x000f220000000800 */
[----:B--2---:R-:W2:Y:S07]  /*16a0*/  MUFU.RCP R15, R15 ;  /* 0x0000000f000f7308 */ /* 0x004eae0000001000 */
[----:B------:R-:W0:Y:S08]  /*16b0*/  LDC.64 R4, c[0x0][0x3a8] ;  /* 0x0000ea00ff047b82 */ /* 0x000e300000000a00 */
[----:B------:R-:W0:Y:S01]  /*16c0*/  LDC.64 R6, c[0x0][0x388] ;  /* 0x0000e200ff067b82 */ /* 0x000e220000000a00 */
[----:B--2---:R-:W-:-:S04]  /*16d0*/  IADD3 R10, PT, PT, R15, 0xffffffe, RZ ;  /* 0x0ffffffe0f0a7810 */ /* 0x004fc80007ffe0ff */
[----:B------:R2:W5:Y:S03]  /*16e0*/  F2I.FTZ.U32.TRUNC.NTZ R11, R10 ;  /* 0x0000000a000b7305 */ /* 0x000566000021f000 */
[----:B------:R-:W0:Y:S01]  /*16f0*/  LDC.64 R8, c[0x0][0x398] ;  /* 0x0000e600ff087b82 */ /* 0x000e220000000a00 */
[----:B--2---:R-:W-:Y:S02]  /*1700*/  IMAD.MOV.U32 R10, RZ, RZ, RZ ;  /* 0x000000ffff0a7224 */ /* 0x004fe400078e00ff */
[----:B-----5:R-:W-:-:S04]  /*1710*/  IMAD.MOV R15, RZ, RZ, -R11 ;  /* 0x000000ffff0f7224 */ /* 0x020fc800078e0a0b */
[----:B------:R-:W-:-:S04]  /*1720*/  IMAD R15, R15, R12, RZ ;  /* 0x0000000c0f0f7224 */ /* 0x000fc800078e02ff */
[----:B-1-3--:R-:W-:-:S07]  /*1730*/  IMAD.HI.U32 R15, R11, R15, R10 ;  /* 0x0000000f0b0f7227 */ /* 0x00afce00078e000a */
.L_x_128:
[----:B----4-:R-:W-:Y:S02]  /*1740*/  IABS R19, R16 ;  /* 0x0000001000137213 */ /* 0x010fe40000000000 */
[----:B------:R-:W-:Y:S02]  /*1750*/  IABS R18, R3 ;  /* 0x0000000300127213 */ /* 0x000fe40000000000 */
[----:B-1----:R-:W1:Y:S08]  /*1760*/  I2F.RP R17, R19 ;  /* 0x0000001300117306 */ /* 0x002e700000209400 */
[----:B-1----:R-:W1:Y:S02]  /*1770*/  MUFU.RCP R17, R17 ;  /* 0x0000001100117308 */ /* 0x002e640000001000 */
[----:B-1----:R-:W-:Y:S01]  /*1780*/  VIADD R10, R17, 0xffffffe ;  /* 0x0ffffffe110a7836 */ /* 0x002fe20000000000 */
[----:B0-----:R-:W-:-:S05]  /*1790*/  IABS R17, R13 ;  /* 0x0000000d00117213 */ /* 0x001fca0000000000 */
[----:B------:R0:W1:Y:S08]  /*17a0*/  F2I.FTZ.U32.TRUNC.NTZ R11, R10 ;  /* 0x0000000a000b7305 */ /* 0x000070000021f000 */
[----:B------:R-:W2:Y:S01]  /*17b0*/  I2F.RP R22, R17 ;  /* 0x0000001100167306 */ /* 0x000ea20000209400 */
[----:B0-----:R-:W-:Y:S01]  /*17c0*/  IMAD.MOV.U32 R10, RZ, RZ, RZ ;  /* 0x000000ffff0a7224 */ /* 0x001fe200078e00ff */
[----:B-1----:R-:W-:-:S05]  /*17d0*/  IADD3 R20, PT, PT, RZ, -R11, RZ ;  /* 0x8000000bff147210 */ /* 0x002fca0007ffe0ff */
[----:B------:R-:W-:Y:S01]  /*17e0*/  IMAD R21, R20, R19, RZ ;  /* 0x0000001314157224 */ /* 0x000fe200078e02ff */
[----:B--2---:R-:W0:Y:S03]  /*17f0*/  MUFU.RCP R22, R22 ;  /* 0x0000001600167308 */ /* 0x004e260000001000 */
[----:B------:R-:W-:-:S06]  /*1800*/  IMAD.HI.U32 R21, R11, R21, R10 ;  /* 0x000000150b157227 */ /* 0x000fcc00078e000a */
[----:B------:R-:W-:-:S04]  /*1810*/  IMAD.HI.U32 R10, R21, R18, RZ ;  /* 0x00000012150a7227 */ /* 0x000fc800078e00ff */
[----:B------:R-:W-:-:S04]  /*1820*/  IMAD.MOV R20, RZ, RZ, -R10 ;  /* 0x000000ffff147224 */ /* 0x000fc800078e0a0a */
[C---:B------:R-:W-:Y:S01]  /*1830*/  IMAD R20, R19.reuse, R20, R18 ;  /* 0x0000001413147224 */ /* 0x040fe200078e0212 */
[----:B0-----:R-:W-:Y:S02]  /*1840*/  IADD3 R11, PT, PT, R22, 0xffffffe, RZ ;  /* 0x0ffffffe160b7810 */ /* 0x001fe40007ffe0ff */
[----:B------:R-:W-:Y:S02]  /*1850*/  IABS R22, R14 ;  /* 0x0000000e00167213 */ /* 0x000fe40000000000 */
[----:B------:R-:W-:Y:S02]  /*1860*/  ISETP.GT.U32.AND P2, PT, R19, R20, PT ;  /* 0x000000141300720c */ /* 0x000fe40003f44070 */
[----:B------:R-:W0:Y:S11]  /*1870*/  F2I.FTZ.U32.TRUNC.NTZ R11, R11 ;  /* 0x0000000b000b7305 */ /* 0x000e36000021f000 */
[----:B------:R-:W-:-:S02]  /*1880*/  @!P2 IMAD.IADD R20, R20, 0x1, -R19 ;  /* 0x000000011414a824 */ /* 0x000fc400078e0a13 */
[----:B------:R-:W-:Y:S01]  /*1890*/  @!P2 VIADD R10, R10, 0x1 ;  /* 0x000000010a0aa836 */ /* 0x000fe20000000000 */
[----:B------:R-:W-:Y:S02]  /*18a0*/  ISETP.NE.AND P2, PT, R16, RZ, PT ;  /* 0x000000ff1000720c */ /* 0x000fe40003f45270 */
[----:B------:R-:W-:Y:S02]  /*18b0*/  ISETP.GE.U32.AND P1, PT, R20, R19, PT ;  /* 0x000000131400720c */ /* 0x000fe40003f26070 */
[----:B------:R-:W-:-:S04]  /*18c0*/  LOP3.LUT R19, R3, R16, RZ, 0x3c, !PT ;  /* 0x0000001003137212 */ /* 0x000fc800078e3cff */
[----:B------:R-:W-:-:S07]  /*18d0*/  ISETP.GE.AND P3, PT, R19, RZ, PT ;  /* 0x000000ff1300720c */ /* 0x000fce0003f66270 */
[----:B------:R-:W-:-:S04]  /*18e0*/  @P1 VIADD R10, R10, 0x1 ;  /* 0x000000010a0a1836 */ /* 0x000fc80000000000 */
[----:B------:R-:W-:Y:S01]  /*18f0*/  IMAD.MOV.U32 R19, RZ, RZ, R10 ;  /* 0x000000ffff137224 */ /* 0x000fe200078e000a */
[----:B0-----:R-:W-:-:S03]  /*1900*/  IADD3 R10, PT, PT, RZ, -R11, RZ ;  /* 0x8000000bff0a7210 */ /* 0x001fc60007ffe0ff */
[----:B------:R-:W-:Y:S01]  /*1910*/  @!P3 IMAD.MOV R19, RZ, RZ, -R19 ;  /* 0x000000ffff13b224 */ /* 0x000fe200078e0a13 */
[----:B------:R-:W-:Y:S01]  /*1920*/  @!P2 LOP3.LUT R19, RZ, R16, RZ, 0x33, !PT ;  /* 0x00000010ff13a212 */ /* 0x000fe200078e33ff */
[----:B------:R-:W-:Y:S02]  /*1930*/  IMAD R21, R10, R17, RZ ;  /* 0x000000110a157224 */ /* 0x000fe400078e02ff */
[----:B------:R-:W-:Y:S01]  /*1940*/  IMAD.MOV.U32 R10, RZ, RZ, RZ ;  /* 0x000000ffff0a7224 */ /* 0x000fe200078e00ff */
[----:B------:R-:W-:Y:S02]  /*1950*/  IABS R20, R19 ;  /* 0x0000001300147213 */ /* 0x000fe40000000000 */
[----:B------:R-:W-:Y:S01]  /*1960*/  ISETP.GE.AND P3, PT, R19, RZ, PT ;  /* 0x000000ff1300720c */ /* 0x000fe20003f66270 */
[----:B------:R-:W-:-:S06]  /*1970*/  IMAD.HI.U32 R21, R11, R21, R10 ;  /* 0x000000150b157227 */ /* 0x000fcc00078e000a */
        /* <DEDUP_REMOVED lines=8> */
[----:B------:R-:W-:-:S05]  /*1a00*/  @!P2 IMAD.IADD R20, R20, 0x1, -R17 ;  /* 0x000000011414a824 */ /* 0x000fca00078e0a11 */
[----:B------:R-:W-:Y:S01]  /*1a10*/  ISETP.GT.U32.AND P2, PT, R17, R20, PT ;  /* 0x000000141100720c */ /* 0x000fe20003f44070 */
[----:B------:R-:W-:-:S05]  /*1a20*/  @!P1 IMAD.IADD R11, R11, 0x1, -R22 ;  /* 0x000000010b0b9824 */ /* 0x000fca00078e0a16 */
[----:B------:R-:W-:-:S07]  /*1a30*/  ISETP.GT.U32.AND P1, PT, R12, R11, PT ;  /* 0x0000000b0c00720c */ /* 0x000fce0003f24070 */
[----:B------:R-:W-:Y:S01]  /*1a40*/  @!P2 IMAD.IADD R20, R20, 0x1, -R17 ;  /* 0x000000011414a824 */ /* 0x000fe200078e0a11 */
[----:B------:R-:W-:-:S03]  /*1a50*/  ISETP.GE.AND P2, PT, R3, RZ, PT ;  /* 0x000000ff0300720c */ /* 0x000fc60003f46270 */
[----:B------:R-:W-:Y:S02]  /*1a60*/  @!P3 IMAD.MOV R20, RZ, RZ, -R20 ;  /* 0x000000ffff14b224 */ /* 0x000fe400078e0a14 */
[----:B------:R-:W-:Y:S02]  /*1a70*/  @!P1 IADD3 R11, PT, PT, R11, -R22, RZ ;  /* 0x800000160b0b9210 */ /* 0x000fe40007ffe0ff */
[----:B------:R-:W-:-:S03]  /*1a80*/  ISETP.NE.AND P1, PT, R14, RZ, PT ;  /* 0x000000ff0e00720c */ /* 0x000fc60003f25270 */
[----:B------:R-:W-:Y:S01]  /*1a90*/  IMAD.MOV.U32 R19, RZ, RZ, R11 ;  /* 0x000000ffff137224 */ /* 0x000fe200078e000b */
[----:B------:R-:W-:-:S03]  /*1aa0*/  SEL R11, R2, R20, !P0 ;  /* 0x00000014020b7207 */ /* 0x000fc60004000000 */
[----:B------:R-:W-:Y:S02]  /*1ab0*/  @!P2 IMAD.MOV R19, RZ, RZ, -R19 ;  /* 0x000000ffff13a224 */ /* 0x000fe400078e0a13 */
[----:B------:R-:W-:-:S04]  /*1ac0*/  IMAD.WIDE R10, R11, 0x8, R8 ;  /* 0x000000080b0a7825 */ /* 0x000fc800078e0208 */
[----:B------:R-:W-:Y:S02]  /*1ad0*/  @!P1 LOP3.LUT R19, RZ, R14, RZ, 0x33, !PT ;  /* 0x0000000eff139212 */ /* 0x000fe400078e33ff */
[----:B------:R-:W2:Y:S03]  /*1ae0*/  LDG.E.64 R10, desc[UR6][R10.64] ;  /* 0x000000060a0a7981 */ /* 0x000ea6000c1e1b00 */
[----:B------:R-:W-:-:S06]  /*1af0*/  IMAD.WIDE R18, R19, 0x8, R6 ;  /* 0x0000000813127825 */ /* 0x000fcc00078e0206 */
[----:B------:R-:W3:Y:S01]  /*1b00*/  LDG.E.64 R18, desc[UR6][R18.64] ;  /* 0x0000000612127981 */ /* 0x000ee2000c1e1b00 */
[----:B------:R-:W-:Y:S01]  /*1b10*/  IMAD.WIDE R22, R3, 0x8, R4 ;  /* 0x0000000803167825 */ /* 0x000fe200078e0204 */
[----:B------:R-:W-:-:S04]  /*1b20*/  IADD3 R3, PT, PT, R0, R3, RZ ;  /* 0x0000000300037210 */ /* 0x000fc80007ffe0ff */
[----:B------:R-:W-:Y:S01]  /*1b30*/  ISETP.GE.AND P1, PT, R3, UR4, PT ;  /* 0x0000000403007c0c */ /* 0x000fe2000bf26270 */
[----:B--2---:R-:W-:-:S08]  /*1b40*/  DFMA R20, -R10, R10, 1 ;  /* 0x3ff000000a14742b */ /* 0x004fd0000000010a */
[----:B---3--:R-:W-:-:S07]  /*1b50*/  DMUL R20, R18, R20 ;  /* 0x0000001412147228 */ /* 0x008fce0000000000 */
[----:B------:R1:W-:Y:S01]  /*1b60*/  STG.E.64 desc[UR6][R22.64], R20 ;  /* 0x0000001416007986 */ /* 0x0003e2000c101b06 */
[----:B------:R-:W-:Y:S05]  /*1b70*/  @!P1 BRA `(.L_x_128) ;  /* 0xfffffff800f09947 */ /* 0x000fea000383ffff */
[----:B------:R-:W-:Y:S05]  /*1b80*/  EXIT ;  /* 0x000000000000794d */ /* 0x000fea0003800000 */
.L_x_127:
        /* <DEDUP_REMOVED lines=12> */
[----:B--2---:R-:W-:Y:S02]  /*1c50*/  HFMA2 R12, -RZ, RZ, 0, 0 ;  /* 0x00000000ff0c7431 */ /* 0x004fe400000001ff */
[----:B-----5:R-:W-:-:S04]  /*1c60*/  IMAD.MOV R15, RZ, RZ, -R13 ;  /* 0x000000ffff0f7224 */ /* 0x020fc800078e0a0d */
[----:B------:R-:W-:-:S04]  /*1c70*/  IMAD R15, R15, R2, RZ ;  /* 0x000000020f0f7224 */ /* 0x000fc800078e02ff */
[----:B-1-3--:R-:W-:-:S07]  /*1c80*/  IMAD.HI.U32 R12, R13, R15, R12 ;  /* 0x0000000f0d0c7227 */ /* 0x00afce00078e000c */
.L_x_129:
[----:B------:R-:W-:Y:S02]  /*1c90*/  IABS R15, R3 ;  /* 0x00000003000f7213 */ /* 0x000fe40000000000 */
[----:B01----:R-:W-:Y:S02]  /*1ca0*/  IABS R16, R5 ;  /* 0x0000000500107213 */ /* 0x003fe40000000000 */
[----:B------:R-:W-:Y:S01]  /*1cb0*/  ISETP.GE.AND P1, PT, R3, RZ, PT ;  /* 0x000000ff0300720c */ /* 0x000fe20003f26270 */
[----:B------:R-:W-:-:S04]  /*1cc0*/  IMAD.HI.U32 R13, R12, R15, RZ ;  /* 0x0000000f0c0d7227 */ /* 0x000fc800078e00ff */
[----:B------:R-:W-:-:S04]  /*1cd0*/  IMAD.MOV R14, RZ, RZ, -R13 ;  /* 0x000000ffff0e7224 */ /* 0x000fc800078e0a0d */
[----:B------:R-:W-:-:S05]  /*1ce0*/  IMAD R13, R16, R14, R15 ;  /* 0x0000000e100d7224 */ /* 0x000fca00078e020f */
[----:B------:R-:W-:-:S13]  /*1cf0*/  ISETP.GT.U32.AND P0, PT, R2, R13, PT ;  /* 0x0000000d0200720c */ /* 0x000fda0003f04070 */
[----:B------:R-:W-:-:S05]  /*1d00*/  @!P0 IMAD.IADD R13, R13, 0x1, -R16 ;  /* 0x000000010d0d8824 */ /* 0x000fca00078e0a10 */
[----:B------:R-:W-:-:S13]  /*1d10*/  ISETP.GT.U32.AND P0, PT, R2, R13, PT ;  /* 0x0000000d0200720c */ /* 0x000fda0003f04070 */
[----:B------:R-:W-:Y:S02]  /*1d20*/  @!P0 IADD3 R13, PT, PT, R13, -R16, RZ ;  /* 0x800000100d0d8210 */ /* 0x000fe40007ffe0ff */
[----:B------:R-:W2:Y:S03]  /*1d30*/  LDG.E.64 R16, desc[UR6][R6.64] ;  /* 0x0000000606107981 */ /* 0x000ea6000c1e1b00 */
[----:B------:R-:W-:-:S05]  /*1d40*/  @!P1 IMAD.MOV R13, RZ, RZ, -R13 ;  /* 0x000000ffff0d9224 */ /* 0x000fca00078e0a0d */
        /* <DEDUP_REMOVED lines=11> */
.L_x_124:
[----:B------:R-:W0:Y:S02]  /*1e00*/  LDC R6, c[0x0][0x3a0] ;  /* 0x0000e800ff067b82 */ /* 0x000e240000000800 */
[----:B0-----:R-:W-:-:S13]  /*1e10*/  ISETP.NE.AND P0, PT, R6, 0x1, PT ;  /* 0x000000010600780c */ /* 0x001fda0003f05270 */
[----:B------:R-:W-:Y:S05]  /*1e20*/  @P0 BRA `(.L_x_130) ;  /* 0x0000000400fc0947 */ /* 0x000fea0003800000 */
        /* <DEDUP_REMOVED lines=20> */
.L_x_132:
[----:B0-----:R-:W-:Y:S02]  /*1f70*/  IABS R19, R15 ;  /* 0x0000000f00137213 */ /* 0x001fe40000000000 */
[----:B-1----:R-:W-:Y:S02]  /*1f80*/  IABS R20, R16 ;  /* 0x0000001000147213 */ /* 0x002fe40000000000 */
[----:B------:R-:W0:Y:S01]  /*1f90*/  I2F.RP R13, R19 ;  /* 0x00000013000d7306 */ /* 0x000e220000209400 */
[----:B------:R-:W-:Y:S02]  /*1fa0*/  IABS R22, R3 ;  /* 0x0000000300167213 */ /* 0x000fe40000000000 */
[-C--:B----4-:R-:W-:Y:S02]  /*1fb0*/  IABS R23, R18.reuse ;  /* 0x0000001200177213 */ /* 0x090fe40000000000 */
[----:B------:R-:W-:Y:S01]  /*1fc0*/  LOP3.LUT R10, R3, R18, RZ, 0x3c, !PT ;  /* 0x00000012030a7212 */ /* 0x000fe200078e3cff */
[----:B------:R-:W-:Y:S01]  /*1fd0*/  IMAD.HI.U32 R21, R17, R22, RZ ;  /* 0x0000001611157227 */ /* 0x000fe200078e00ff */
[----:B------:R-:W-:Y:S01]  /*1fe0*/  ISETP.NE.AND P4, PT, R16, RZ, PT ;  /* 0x000000ff1000720c */ /* 0x000fe20003f85270 */
[----:B------:R-:W1:Y:S01]  /*1ff0*/  I2F.RP R24, R20 ;  /* 0x0000001400187306 */ /* 0x000e620000209400 */
[----:B------:R-:W-:-:S02]  /*2000*/  ISETP.GE.AND P3, PT, R10, RZ, PT ;  /* 0x000000ff0a00720c */ /* 0x000fc40003f66270 */
[----:B------:R-:W-:-:S05]  /*2010*/  IADD3 R25, PT, PT, -R21, RZ, RZ ;  /* 0x000000ff15197210 */ /* 0x000fca0007ffe1ff */
[----:B0-----:R-:W0:Y:S01]  /*2020*/  MUFU.RCP R13, R13 ;  /* 0x0000000d000d7308 */ /* 0x001e220000001000 */
[----:B------:R-:W-:-:S05]  /*2030*/  IMAD R25, R23, R25, R22 ;  /* 0x0000001917197224 */ /* 0x000fca00078e0216 */
[----:B------:R-:W-:Y:S02]  /*2040*/  ISETP.GT.U32.AND P2, PT, R14, R25, PT ;  /* 0x000000190e00720c */ /* 0x000fe40003f44070 */
[----:B-1----:R-:W1:Y:S01]  /*2050*/  MUFU.RCP R24, R24 ;  /* 0x0000001800187308 */ /* 0x002e620000001000 */
[----:B0-----:R-:W-:-:S10]  /*2060*/  VIADD R11, R13, 0xffffffe ;  /* 0x0ffffffe0d0b7836 */ /* 0x001fd40000000000 */
[----:B------:R-:W-:Y:S01]  /*2070*/  @!P2 IADD3 R25, PT, PT, R25, -R23, RZ ;  /* 0x800000171919a210 */ /* 0x000fe20007ffe0ff */
[----:B------:R-:W-:Y:S01]  /*2080*/  @!P2 VIADD R21, R21, 0x1 ;  /* 0x000000011515a836 */ /* 0x000fe20000000000 */
[----:B------:R-:W-:Y:S01]  /*2090*/  ISETP.NE.AND P2, PT, R18, RZ, PT ;  /* 0x000000ff1200720c */ /* 0x000fe20003f45270 */
[----:B------:R-:W0:Y:S01]  /*20a0*/  F2I.FTZ.U32.TRUNC.NTZ R11, R11 ;  /* 0x0000000b000b7305 */ /* 0x000e22000021f000 */
[----:B------:R-:W-:Y:S01]  /*20b0*/  ISETP.GE.U32.AND P1, PT, R25, R14, PT ;  /* 0x0000000e1900720c */ /* 0x000fe20003f26070 */
[----:B-1----:R-:W-:-:S06]  /*20c0*/  VIADD R12, R24, 0xffffffe ;  /* 0x0ffffffe180c7836 */ /* 0x002fcc0000000000 */
[----:B------:R1:W2:Y:S06]  /*20d0*/  F2I.FTZ.U32.TRUNC.NTZ R13, R12 ;  /* 0x0000000c000d7305 */ /* 0x0002ac000021f000 */
[----:B------:R-:W-:Y:S02]  /*20e0*/  @P1 VIADD R21, R21, 0x1 ;  /* 0x0000000115151836 */ /* 0x000fe40000000000 */
[----:B0-----:R-:W-:Y:S02]  /*20f0*/  IMAD.MOV R10, RZ, RZ, -R11 ;  /* 0x000000ffff0a7224 */ /* 0x001fe400078e0a0b */
[----:B-1----:R-:W-:Y:S01]  /*2100*/  IMAD.MOV.U32 R12, RZ, RZ, RZ ;  /* 0x000000ffff0c7224 */ /* 0x002fe200078e00ff */
[----:B------:R-:W-:Y:S01]  /*2110*/  @!P3 IADD3 R21, PT, PT, -R21, RZ, RZ ;  /* 0x000000ff1515b210 */ /* 0x000fe20007ffe1ff */
[----:B------:R-:W-:Y:S01]  /*2120*/  IMAD R23, R10, R19, RZ ;  /* 0x000000130a177224 */ /* 0x000fe200078e02ff */
[----:B------:R-:W-:Y:S01]  /*2130*/  @!P2 LOP3.LUT R21, RZ, R18, RZ, 0x33, !PT ;  /* 0x00000012ff15a212 */ /* 0x000fe200078e33ff */
[----:B------:R-:W-:Y:S01]  /*2140*/  IMAD.MOV.U32 R10, RZ, RZ, RZ ;  /* 0x000000ffff0a7224 */ /* 0x000fe200078e00ff */
[----:B--2---:R-:W-:-:S02]  /*2150*/  IADD3 R25, PT, PT, RZ, -R13, RZ ;  /* 0x8000000dff197210 */ /* 0x004fc40007ffe0ff */
[----:B------:R-:W-:Y:S01]  /*2160*/  ISETP.GE.AND P3, PT, R3, RZ, PT ;  /* 0x000000ff0300720c */ /* 0x000fe20003f66270 */
[----:B------:R-:W-:-:S04]  /*2170*/  IMAD.HI.U32 R23, R11, R23, R10 ;  /* 0x000000170b177227 */ /* 0x000fc800078e000a */
[----:B------:R-:W-:Y:S02]  /*2180*/  IMAD R11, R25, R20, RZ ;  /* 0x00000014190b7224 */ /* 0x000fe400078e02ff */
[----:B------:R-:W-:-:S04]  /*2190*/  IMAD.HI.U32 R10, R23, R22, RZ ;  /* 0x00000016170a7227 */ /* 0x000fc800078e00ff */
[----:B------:R-:W-:Y:S01]  /*21a0*/  IMAD.HI.U32 R24, R13, R11, R12 ;  /* 0x0000000b0d187227 */ /* 0x000fe200078e000c */
[----:B------:R-:W-:-:S03]  /*21b0*/  IABS R11, R21 ;  /* 0x00000015000b7213 */ /* 0x000fc60000000000 */
        /* <DEDUP_REMOVED lines=11> */
[----:B------:R-:W-:Y:S02]  /*2270*/  @!P2 IADD3 R22, PT, PT, R22, -R19, RZ ;  /* 0x800000131616a210 */ /* 0x000fe40007ffe0ff */
[----:B------:R-:W-:-:S03]  /*2280*/  ISETP.GE.AND P2, PT, R21, RZ, PT ;  /* 0x000000ff1500720c */ /* 0x000fc60003f46270 */
[----:B------:R-:W-:Y:S02]  /*2290*/  @!P3 IMAD.MOV R22, RZ, RZ, -R22 ;  /* 0x000000ffff16b224 */ /* 0x000fe400078e0a16 */
[----:B------:R-:W-:-:S03]  /*22a0*/  @!P1 IMAD.IADD R11, R11, 0x1, -R20 ;  /* 0x000000010b0b9824 */ /* 0x000fc600078e0a14 */
[----:B------:R-:W-:Y:S02]  /*22b0*/  SEL R19, R2, R22, !P0 ;  /* 0x0000001602137207 */ /* 0x000fe40004000000 */
[----:B------:R-:W-:-:S03]  /*22c0*/  MOV R13, R11 ;  /* 0x0000000b000d7202 */ /* 0x000fc60000000f00 */
[----:B------:R-:W-:-:S04]  /*22d0*/  IMAD.WIDE R10, R19, 0x8, R8 ;  /* 0x00000008130a7825 */ /* 0x000fc800078e0208 */
[----:B------:R-:W-:Y:S01]  /*22e0*/  @!P2 IMAD.MOV R13, RZ, RZ, -R13 ;  /* 0x000000ffff0da224 */ /* 0x000fe200078e0a0d */
[----:B------:R-:W-:Y:S01]  /*22f0*/  @!P4 LOP3.LUT R13, RZ, R16, RZ, 0x33, !PT ;  /* 0x00000010ff0dc212 */ /* 0x000fe200078e33ff */
[----:B------:R-:W2:Y:S04]  /*2300*/  LDG.E.64 R10, desc[UR6][R10.64] ;  /* 0x000000060a0a7981 */ /* 0x000ea8000c1e1b00 */
[----:B------:R-:W-:-:S06]  /*2310*/  IMAD.WIDE R12, R13, 0x8, R6 ;  /* 0x000000080d0c7825 */ /* 0x000fcc00078e0206 */
        /* <DEDUP_REMOVED lines=9> */
.L_x_131:
        /* <DEDUP_REMOVED lines=10> */
[----:B--2---:R-:W-:-:S04]  /*2450*/  IADD3 R12, PT, PT, R14, 0xffffffe, RZ ;  /* 0x0ffffffe0e0c7810 */ /* 0x004fc80007ffe0ff */
[----:B------:R2:W5:Y:S02]  /*2460*/  F2I.FTZ.U32.TRUNC.NTZ R13, R12 ;  /* 0x0000000c000d7305 */ /* 0x000564000021f000 */
[----:B--2---:R-:W-:Y:S02]  /*2470*/  IMAD.MOV.U32 R12, RZ, RZ, RZ ;  /* 0x000000ffff0c7224 */ /* 0x004fe400078e00ff */
[----:B-----5:R-:W-:-:S04]  /*2480*/  IMAD.MOV R15, RZ, RZ, -R13 ;  /* 0x000000ffff0f7224 */ /* 0x020fc800078e0a0d */
[----:B------:R-:W-:-:S04]  /*2490*/  IMAD R15, R15, R10, RZ ;  /* 0x0000000a0f0f7224 */ /* 0x000fc800078e02ff */
[----:B-1-3--:R-:W-:-:S07]  /*24a0*/  IMAD.HI.U32 R12, R13, R15, R12 ;  /* 0x0000000f0d0c7227 */ /* 0x00afce00078e000c */
.L_x_133:
[----:B------:R-:W-:Y:S02]  /*24b0*/  IABS R15, R3 ;  /* 0x00000003000f7213 */ /* 0x000fe40000000000 */
[----:B0-----:R-:W-:Y:S02]  /*24c0*/  IABS R16, R11 ;  /* 0x0000000b00107213 */ /* 0x001fe40000000000 */
[----:B------:R-:W-:Y:S01]  /*24d0*/  ISETP.GE.AND P1, PT, R3, RZ, PT ;  /* 0x000000ff0300720c */ /* 0x000fe20003f26270 */
[----:B------:R-:W-:-:S05]  /*24e0*/  IMAD.HI.U32 R13, R12, R15, RZ ;  /* 0x0000000f0c0d7227 */ /* 0x000fca00078e00ff */
[----:B------:R-:W-:-:S05]  /*24f0*/  IADD3 R14, PT, PT, -R13, RZ, RZ ;  /* 0x000000ff0d0e7210 */ /* 0x000fca0007ffe1ff */
[----:B------:R-:W-:Y:S02]  /*2500*/  IMAD R13, R16, R14, R15 ;  /* 0x0000000e100d7224 */ /* 0x000fe400078e020f */
[----:B------:R-:W2:Y:S03]  /*2510*/  LDG.E.64 R14, desc[UR6][R4.64] ;  /* 0x00000006040e7981 */ /* 0x000ea6000c1e1b00 */
[----:B------:R-:W-:-:S13]  /*2520*/  ISETP.GT.U32.AND P0, PT, R10, R13, PT ;  /* 0x0000000d0a00720c */ /* 0x000fda0003f04070 */
[----:B------:R-:W-:-:S05]  /*2530*/  @!P0 IMAD.IADD R13, R13, 0x1, -R16 ;  /* 0x000000010d0d8824 */ /* 0x000fca00078e0a10 */
[----:B------:R-:W-:-:S13]  /*2540*/  ISETP.GT.U32.AND P0, PT, R10, R13, PT ;  /* 0x0000000d0a00720c */ /* 0x000fda0003f04070 */
[----:B------:R-:W-:-:S05]  /*2550*/  @!P0 IMAD.IADD R13, R13, 0x1, -R16 ;  /* 0x000000010d0d8824 */ /* 0x000fca00078e0a10 */
[----:B------:R-:W-:-:S04]  /*2560*/  @!P1 IADD3 R13, PT, PT, -R13, RZ, RZ ;  /* 0x000000ff0d0d9210 */ /* 0x000fc80007ffe1ff */
[----:B------:R-:W-:-:S05]  /*2570*/  SEL R17, R2, R13, !P2 ;  /* 0x0000000d02117207 */ /* 0x000fca0005000000 */
[----:B------:R-:W-:-:S06]  /*2580*/  IMAD.WIDE R16, R17, 0x8, R8 ;  /* 0x0000000811107825 */ /* 0x000fcc00078e0208 */
[----:B------:R-:W3:Y:S02]  /*2590*/  LDG.E.64 R16, desc[UR6][R16.64] ;  /* 0x0000000610107981 */ /* 0x000ee4000c1e1b00 */
[----:B---3--:R-:W-:-:S08]  /*25a0*/  DFMA R18, -R16, R16, 1 ;  /* 0x3ff000001012742b */ /* 0x008fd00000000110 */
[----:B--2---:R-:W-:Y:S01]  /*25b0*/  DMUL R14, R14, R18 ;  /* 0x000000120e0e7228 */ /* 0x004fe20000000000 */
[----:B----4-:R-:W-:-:S04]  /*25c0*/  IMAD.WIDE R18, R3, 0x8, R6 ;  /* 0x0000000803127825 */ /* 0x010fc800078e0206 */
[----:B------:R-:W-:Y:S02]  /*25d0*/  IMAD.IADD R3, R0, 0x1, R3 ;  /* 0x0000000100037824 */ /* 0x000fe400078e0203 */
[----:B------:R1:W-:Y:S03]  /*25e0*/  STG.E.64 desc[UR6][R18.64], R14 ;  /* 0x0000000e12007986 */ /* 0x0003e6000c101b06 */
[----:B------:R-:W-:-:S13]  /*25f0*/  ISETP.GE.AND P0, PT, R3, UR4, PT ;  /* 0x0000000403007c0c */ /* 0x000fda000bf06270 */
[----:B-1----:R-:W-:Y:S05]  /*2600*/  @!P0 BRA `(.L_x_133) ;  /* 0xfffffffc00a88947 */ /* 0x002fea000383ffff */
[----:B------:R-:W-:Y:S05]  /*2610*/  EXIT ;  /* 0x000000000000794d */ /* 0x000fea0003800000 */
.L_x_130:
[----:B------:R-:W-:-:S13]  /*2620*/  ISETP.NE.AND P0, PT, R4, 0x1, PT ;  /* 0x000000010400780c */ /* 0x000fda0003f05270 */
        /* <DEDUP_REMOVED lines=16> */
[----:B--2---:R-:W-:Y:S01]  /*2730*/  IMAD.MOV.U32 R14, RZ, RZ, RZ ;  /* 0x000000ffff0e7224 */ /* 0x004fe200078e00ff */
[----:B-----5:R-:W-:-:S05]  /*2740*/  IADD3 R17, PT, PT, RZ, -R15, RZ ;  /* 0x8000000fff117210 */ /* 0x020fca0007ffe0ff */
[----:B------:R-:W-:-:S04]  /*2750*/  IMAD R13, R17, R10, RZ ;  /* 0x0000000a110d7224 */ /* 0x000fc800078e02ff */
[----:B-1-3--:R-:W-:-:S07]  /*2760*/  IMAD.HI.U32 R13, R15, R13, R14 ;  /* 0x0000000d0f0d7227 */ /* 0x00afce00078e000e */
.L_x_136:
[----:B------:R-:W-:Y:S02]  /*2770*/  IABS R18, R3 ;  /* 0x0000000300127213 */ /* 0x000fe40000000000 */
        /* <DEDUP_REMOVED lines=10> */
[----:B------:R-:W-:Y:S01]  /*2820*/  @!P2 IADD3 R15, PT, PT, R15, -R20, RZ ;  /* 0x800000140f0fa210 */ /* 0x000fe20007ffe0ff */
[----:B------:R-:W-:Y:S01]  /*2830*/  @!P2 VIADD R14, R14, 0x1 ;  /* 0x000000010e0ea836 */ /* 0x000fe20000000000 */
[----:B------:R-:W-:Y:S02]  /*2840*/  ISETP.NE.AND P2, PT, R12, RZ, PT ;  /* 0x000000ff0c00720c */ /* 0x000fe40003f45270 */
[----:B------:R-:W-:Y:S01]  /*2850*/  ISETP.GE.U32.AND P1, PT, R15, R10, PT ;  /* 0x0000000a0f00720c */ /* 0x000fe20003f26070 */
[----:B0-----:R-:W-:-:S04]  /*2860*/  VIADD R18, R19, 0xffffffe ;  /* 0x0ffffffe13127836 */ /* 0x001fc80000000000 */
[----:B------:R-:W0:Y:S08]  /*2870*/  F2I.FTZ.U32.TRUNC.NTZ R15, R18 ;  /* 0x00000012000f7305 */ /* 0x000e30000021f000 */
[----:B------:R-:W-:-:S05]  /*2880*/  @P1 IADD3 R14, PT, PT, R14, 0x1, RZ ;  /* 0x000000010e0e1810 */ /* 0x000fca0007ffe0ff */
        /* <DEDUP_REMOVED lines=10> */
[----:B------:R-:W-:-:S05]  /*2930*/  IMAD.HI.U32 R14, R14, R15, RZ ;  /* 0x0000000f0e0e7227 */ /* 0x000fca00078e00ff */
[----:B------:R-:W-:-:S05]  /*2940*/  IADD3 R14, PT, PT, -R14, RZ, RZ ;  /* 0x000000ff0e0e7210 */ /* 0x000fca0007ffe1ff */
[----:B------:R-:W-:-:S05]  /*2950*/  IMAD R15, R16, R14, R15 ;  /* 0x0000000e100f7224 */ /* 0x000fca00078e020f */
[----:B------:R-:W-:-:S13]  /*2960*/  ISETP.GT.U32.AND P1, PT, R16, R15, PT ;  /* 0x0000000f1000720c */ /* 0x000fda0003f24070 */
[----:B------:R-:W-:-:S05]  /*2970*/  @!P1 IMAD.IADD R15, R15, 0x1, -R16 ;  /* 0x000000010f0f9824 */ /* 0x000fca00078e0a10 */
[----:B------:R-:W-:-:S13]  /*2980*/  ISETP.GT.U32.AND P1, PT, R16, R15, PT ;  /* 0x0000000f1000720c */ /* 0x000fda0003f24070 */
[----:B------:R-:W-:-:S05]  /*2990*/  @!P1 IMAD.IADD R15, R15, 0x1, -R16 ;  /* 0x000000010f0f9824 */ /* 0x000fca00078e0a10 */
[----:B------:R-:W-:-:S04]  /*29a0*/  @!P2 IADD3 R15, PT, PT, -R15, RZ, RZ ;  /* 0x000000ff0f0fa210 */ /* 0x000fc80007ffe1ff */
[----:B------:R-:W-:Y:S02]  /*29b0*/  SEL R17, R2, R15, !P0 ;  /* 0x0000000f02117207 */ /* 0x000fe40004000000 */
[----:B----4-:R-:W2:Y:S03]  /*29c0*/  LDG.E.64 R14, desc[UR6][R4.64] ;  /* 0x00000006040e7981 */ /* 0x010ea6000c1e1b00 */
[----:B------:R-:W-:-:S06]  /*29d0*/  IMAD.WIDE R16, R17, 0x8, R8 ;  /* 0x0000000811107825 */ /* 0x000fcc00078e0208 */
[----:B------:R-:W3:Y:S02]  /*29e0*/  LDG.E.64 R16, desc[UR6][R16.64] ;  /* 0x0000000610107981 */ /* 0x000ee4000c1e1b00 */
[----:B---3--:R-:W-:-:S08]  /*29f0*/  DFMA R18, -R16, R16, 1 ;  /* 0x3ff000001012742b */ /* 0x008fd00000000110 */
[----:B--2---:R-:W-:Y:S01]  /*2a00*/  DMUL R14, R14, R18 ;  /* 0x000000120e0e7228 */ /* 0x004fe20000000000 */
[----:B------:R-:W-:-:S04]  /*2a10*/  IMAD.WIDE R18, R3, 0x8, R6 ;  /* 0x0000000803127825 */ /* 0x000fc800078e0206 */
[----:B------:R-:W-:Y:S02]  /*2a20*/  IMAD.IADD R3, R0, 0x1, R3 ;  /* 0x0000000100037824 */ /* 0x000fe400078e0203 */
[----:B------:R1:W-:Y:S03]  /*2a30*/  STG.E.64 desc[UR6][R18.64], R14 ;  /* 0x0000000e12007986 */ /* 0x0003e6000c101b06 */
[----:B------:R-:W-:-:S13]  /*2a40*/  ISETP.GE.AND P1, PT, R3, UR4, PT ;  /* 0x0000000403007c0c */ /* 0x000fda000bf26270 */
[----:B-1----:R-:W-:Y:S05]  /*2a50*/  @!P1 BRA `(.L_x_136) ;  /* 0xfffffffc00449947 */ /* 0x002fea000383ffff */
[----:B------:R-:W-:Y:S05]  /*2a60*/  EXIT ;  /* 0x000000000000794d */ /* 0x000fea0003800000 */
.L_x_135:
[----:B------:R-:W0:Y:S08]  /*2a70*/  LDC.64 R8, c[0x0][0x388] ;  /* 0x0000e200ff087b82 */ /* 0x000e300000000a00 */
[----:B------:R-:W1:Y:S08]  /*2a80*/  LDC.64 R10, c[0x0][0x398] ;  /* 0x0000e600ff0a7b82 */ /* 0x000e700000000a00 */
[----:B------:R-:W2:Y:S02]  /*2a90*/  LDC.64 R12, c[0x0][0x3a8] ;  /* 0x0000ea00ff0c7b82 */ /* 0x000ea40000000a00 */
.L_x_137:
[----:B-1----:R-:W3:Y:S04]  /*2aa0*/  LDG.E.64 R6, desc[UR6][R10.64] ;  /* 0x000000060a067981 */ /* 0x002ee8000c1e1b00 */
[----:B0-----:R-:W4:Y:S01]  /*2ab0*/  LDG.E.64 R4, desc[UR6][R8.64] ;  /* 0x0000000608047981 */ /* 0x001f22000c1e1b00 */
[----:B---3--:R-:W-:-:S08]  /*2ac0*/  DFMA R6, -R6, R6, 1 ;  /* 0x3ff000000606742b */ /* 0x008fd00000000106 */
[----:B----4-:R-:W-:Y:S01]  /*2ad0*/  DMUL R4, R4, R6 ;  /* 0x0000000604047228 */ /* 0x010fe20000000000 */
[----:B--2---:R-:W-:-:S04]  /*2ae0*/  IMAD.WIDE R6, R3, 0x8, R12 ;  /* 0x0000000803067825 */ /* 0x004fc800078e020c */
[----:B------:R-:W-:Y:S02]  /*2af0*/  IMAD.IADD R3, R0, 0x1, R3 ;  /* 0x0000000100037824 */ /* 0x000fe400078e0203 */
[----:B------:R3:W-:Y:S03]  /*2b00*/  STG.E.64 desc[UR6][R6.64], R4 ;  /* 0x0000000406007986 */ /* 0x0007e6000c101b06 */
[----:B------:R-:W-:-:S13]  /*2b10*/  ISETP.GE.AND P0, PT, R3, UR5, PT ;  /* 0x0000000503007c0c */ /* 0x000fda000bf06270 */
[----:B---3--:R-:W-:Y:S05]  /*2b20*/  @!P0 BRA `(.L_x_137) ;  /* 0xfffffffc00dc8947 */ /* 0x008fea000383ffff */
[----:B------:R-:W-:Y:S05]  /*2b30*/  EXIT ;  /* 0x000000000000794d */ /* 0x000fea0003800000 */
.L_x_134:
        /* <DEDUP_REMOVED lines=11> */
[----:B------:R-:W0:Y:S08]  /*2bf0*/  LDC R20, c[0x0][0x390] ;  /* 0x0000e400ff147b82 */ /* 0x000e300000000800 */
[----:B------:R-:W0:Y:S01]  /*2c00*/  LDC.64 R8, c[0x0][0x3a8] ;  /* 0x0000ea00ff087b82 */ /* 0x000e220000000a00 */
[----:B--2---:R-:W-:-:S04]  /*2c10*/  IADD3 R10, PT, PT, R12, 0xffffffe, RZ ;  /* 0x0ffffffe0c0a7810 */ /* 0x004fc80007ffe0ff */
[----:B------:R2:W5:Y:S03]  /*2c20*/  F2I.FTZ.U32.TRUNC.NTZ R11, R10 ;  /* 0x0000000a000b7305 */ /* 0x000566000021f000 */
[----:B------:R-:W0:Y:S08]  /*2c30*/  LDC.64 R6, c[0x0][0x388] ;  /* 0x0000e200ff067b82 */ /* 0x000e300000000a00 */
[----:B------:R-:W0:Y:S01]  /*2c40*/  LDC.64 R4, c[0x0][0x398] ;  /* 0x0000e600ff047b82 */ /* 0x000e220000000a00 */
[----:B--2---:R-:W-:-:S02]  /*2c50*/  IMAD.MOV.U32 R10, RZ, RZ, RZ ;  /* 0x000000ffff0a7224 */ /* 0x004fc400078e00ff */
[----:B-----5:R-:W-:-:S04]  /*2c60*/  IMAD.MOV R17, RZ, RZ, -R11 ;  /* 0x000000ffff117224 */ /* 0x020fc800078e0a0b */
[----:B------:R-:W-:-:S04]  /*2c70*/  IMAD R17, R17, R14, RZ ;  /* 0x0000000e11117224 */ /* 0x000fc800078e02ff */
[----:B-1-3--:R-:W-:-:S07]  /*2c80*/  IMAD.HI.U32 R17, R11, R17, R10 ;  /* 0x000000110b117227 */ /* 0x00afce00078e000a */
.L_x_139:
[----:B-1--4-:R-:W-:Y:S02]  /*2c90*/  IABS R22, R18 ;  /* 0x0000001200167213 */ /* 0x012fe40000000000 */
[----:B------:R-:W-:Y:S02]  /*2ca0*/  IABS R19, R16 ;  /* 0x0000001000137213 */ /* 0x000fe40000000000 */
[----:B------:R-:W1:Y:S01]  /*2cb0*/  I2F.RP R23, R22 ;  /* 0x0000001600177306 */ /* 0x000e620000209400 */
[----:B------:R-:W-:-:S07]  /*2cc0*/  ISETP.NE.AND P6, PT, R18, RZ, PT ;  /* 0x000000ff1200720c */ /* 0x000fce0003fc5270 */
[----:B------:R-:W2:Y:S08]  /*2cd0*/  I2F.RP R21, R19 ;  /* 0x0000001300157306 */ /* 0x000eb00000209400 */
[----:B-1----:R-:W1:Y:S08]  /*2ce0*/  MUFU.RCP R23, R23 ;  /* 0x0000001700177308 */ /* 0x002e700000001000 */
[----:B--2---:R-:W2:Y:S01]  /*2cf0*/  MUFU.RCP R21, R21 ;  /* 0x0000001500157308 */ /* 0x004ea20000001000 */
[----:B-1----:R-:W-:-:S07]  /*2d00*/  IADD3 R10, PT, PT, R23, 0xffffffe, RZ ;  /* 0x0ffffffe170a7810 */ /* 0x002fce0007ffe0ff */
[----:B------:R1:W3:Y:S01]  /*2d10*/  F2I.FTZ.U32.TRUNC.NTZ R11, R10 ;  /* 0x0000000a000b7305 */ /* 0x0002e2000021f000 */
[----:B--2---:R-:W-:Y:S01]  /*2d20*/  VIADD R12, R21, 0xffffffe ;  /* 0x0ffffffe150c7836 */ /* 0x004fe20000000000 */
[----:B0-----:R-:W-:-:S06]  /*2d30*/  IABS R21, R15 ;  /* 0x0000000f00157213 */ /* 0x001fcc0000000000 */
[----:B------:R0:W2:Y:S01]  /*2d40*/  F2I.FTZ.U32.TRUNC.NTZ R13, R12 ;  /* 0x0000000c000d7305 */ /* 0x0000a2000021f000 */
[----:B-1----:R-:W-:Y:S02]  /*2d50*/  IMAD.MOV.U32 R10, RZ, RZ, RZ ;  /* 0x000000ffff0a7224 */ /* 0x002fe400078e00ff */
[----:B---3--:R-:W-:-:S05]  /*2d60*/  IMAD.MOV R25, RZ, RZ, -R11 ;  /* 0x000000ffff197224 */ /* 0x008fca00078e0a0b */
[----:B------:R-:W1:Y:S01]  /*2d70*/  I2F.RP R23, R21 ;  /* 0x0000001500177306 */ /* 0x000e620000209400 */
[----:B0-----:R-:W-:Y:S01]  /*2d80*/  MOV R12, RZ ;  /* 0x000000ff000c7202 */ /* 0x001fe20000000f00 */
[----:B------:R-:W-:Y:S01]  /*2d90*/  IMAD R25, R25, R22, RZ ;  /* 0x0000001619197224 */ /* 0x000fe200078e02ff */
[----:B--2---:R-:W-:-:S03]  /*2da0*/  IADD3 R26, PT, PT, RZ, -R13, RZ ;  /* 0x8000000dff1a7210 */ /* 0x004fc60007ffe0ff */
[----:B------:R-:W-:Y:S01]  /*2db0*/  IMAD.HI.U32 R24, R11, R25, R10 ;  /* 0x000000190b187227 */ /* 0x000fe200078e000a */
[----:B------:R-:W-:-:S03]  /*2dc0*/  IABS R11, R3 ;  /* 0x00000003000b7213 */ /* 0x000fc60000000000 */
[----:B------:R-:W-:Y:S01]  /*2dd0*/  IMAD.MOV.U32 R10, RZ, RZ, R26 ;  /* 0x000000ffff0a7224 */ /* 0x000fe200078e001a */
[----:B-1----:R-:W0:Y:S03]  /*2de0*/  MUFU.RCP R23, R23 ;  /* 0x0000001700177308 */ /* 0x002e260000001000 */
[----:B------:R-:W-:Y:S02]  /*2df0*/  IMAD R25, R10, R19, RZ ;  /* 0x000000130a197224 */ /* 0x000fe400078e02ff */
[----:B------:R-:W-:Y:S01]  /*2e00*/  IMAD.HI.U32 R10, R24, R11, RZ ;  /* 0x0000000b180a7227 */ /* 0x000fe200078e00ff */
[----:B------:R-:W-:-:S03]  /*2e10*/  IABS R24, R20 ;  /* 0x0000001400187213 */ /* 0x000fc60000000000 */
[----:B------:R-:W-:-:S04]  /*2e20*/  IMAD.HI.U32 R12, R13, R25, R12 ;  /* 0x000000190d0c7227 */ /* 0x000fc800078e000c */
[----:B------:R-:W-:Y:S02]  /*2e30*/  IMAD.MOV R25, RZ, RZ, -R10 ;  /* 0x000000ffff197224 */ /* 0x000fe400078e0a0a */
[----:B------:R-:W-:-:S04]  /*2e40*/  IMAD.HI.U32 R13, R17, R11, RZ ;  /* 0x0000000b110d7227 */ /* 0x000fc800078e00ff */
[----:B------:R-:W-:Y:S02]  /*2e50*/  IMAD R25, R22, R25, R11 ;  /* 0x0000001916197224 */ /* 0x000fe400078e020b */
[----:B------:R-:W-:-:S03]  /*2e60*/  IMAD.MOV R27, RZ, RZ, -R13 ;  /* 0x000000ffff1b7224 */ /* 0x000fc600078e0a0d */
[----:B------:R-:W-:Y:S01]  /*2e70*/  ISETP.GT.U32.AND P5, PT, R22, R25, PT ;  /* 0x000000191600720c */ /* 0x000fe20003fa4070 */
[----:B------:R-:W-:Y:S02]  /*2e80*/  IMAD R27, R24, R27, R11 ;  /* 0x0000001b181b7224 */ /* 0x000fe400078e020b */
[----:B0-----:R-:W-:-:S03]  /*2e90*/  VIADD R11, R23, 0xffffffe ;  /* 0x0ffffffe170b7836 */ /* 0x001fc60000000000 */
[----:B------:R-:W-:-:S03]  /*2ea0*/  ISETP.GT.U32.AND P1, PT, R14, R27, PT ;  /* 0x0000001b0e00720c */ /* 0x000fc60003f24070 */
[----:B------:R-:W0:Y:S04]  /*2eb0*/  F2I.FTZ.U32.TRUNC.NTZ R11, R11 ;  /* 0x0000000b000b7305 */ /* 0x000e28000021f000 */
[-C--:B------:R-:W-:Y:S02]  /*2ec0*/  @!P5 IADD3 R25, PT, PT, R25, -R22.reuse, RZ ;  /* 0x800000161919d210 */ /* 0x080fe40007ffe0ff */
[----:B------:R-:W-:Y:S02]  /*2ed0*/  @!P5 IADD3 R10, PT, PT, R10, 0x1, RZ ;  /* 0x000000010a0ad810 */ /* 0x000fe40007ffe0ff */
[----:B------:R-:W-:Y:S02]  /*2ee0*/  ISETP.GE.U32.AND P2, PT, R25, R22, PT ;  /* 0x000000161900720c */ /* 0x000fe40003f46070 */
[----:B------:R-:W-:Y:S01]  /*2ef0*/  @!P1 IMAD.IADD R27, R27, 0x1, -R24 ;  /* 0x000000011b1b9824 */ /* 0x000fe200078e0a18 */
[----:B------:R-:W-:-:S02]  /*2f00*/  LOP3.LUT R24, R3, R18, RZ, 0x3c, !PT ;  /* 0x0000001203187212 */ /* 0x000fc400078e3cff */
[----:B------:R-:W-:Y:S02]  /*2f10*/  LOP3.LUT R22, R3, R20, RZ, 0x3c, !PT ;  /* 0x0000001403167212 */ /* 0x000fe400078e3cff */
[----:B------:R-:W-:Y:S01]  /*2f20*/  ISETP.GE.U32.AND P3, PT, R27, R14, PT ;  /* 0x0000000e1b00720c */ /* 0x000fe20003f66070 */
[----:B0-----:R-:W-:Y:S01]  /*2f30*/  IMAD.MOV R23, RZ, RZ, -R11 ;  /* 0x000000ffff177224 */ /* 0x001fe200078e0a0b */
[----:B------:R-:W-:Y:S02]  /*2f40*/  ISETP.GE.AND P4, PT, R24, RZ, PT ;  /* 0x000000ff1800720c */ /* 0x000fe40003f86270 */
[----:B------:R-:W-:Y:S02]  /*2f50*/  ISETP.GE.AND P5, PT, R22, RZ, PT ;  /* 0x000000ff1600720c */ /* 0x000fe40003fa6270 */
[----:B------:R-:W-:Y:S01]  /*2f60*/  @!P1 IADD3 R13, PT, PT, R13, 0x1, RZ ;  /* 0x000000010d0d9810 */ /* 0x000fe20007ffe0ff */
[----:B------:R-:W-:Y:S01]  /*2f70*/  @P2 VIADD R10, R10, 0x1 ;  /* 0x000000010a0a2836 */ /* 0x000fe20000000000 */
[----:B------:R-:W-:-:S03]  /*2f80*/  ISETP.NE.AND P1, PT, R20, RZ, PT ;  /* 0x000000ff1400720c */ /* 0x000fc60003f25270 */
[----:B------:R-:W-:Y:S02]  /*2f90*/  IMAD.MOV.U32 R22, RZ, RZ, R10 ;  /* 0x000000ffff167224 */ /* 0x000fe400078e000a */
[----:B------:R-:W-:Y:S01]  /*2fa0*/  IMAD.MOV.U32 R10, RZ, RZ, R23 ;  /* 0x000000ffff0a7224 */ /* 0x000fe200078e0017 */
[----:B------:R-:W-:Y:S01]  /*2fb0*/  @P3 IADD3 R13, PT, PT, R13, 0x1, RZ ;  /* 0x000000010d0d3810 */ /* 0x000fe20007ffe0ff */
[----:B------:R-:W-:Y:S01]  /*2fc0*/  @!P4 IMAD.MOV R22, RZ, RZ, -R22 ;  /* 0x000000ffff16c224 */ /* 0x000fe200078e0a16 */
[----:B------:R-:W-:Y:S01]  /*2fd0*/  @!P6 LOP3.LUT R22, RZ, R18, RZ, 0x33, !PT ;  /* 0x00000012ff16e212 */ /* 0x000fe200078e33ff */
[----:B------:R-:W-:Y:S01]  /*2fe0*/  IMAD R23, R10, R21, RZ ;  /* 0x000000150a177224 */ /* 0x000fe200078e02ff */
[----:B------:R-:W-:Y:S01]  /*2ff0*/  @!P5 IADD3 R13, PT, PT, -R13, RZ, RZ ;  /* 0x000000ff0d0dd210 */ /* 0x000fe20007ffe1ff */
[----:B------:R-:W-:Y:S01]  /*3000*/  IMAD.MOV.U32 R10, RZ, RZ, RZ ;  /* 0x000000ffff0a7224 */ /* 0x000fe200078e00ff */
[----:B------:R-:W-:Y:S02]  /*3010*/  IABS R24, R22 ;  /* 0x0000001600187213 */ /* 0x000fe40000000000 */
[----:B------:R-:W-:Y:S01]  /*3020*/  @!P1 LOP3.LUT R13, RZ, R20, RZ, 0x33, !PT ;  /* 0x00000014ff0d9212 */ /* 0x000fe200078e33ff */
[----:B------:R-:W-:Y:S01]  /*3030*/  IMAD.HI.U32 R23, R11, R23, R10 ;  /* 0x000000170b177227 */ /* 0x000fe200078e000a */
[----:B------:R-:W-:-:S02]  /*3040*/  ISETP.GE.AND P3, PT, R22, RZ, PT ;  /* 0x000000ff1600720c */ /* 0x000fc40003f66270 */
[----:B------:R-:W-:-:S03]  /*3050*/  IABS R11, R13 ;  /* 0x0000000d000b7213 */ /* 0x000fc60000000000 */
[----:B------:R-:W-:-:S04]  /*3060*/  IMAD.HI.U32 R10, R23, R24, RZ ;  /* 0x00000018170a7227 */ /* 0x000fc800078e00ff */
[----:B------:R-:W-:-:S04]  /*3070*/  IMAD.HI.U32 R12, R12, R11, RZ ;  /* 0x0000000b0c0c7227 */ /* 0x000fc800078e00ff */
[----:B------:R-:W-:Y:S02]  /*3080*/  IMAD.MOV R10, RZ, RZ, -R10 ;  /* 0x000000ffff0a7224 */ /* 0x000fe400078e0a0a */
[----:B------:R-:W-:Y:S02]  /*3090*/  IMAD.MOV R12, RZ, RZ, -R12 ;  /* 0x000000ffff0c7224 */ /* 0x000fe400078e0a0c */
[----:B------:R-:W-:Y:S02]  /*30a0*/  IMAD R24, R21, R10, R24 ;  /* 0x0000000a15187224 */ /* 0x000fe400078e0218 */
[----:B------:R-:W-:-:S03]  /*30b0*/  IMAD R10, R19, R12, R11 ;  /* 0x0000000c130a7224 */ /* 0x000fc600078e020b */
[----:B------:R-:W-:Y:S02]  /*30c0*/  ISETP.GT.U32.AND P2, PT, R21, R24, PT ;  /* 0x000000181500720c */ /* 0x000fe40003f44070 */
[----:B------:R-:W-:-:S11]  /*30d0*/  ISETP.GT.U32.AND P1, PT, R19, R10, PT ;  /* 0x0000000a1300720c */ /* 0x000fd60003f24070 */
[----:B------:R-:W-:Y:S02]  /*30e0*/  @!P2 IADD3 R24, PT, PT, R24, -R21, RZ ;  /* 0x800000151818a210 */ /* 0x000fe40007ffe0ff */
[----:B------:R-:W-:Y:S02]  /*30f0*/  @!P1 IMAD.IADD R10, R10, 0x1, -R19 ;  /* 0x000000010a0a9824 */ /* 0x000fe400078e0a13 */
[----:B------:R-:W-:-:S03]  /*3100*/  ISETP.GT.U32.AND P2, PT, R21, R24, PT ;  /* 0x000000181500720c */ /* 0x000fc60003f44070 */
[----:B------:R-:W-:-:S10]  /*3110*/  ISETP.GT.U32.AND P1, PT, R19, R10, PT ;  /* 0x0000000a1300720c */ /* 0x000fd40003f24070 */
[----:B------:R-:W-:Y:S01]  /*3120*/  @!P2 IMAD.IADD R24, R24, 0x1, -R21 ;  /* 0x000000011818a824 */ /* 0x000fe200078e0a15 */
[----:B------:R-:W-:Y:S02]  /*3130*/  ISETP.GE.AND P2, PT, R13, RZ, PT ;  /* 0x000000ff0d00720c */ /* 0x000fe40003f46270 */
[----:B------:R-:W-:Y:S01]  /*3140*/  @!P1 IADD3 R10, PT, PT, R10, -R19, RZ ;  /* 0x800000130a0a9210 */ /* 0x000fe20007ffe0ff */
[----:B------:R-:W-:Y:S01]  /*3150*/  @!P3 IMAD.MOV R24, RZ, RZ, -R24 ;  /* 0x000000ffff18b224 */ /* 0x000fe200078e0a18 */
[----:B------:R-:W-:-:S03]  /*3160*/  ISETP.NE.AND P1, PT, R16, RZ, PT ;  /* 0x000000ff1000720c */ /* 0x000fc60003f25270 */
[----:B------:R-:W-:Y:S01]  /*3170*/  IMAD.MOV.U32 R13, RZ, RZ, R10 ;  /* 0x000000ffff0d7224 */ /* 0x000fe200078e000a */
[----:B------:R-:W-:-:S05]  /*3180*/  SEL R11, R2, R24, !P0 ;  /* 0x00000018020b7207 */ /* 0x000fca0004000000 */
[----:B------:R-:W-:Y:S01]  /*3190*/  IMAD.WIDE R10, R11, 0x8, R4 ;  /* 0x000000080b0a7825 */ /* 0x000fe200078e0204 */
[----:B------:R-:W-:-:S03]  /*31a0*/  @!P2 IADD3 R13, PT, PT, -R13, RZ, RZ ;  /* 0x000000ff0d0da210 */ /* 0x000fc60007ffe1ff */
[----:B------:R-:W-:Y:S02]  /*31b0*/  @!P1 LOP3.LUT R13, RZ, R16, RZ, 0x33, !PT ;  /* 0x00000010ff0d9212 */ /* 0x000fe400078e33ff */
[----:B------:R-:W2:Y:S03]  /*31c0*/  LDG.E.64 R10, desc[UR6][R10.64] ;  /* 0x000000060a0a7981 */ /* 0x000ea6000c1e1b00 */
        /* <DEDUP_REMOVED lines=10> */
.L_x_138:
        /* <DEDUP_REMOVED lines=17> */
.L_x_140:
[----:B-1----:R-:W-:Y:S02]  /*3380*/  IABS R18, R3 ;  /* 0x0000000300127213 */ /* 0x002fe40000000000 */
[----:B------:R-:W-:Y:S02]  /*3390*/  IABS R16, R5 ;  /* 0x0000000500107213 */ /* 0x000fe40000000000 */
[----:B0-----:R-:W-:Y:S01]  /*33a0*/  IABS R20, R12 ;  /* 0x0000000c00147213 */ /* 0x001fe20000000000 */
        /* <DEDUP_REMOVED lines=31> */
[----:B------:R-:W-:Y:S02]  /*35a0*/  @!P1 IMAD.IADD R15, R15, 0x1, -R16 ;  /* 0x000000010f0f9824 */ /* 0x000fe400078e0a10 */
[----:B----4-:R-:W2:Y:S03]  /*35b0*/  LDG.E.64 R16, desc[UR6][R6.64] ;  /* 0x0000000606107981 */ /* 0x010ea6000c1e1b00 */
[----:B------:R-:W-:-:S04]  /*35c0*/  @!P2 IADD3 R15, PT, PT, -R15, RZ, RZ ;  /* 0x000000ff0f0fa210 */ /* 0x000fc80007ffe1ff */
[----:B------:R-:W-:-:S05]  /*35d0*/  SEL R15, R4, R15, !P0 ;  /* 0x0000000f040f7207 */ /* 0x000fca0004000000 */
        /* <DEDUP_REMOVED lines=10> */
.L_x_141:
        /* <DEDUP_REMOVED lines=16> */
.L_x_1315:


//--------------------- .text._Z15_tanhback_32_12iPfiiS_iiS_ --------------------------
	.section	.text._Z15_tanhback_32_12iPfiiS_iiS_,"ax",@progbits
	.align	128
        .global         _Z15_tanhback_32_12iPfiiS_iiS_
        .type           _Z15_tanhback_32_12iPfiiS_iiS_,@function
        .size           _Z15_tanhback_32_12iPfiiS_iiS_,(.L_x_1316 - _Z15_tanhback_32_12iPfiiS_iiS_)
        .other          _Z15_tanhback_32_12iPfiiS_iiS_,@"STO_CUDA_ENTRY STV_DEFAULT"
_Z15_tanhback_32_12iPfiiS_iiS_:
.text._Z15_tanhback_32_12iPfiiS_iiS_:
        /* <DEDUP_REMOVED lines=20> */
.L_x_144:
[----:B---3--:R-:W-:-:S04]  /*0140*/  IMAD.WIDE R4, R9, 0x4, R12 ;  /* 0x0000000409047825 */ /* 0x008fc800078e020c */
[C---:B--2---:R-:W-:Y:S02]  /*0150*/  IMAD.WIDE R2, R9.reuse, 0x4, R10 ;  /* 0x0000000409027825 */ /* 0x044fe400078e020a */
[----:B------:R-:W2:Y:S04]  /*0160*/  LDG.E R4, desc[UR6][R4.64] ;  /* 0x0000000604047981 */ /* 0x000ea8000c1e1900 */
[----:B------:R-:W3:Y:S01]  /*0170*/  LDG.E R2, desc[UR6][R2.64] ;  /* 0x0000000602027981 */ /* 0x000ee2000c1e1900 */
[----:B0-----:R-:W-:-:S04]  /*0180*/  IMAD.WIDE R6, R9, 0x4, R14 ;  /* 0x0000000409067825 */ /* 0x001fc800078e020e */
[----:B------:R-:W-:-:S05]  /*0190*/  IMAD.IADD R9, R0, 0x1, R9 ;  /* 0x0000000100097824 */ /* 0x000fca00078e0209 */
[----:B------:R-:W-:Y:S01]  /*01a0*/  ISETP.GE.AND P0, PT, R9, UR5, PT ;  /* 0x0000000509007c0c */ /* 0x000fe2000bf06270 */
[----:B--2---:R-:W-:-:S04]  /*01b0*/  FFMA R17, -R4, R4, 1 ;  /* 0x3f80000004117423 */ /* 0x004fc80000000104 */
[----:B---3--:R-:W-:-:S05]  /*01c0*/  FMUL R17, R2, R17 ;  /* 0x0000001102117220 */ /* 0x008fca0000400000 */
[----:B------:R0:W-:Y:S03]  /*01d0*/  STG.E desc[UR6][R6.64], R17 ;  /* 0x0000001106007986 */ /* 0x0001e6000c101906 */
[----:B------:R-:W-:Y:S05]  /*01e0*/  @!P0 BRA `(.L_x_144) ;  /* 0xfffffffc00d48947 */ /* 0x000fea000383ffff */
[----:B------:R-:W-:Y:S05]  /*01f0*/  EXIT ;  /* 0x000000000000794d */ /* 0x000fea0003800000 */
.L_x_143:
[----:B------:R-:W0:Y:S02]  /*0200*/  LDC R2, c[0x0][0x3a0] ;  /* 0x0000e800ff027b82 */ /* 0x000e240000000800 */
[----:B0-----:R-:W-:-:S13]  /*0210*/  ISETP.NE.AND P0, PT, R2, 0x1, PT ;  /* 0x000000010200780c */ /* 0x001fda0003f05270 */
[----:B------:R-:W-:Y:S05]  /*0220*/  @P0 BRA `(.L_x_145) ;  /* 0x0000000000a00947 */ /* 0x000fea0003800000 */
[-C--:B--2---:R-:W-:Y:S01]  /*0230*/  IABS R10, R8.reuse ;  /* 0x00000008000a7213 */ /* 0x084fe20000000000 */
[----:B------:R-:W0:Y:S01]  /*0240*/  LDC R11, c[0x0][0x3a4] ;  /* 0x0000e900ff0b7b82 */ /* 0x000e220000000800 */
[----:B------:R-:W-:Y:S01]  /*0250*/  ISETP.NE.AND P0, PT, R8, RZ, PT ;  /* 0x000000ff0800720c */ /* 0x000fe20003f05270 */
[----:B------:R-:W1:Y:S01]  /*0260*/  LDCU UR4, c[0x0][0x380] ;  /* 0x00007000ff0477ac */ /* 0x000e620008000800 */
[----:B------:R-:W2:Y:S01]  /*0270*/  I2F.RP R14, R10 ;  /* 0x0000000a000e7306 */ /* 0x000ea20000209400 */
[----:B------:R-:W-:-:S04]  /*0280*/  LOP3.LUT R8, RZ, R8, RZ, 0x33, !PT ;  /* 0x00000008ff087212 */ /* 0x000fc800078e33ff */
[----:B------:R-:W4:Y:S08]  /*0290*/  LDC.64 R2, c[0x0][0x3a8] ;  /* 0x0000ea00ff027b82 */ /* 0x000f300000000a00 */
[----:B------:R-:W0:Y:S01]  /*02a0*/  LDC.64 R4, c[0x0][0x388] ;  /* 0x0000e200ff047b82 */ /* 0x000e220000000a00 */
[----:B--2---:R-:W3:Y:S07]  /*02b0*/  MUFU.RCP R14, R14 ;  /* 0x0000000e000e7308 */ /* 0x004eee0000001000 */
[----:B------:R-:W2:Y:S01]  /*02c0*/  LDC.64 R6, c[0x0][0x398] ;  /* 0x0000e600ff067b82 */ /* 0x000ea20000000a00 */
[----:B---3--:R-:W-:-:S04]  /*02d0*/  VIADD R12, R14, 0xffffffe ;  /* 0x0ffffffe0e0c7836 */ /* 0x008fc80000000000 */
[----:B------:R3:W5:Y:S02]  /*02e0*/  F2I.FTZ.U32.TRUNC.NTZ R13, R12 ;  /* 0x0000000c000d7305 */ /* 0x000764000021f000 */
[----:B---3--:R-:W-:Y:S01]  /*02f0*/  IMAD.MOV.U32 R12, RZ, RZ, RZ ;  /* 0x000000ffff0c7224 */ /* 0x008fe200078e00ff */
[----:B-----5:R-:W-:-:S05]  /*0300*/  IADD3 R15, PT, PT, RZ, -R13, RZ ;  /* 0x8000000dff0f7210 */ /* 0x020fca0007ffe0ff */
[----:B------:R-:W-:-:S04]  /*0310*/  IMAD R15, R15, R10, RZ ;  /* 0x0000000a0f0f7224 */ /* 0x000fc800078e02ff */
[----:B-1--4-:R-:W-:-:S07]  /*0320*/  IMAD.HI.U32 R12, R13, R15, R12 ;  /* 0x0000000f0d0c7227 */ /* 0x012fce00078e000c */
.L_x_146:
[----:B------:R-:W-:Y:S02]  /*0330*/  IABS R15, R9 ;  /* 0x00000009000f7213 */ /* 0x000fe40000000000 */
[----:B0-----:R-:W-:Y:S02]  /*0340*/  IABS R16, R11 ;  /* 0x0000000b00107213 */ /* 0x001fe40000000000 */
[----:B------:R-:W-:Y:S01]  /*0350*/  ISETP.GE.AND P2, PT, R9, RZ, PT ;  /* 0x000000ff0900720c */ /* 0x000fe20003f46270 */
[----:B-1----:R-:W-:-:S04]  /*0360*/  IMAD.HI.U32 R13, R12, R15, RZ ;  /* 0x0000000f0c0d7227 */ /* 0x002fc800078e00ff */
[----:B------:R-:W-:-:S04]  /*0370*/  IMAD.MOV R14, RZ, RZ, -R13 ;  /* 0x000000ffff0e7224 */ /* 0x000fc800078e0a0d */
[----:B------:R-:W-:Y:S02]  /*0380*/  IMAD R13, R16, R14, R15 ;  /* 0x0000000e100d7224 */ /* 0x000fe400078e020f */
[----:B------:R-:W-:-:S03]  /*0390*/  IMAD.WIDE R14, R9, 0x4, R4 ;  /* 0x00000004090e7825 */ /* 0x000fc600078e0204 */
[----:B------:R-:W-:-:S03]  /*03a0*/  ISETP.GT.U32.AND P1, PT, R10, R13, PT ;  /* 0x0000000d0a00720c */ /* 0x000fc60003f24070 */
[----:B------:R-:W3:Y:S10]  /*03b0*/  LDG.E R14, desc[UR6][R14.64] ;  /* 0x000000060e0e7981 */ /* 0x000ef4000c1e1900 */
[----:B------:R-:W-:-:S04]  /*03c0*/  @!P1 IADD3 R13, PT, PT, R13, -R16, RZ ;  /* 0x800000100d0d9210 */ /* 0x000fc80007ffe0ff */
[----:B------:R-:W-:-:S13]  /*03d0*/  ISETP.GT.U32.AND P1, PT, R10, R13, PT ;  /* 0x0000000d0a00720c */ /* 0x000fda0003f24070 */
[----:B------:R-:W-:-:S04]  /*03e0*/  @!P1 IMAD.IADD R13, R13, 0x1, -R16 ;  /* 0x000000010d0d9824 */ /* 0x000fc800078e0a10 */
[----:B------:R-:W-:-:S05]  /*03f0*/  @!P2 IMAD.MOV R13, RZ, RZ, -R13 ;  /* 0x000000ffff0da224 */ /* 0x000fca00078e0a0d */
[----:B------:R-:W-:-:S05]  /*0400*/  SEL R17, R8, R13, !P0 ;  /* 0x0000000d08117207 */ /* 0x000fca0004000000 */
[----:B--2---:R-:W-:-:S06]  /*0410*/  IMAD.WIDE R16, R17, 0x4, R6 ;  /* 0x0000000411107825 */ /* 0x004fcc00078e0206 */
[----:B------:R-:W2:Y:S01]  /*0420*/  LDG.E R16, desc[UR6][R16.64] ;  /* 0x0000000610107981 */ /* 0x000ea2000c1e1900 */
[----:B------:R-:W-:Y:S01]  /*0430*/  IMAD.WIDE R18, R9, 0x4, R2 ;  /* 0x0000000409127825 */ /* 0x000fe200078e0202 */
[----:B------:R-:W-:-:S04]  /*0440*/  IADD3 R9, PT, PT, R0, R9, RZ ;  /* 0x0000000900097210 */ /* 0x000fc80007ffe0ff */
[----:B------:R-:W-:Y:S01]  /*0450*/  ISETP.GE.AND P1, PT, R9, UR4, PT ;  /* 0x0000000409007c0c */ /* 0x000fe2000bf26270 */
[----:B--2---:R-:W-:-:S04]  /*0460*/  FFMA R13, -R16, R16, 1 ;  /* 0x3f800000100d7423 */ /* 0x004fc80000000110 */
[----:B---3--:R-:W-:-:S05]  /*0470*/  FMUL R13, R14, R13 ;  /* 0x0000000d0e0d7220 */ /* 0x008fca0000400000 */
[----:B------:R1:W-:Y:S03]  /*0480*/  STG.E desc[UR6][R18.64], R13 ;  /* 0x0000000d12007986 */ /* 0x0003e6000c101906 */
[----:B------:R-:W-:Y:S05]  /*0490*/  @!P1 BRA `(.L_x_146) ;  /* 0xfffffffc00a49947 */ /* 0x000fea000383ffff */
[----:B------:R-:W-:Y:S05]  /*04a0*/  EXIT ;  /* 0x000000000000794d */ /* 0x000fea0003800000 */
.L_x_145:
[----:B------:R-:W-:-:S13]  /*04b0*/  ISETP.NE.AND P0, PT, R8, 0x1, PT ;  /* 0x000000010800780c */ /* 0x000fda0003f05270 */
[----:B------:R-:W-:Y:S05]  /*04c0*/  @!P0 BRA `(.L_x_147) ;  /* 0x0000000400088947 */ /* 0x000fea0003800000 */
[----:B--2---:R-:W-:Y:S01]  /*04d0*/  IABS R10, R2 ;  /* 0x00000002000a7213 */ /* 0x004fe20000000000 */
[----:B------:R-:W0:Y:S01]  /*04e0*/  LDC R11, c[0x0][0x3a4] ;  /* 0x0000e900ff0b7b82 */ /* 0x000e220000000800 */
[----:B------:R-:W-:Y:S01]  /*04f0*/  ISETP.NE.AND P0, PT, R8, RZ, PT ;  /* 0x000000ff0800720c */ /* 0x000fe20003f05270 */
[----:B------:R-:W1:Y:S01]  /*0500*/  LDCU UR4, c[0x0][0x380] ;  /* 0x00007000ff0477ac */ /* 0x000e620008000800 */
[----:B------:R-:W2:Y:S01]  /*0510*/  I2F.RP R15, R10 ;  /* 0x0000000a000f7306 */ /* 0x000ea20000209400 */
        /* <DEDUP_REMOVED lines=8> */
[----:B---3--:R-:W-:Y:S02]  /*05a0*/  HFMA2 R12, -RZ, RZ, 0, 0 ;  /* 0x00000000ff0c7431 */ /* 0x008fe400000001ff */
[----:B-----5:R-:W-:-:S04]  /*05b0*/  IMAD.MOV R17, RZ, RZ, -R13 ;  /* 0x000000ffff117224 */ /* 0x020fc800078e0a0d */
[----:B------:R-:W-:-:S04]  /*05c0*/  IMAD R15, R17, R10, RZ ;  /* 0x0000000a110f7224 */ /* 0x000fc800078e02ff */
[----:B-1--4-:R-:W-:-:S07]  /*05d0*/  IMAD.HI.U32 R15, R13, R15, R12 ;  /* 0x0000000f0d0f7227 */ /* 0x012fce00078e000c */
.L_x_148:
        /* <DEDUP_REMOVED lines=11> */
[----:B------:R-:W-:Y:S02]  /*0690*/  @!P2 IMAD.IADD R13, R13, 0x1, -R20 ;  /* 0x000000010d0da824 */ /* 0x000fe400078e0a14 */
[----:B------:R-:W-:Y:S01]  /*06a0*/  @!P2 VIADD R12, R12, 0x1 ;  /* 0x000000010c0ca836 */ /* 0x000fe20000000000 */
[----:B------:R-:W-:Y:S02]  /*06b0*/  ISETP.NE.AND P2, PT, R14, RZ, PT ;  /* 0x000000ff0e00720c */ /* 0x000fe40003f45270 */
[----:B------:R-:W-:Y:S02]  /*06c0*/  ISETP.GE.U32.AND P1, PT, R13, R10, PT ;  /* 0x0000000a0d00720c */ /* 0x000fe40003f26070 */
[----:B0-----:R-:W-:-:S04]  /*06d0*/  IADD3 R18, PT, PT, R19, 0xffffffe, RZ ;  /* 0x0ffffffe13127810 */ /* 0x001fc80007ffe0ff */
[----:B------:R-:W0:Y:S07]  /*06e0*/  F2I.FTZ.U32.TRUNC.NTZ R13, R18 ;  /* 0x00000012000d7305 */ /* 0x000e2e000021f000 */
[----:B------:R-:W-:-:S05]  /*06f0*/  @P1 VIADD R12, R12, 0x1 ;  /* 0x000000010c0c1836 */ /* 0x000fca0000000000 */
[----:B------:R-:W-:Y:S02]  /*0700*/  MOV R17, R12 ;  /* 0x0000000c00117202 */ /* 0x000fe40000000f00 */
        /* <DEDUP_REMOVED lines=17> */
[----:B------:R-:W-:Y:S01]  /*0820*/  SEL R17, R8, R13, !P0 ;  /* 0x0000000d08117207 */ /* 0x000fe20004000000 */
[----:B--2---:R-:W-:-:S04]  /*0830*/  IMAD.WIDE R12, R9, 0x4, R4 ;  /* 0x00000004090c7825 */ /* 0x004fc800078e0204 */
[----:B------:R-:W-:Y:S02]  /*0840*/  IMAD.WIDE R16, R17, 0x4, R6 ;  /* 0x0000000411107825 */ /* 0x000fe400078e0206 */
[----:B------:R-:W2:Y:S04]  /*0850*/  LDG.E R13, desc[UR6][R12.64] ;  /* 0x000000060c0d7981 */ /* 0x000ea8000c1e1900 */
[----:B------:R-:W3:Y:S01]  /*0860*/  LDG.E R16, desc[UR6][R16.64] ;  /* 0x0000000610107981 */ /* 0x000ee2000c1e1900 */
[----:B------:R-:W-:Y:S01]  /*0870*/  IMAD.WIDE R18, R9, 0x4, R2 ;  /* 0x0000000409127825 */ /* 0x000fe200078e0202 */
[----:B------:R-:W-:-:S04]  /*0880*/  IADD3 R9, PT, PT, R0, R9, RZ ;  /* 0x0000000900097210 */ /* 0x000fc80007ffe0ff */
[----:B------:R-:W-:Y:S01]  /*0890*/  ISETP.GE.AND P1, PT, R9, UR4, PT ;  /* 0x0000000409007c0c */ /* 0x000fe2000bf26270 */
[----:B---3--:R-:W-:-:S04]  /*08a0*/  FFMA R20, -R16, R16, 1 ;  /* 0x3f80000010147423 */ /* 0x008fc80000000110 */
[----:B--2---:R-:W-:-:S05]  /*08b0*/  FMUL R21, R13, R20 ;  /* 0x000000140d157220 */ /* 0x004fca0000400000 */
[----:B------:R1:W-:Y:S03]  /*08c0*/  STG.E desc[UR6][R18.64], R21 ;  /* 0x0000001512007986 */ /* 0x0003e6000c101906 */
[----:B------:R-:W-:Y:S05]  /*08d0*/  @!P1 BRA `(.L_x_148) ;  /* 0xfffffffc00409947 */ /* 0x000fea000383ffff */
[----:B------:R-:W-:Y:S05]  /*08e0*/  EXIT ;  /* 0x000000000000794d */ /* 0x000fea0003800000 */
.L_x_147:
[----:B------:R-:W0:Y:S08]  /*08f0*/  LDC.64 R2, c[0x0][0x398] ;  /* 0x0000e600ff027b82 */ /* 0x000e300000000a00 */
[----:B--2---:R-:W1:Y:S08]  /*0900*/  LDC.64 R10, c[0x0][0x3a8] ;  /* 0x0000ea00ff0a7b82 */ /* 0x004e700000000a00 */
[----:B------:R-:W2:Y:S02]  /*0910*/  LDC.64 R4, c[0x0][0x388] ;  /* 0x0000e200ff047b82 */ /* 0x000ea40000000a00 */
.L_x_149:
[C---:B--2---:R-:W-:Y:S01]  /*0920*/  IMAD.WIDE R6, R9.reuse, 0x4, R4 ;  /* 0x0000000409067825 */ /* 0x044fe200078e0204 */
[----:B0-----:R-:W2:Y:S05]  /*0930*/  LDG.E R8, desc[UR6][R2.64] ;  /* 0x0000000602087981 */ /* 0x001eaa000c1e1900 */
[----:B----4-:R-:W4:Y:S01]  /*0940*/  LDG.E R6, desc[UR6][R6.64] ;  /* 0x0000000606067981 */ /* 0x010f22000c1e1900 */
[----:B-1-3--:R-:W-:-:S04]  /*0950*/  IMAD.WIDE R12, R9, 0x4, R10 ;  /* 0x00000004090c7825 */ /* 0x00afc800078e020a */
[----:B------:R-:W-:-:S05]  /*0960*/  IMAD.IADD R9, R0, 0x1, R9 ;  /* 0x0000000100097824 */ /* 0x000fca00078e0209 */
[----:B------:R-:W-:Y:S01]  /*0970*/  ISETP.GE.AND P0, PT, R9, UR5, PT ;  /* 0x0000000509007c0c */ /* 0x000fe2000bf06270 */
[----:B--2---:R-:W-:-:S04]  /*0980*/  FFMA R15, -R8, R8, 1 ;  /* 0x3f800000080f7423 */ /* 0x004fc80000000108 */
[----:B----4-:R-:W-:-:S05]  /*0990*/  FMUL R15, R6, R15 ;  /* 0x0000000f060f7220 */ /* 0x010fca0000400000 */
[----:B------:R4:W-:Y:S03]  /*09a0*/  STG.E desc[UR6][R12.64], R15 ;  /* 0x0000000f0c007986 */ /* 0x0009e6000c101906 */
[----:B------:R-:W-:Y:S05]  /*09b0*/  @!P0 BRA `(.L_x_149) ;  /* 0xfffffffc00d88947 */ /* 0x000fea000383ffff */
[----:B------:R-:W-:Y:S05]  /*09c0*/  EXIT ;  /* 0x000000000000794d */ /* 0x000fea0003800000 */
.L_x_142:
        /* <DEDUP_REMOVED lines=18> */
[----:B--2---:R-:W-:Y:S01]  /*0af0*/  IMAD.MOV.U32 R12, RZ, RZ, RZ ;  /* 0x000000ffff0c7224 */ /* 0x004fe200078e00ff */
[----:B-----5:R-:W-:-:S05]  /*0b00*/  IADD3 R16, PT, PT, RZ, -R13, RZ ;  /* 0x8000000dff107210 */ /* 0x020fca0007ffe0ff */
[----:B------:R-:W-:-:S04]  /*0b10*/  IMAD R15, R16, R3, RZ ;  /* 0x00000003100f7224 */ /* 0x000fc800078e02ff */
[----:B-1-3--:R-:W-:-:S07]  /*0b20*/  IMAD.HI.U32 R12, R13, R15, R12 ;  /* 0x0000000f0d0c7227 */ /* 0x00afce00078e000c */
.L_x_152:
[----:B------:R-:W-:Y:S02]  /*0b30*/  IABS R15, R9 ;  /* 0x00000009000f7213 */ /* 0x000fe40000000000 */
[----:B0-----:R-:W-:Y:S02]  /*0b40*/  IABS R17, R8 ;  /* 0x0000000800117213 */ /* 0x001fe40000000000 */
[----:B------:R-:W-:Y:S01]  /*0b50*/  ISETP.GE.AND P2, PT, R9, RZ, PT ;  /* 0x000000ff0900720c */ /* 0x000fe20003f46270 */
[----:B-1----:R-:W-:-:S04]  /*0b60*/  IMAD.HI.U32 R13, R12, R15, RZ ;  /* 0x0000000f0c0d7227 */ /* 0x002fc800078e00ff */
[----:B------:R-:W-:-:S04]  /*0b70*/  IMAD.MOV R14, RZ, RZ, -R13 ;  /* 0x000000ffff0e7224 */ /* 0x000fc800078e0a0d */
[----:B------:R-:W-:-:S05]  /*0b80*/  IMAD R14, R17, R14, R15 ;  /* 0x0000000e110e7224 */ /* 0x000fca00078e020f */
[----:B------:R-:W-:-:S13]  /*0b90*/  ISETP.GT.U32.AND P1, PT, R3, R14, PT ;  /* 0x0000000e0300720c */ /* 0x000fda0003f24070 */
[----:B------:R-:W-:-:S04]  /*0ba0*/  @!P1 IADD3 R14, PT, PT, R14, -R17, RZ ;  /* 0x800000110e0e9210 */ /* 0x000fc80007ffe0ff */
[----:B------:R-:W-:-:S13]  /*0bb0*/  ISETP.GT.U32.AND P1, PT, R3, R14, PT ;  /* 0x0000000e0300720c */ /* 0x000fda0003f24070 */
[----:B------:R-:W-:Y:S02]  /*0bc0*/  @!P1 IMAD.IADD R14, R14, 0x1, -R17 ;  /* 0x000000010e0e9824 */ /* 0x000fe400078e0a11 */
[----:B------:R-:W-:-:S04]  /*0bd0*/  IMAD.WIDE R16, R9, 0x4, R10 ;  /* 0x0000000409107825 */ /* 0x000fc800078e020a */
[----:B------:R-:W-:Y:S02]  /*0be0*/  @!P2 IMAD.MOV R14, RZ, RZ, -R14 ;  /* 0x000000ffff0ea224 */ /* 0x000fe400078e0a0e */
[----:B------:R-:W2:Y:S03]  /*0bf0*/  LDG.E R16, desc[UR6][R16.64] ;  /* 0x0000000610107981 */ /* 0x000ea6000c1e1900 */
[----:B------:R-:W-:-:S05]  /*0c00*/  SEL R15, R2, R14, !P0 ;  /* 0x0000000e020f7207 */ /* 0x000fca0004000000 */
[----:B----4-:R-:W-:-:S06]  /*0c10*/  IMAD.WIDE R14, R15, 0x4, R6 ;  /* 0x000000040f0e7825 */ /* 0x010fcc00078e0206 */
[----:B------:R-:W3:Y:S01]  /*0c20*/  LDG.E R14, desc[UR6][R14.64] ;  /* 0x000000060e0e7981 */ /* 0x000ee2000c1e1900 */
        /* <DEDUP_REMOVED lines=8> */
.L_x_151:
        /* <DEDUP_REMOVED lines=15> */
[----:B--2---:R-:W-:Y:S02]  /*0da0*/  HFMA2 R12, -RZ, RZ, 0, 0 ;  /* 0x00000000ff0c7431 */ /* 0x004fe400000001ff */
[----:B-----5:R-:W-:-:S04]  /*0db0*/  IMAD.MOV R16, RZ, RZ, -R13 ;  /* 0x000000ffff107224 */ /* 0x020fc800078e0a0d */
[----:B------:R-:W-:-:S04]  /*0dc0*/  IMAD R15, R16, R3, RZ ;  /* 0x00000003100f7224 */ /* 0x000fc800078e02ff */
[----:B-1-3--:R-:W-:-:S07]  /*0dd0*/  IMAD.HI.U32 R15, R13, R15, R12 ;  /* 0x0000000f0d0f7227 */ /* 0x00afce00078e000c */
.L_x_154:
[----:B-1----:R-:W-:Y:S02]  /*0de0*/  IABS R18, R9 ;  /* 0x0000000900127213 */ /* 0x002fe40000000000 */
[----:B0-----:R-:W-:Y:S02]  /*0df0*/  IABS R16, R8 ;  /* 0x0000000800107213 */ /* 0x001fe40000000000 */
[----:B------:R-:W-:Y:S01]  /*0e00*/  IABS R17, R14 ;  /* 0x0000000e00117213 */ /* 0x000fe20000000000 */
[----:B------:R-:W-:Y:S01]  /*0e10*/  IMAD.HI.U32 R12, R15, R18, RZ ;  /* 0x000000120f0c7227 */ /* 0x000fe200078e00ff */
[----:B------:R-:W0:Y:S03]  /*0e20*/  I2F.RP R19, R16 ;  /* 0x0000001000137306 */ /* 0x000e260000209400 */
[----:B------:R-:W-:-:S04]  /*0e30*/  IMAD.MOV R13, RZ, RZ, -R12 ;  /* 0x000000ffff0d7224 */ /* 0x000fc800078e0a0c */
[----:B------:R-:W-:-:S05]  /*0e40*/  IMAD R18, R17, R13, R18 ;  /* 0x0000000d11127224 */ /* 0x000fca00078e0212 */
[----:B------:R-:W-:Y:S01]  /*0e50*/  ISETP.GT.U32.AND P2, PT, R3, R18, PT ;  /* 0x000000120300720c */ /* 0x000fe20003f44070 */
[----:B0-----:R-:W0:-:S12]  /*0e60*/  MUFU.RCP R19, R19 ;  /* 0x0000001300137308 */ /* 0x001e180000001000 */
[----:B------:R-:W-:Y:S01]  /*0e70*/  @!P2 IMAD.IADD R18, R18, 0x1, -R17 ;  /* 0x000000011212a824 */ /* 0x000fe200078e0a11 */
[----:B------:R-:W-:Y:S01]  /*0e80*/  LOP3.LUT R17, R9, R14, RZ, 0x3c, !PT ;  /* 0x0000000e09117212 */ /* 0x000fe200078e3cff */
[----:B------:R-:W-:Y:S01]  /*0e90*/  @!P2 VIADD R12, R12, 0x1 ;  /* 0x000000010c0ca836 */ /* 0x000fe20000000000 */
[----:B------:R-:W-:Y:S02]  /*0ea0*/  ISETP.NE.AND P2, PT, R14, RZ, PT ;  /* 0x000000ff0e00720c */ /* 0x000fe40003f45270 */
[----:B------:R-:W-:Y:S02]  /*0eb0*/  ISETP.GE.U32.AND P1, PT, R18, R3, PT ;  /* 0x000000031200720c */ /* 0x000fe40003f26070 */
[----:B0-----:R-:W-:Y:S02]  /*0ec0*/  IADD3 R13, PT, PT, R19, 0xffffffe, RZ ;  /* 0x0ffffffe130d7810 */ /* 0x001fe40007ffe0ff */
[----:B------:R-:W-:-:S04]  /*0ed0*/  ISETP.GE.AND P3, PT, R17, RZ, PT ;  /* 0x000000ff1100720c */ /* 0x000fc80003f66270 */
[----:B------:R-:W0:Y:S05]  /*0ee0*/  F2I.FTZ.U32.TRUNC.NTZ R13, R13 ;  /* 0x0000000d000d7305 */ /* 0x000e2a000021f000 */
        /* <DEDUP_REMOVED lines=22> */
[----:B------:R-:W-:-:S06]  /*1050*/  IMAD.WIDE R12, R13, 0x4, R6 ;  /* 0x000000040d0c7825 */ /* 0x000fcc00078e0206 */
[----:B------:R-:W3:Y:S01]  /*1060*/  LDG.E R12, desc[UR6][R12.64] ;  /* 0x000000060c0c7981 */ /* 0x000ee2000c1e1900 */
[----:B----4-:R-:W-:Y:S01]  /*1070*/  IMAD.WIDE R18, R9, 0x4, R4 ;  /* 0x0000000409127825 */ /* 0x010fe200078e0204 */
[----:B------:R-:W-:-:S04]  /*1080*/  IADD3 R9, PT, PT, R0, R9, RZ ;  /* 0x0000000900097210 */ /* 0x000fc80007ffe0ff */
[----:B------:R-:W-:Y:S01]  /*1090*/  ISETP.GE.AND P1, PT, R9, UR4, PT ;  /* 0x0000000409007c0c */ /* 0x000fe2000bf26270 */
[----:B--2---:R-:W-:-:S04]  /*10a0*/  FFMA R21, -R16, R16, 1 ;  /* 0x3f80000010157423 */ /* 0x004fc80000000110 */
[----:B---3--:R-:W-:-:S05]  /*10b0*/  FMUL R21, R12, R21 ;  /* 0x000000150c157220 */ /* 0x008fca0000400000 */
[----:B------:R1:W-:Y:S03]  /*10c0*/  STG.E desc[UR6][R18.64], R21 ;  /* 0x0000001512007986 */ /* 0x0003e6000c101906 */
[----:B------:R-:W-:Y:S05]  /*10d0*/  @!P1 BRA `(.L_x_154) ;  /* 0xfffffffc00409947 */ /* 0x000fea000383ffff */
[----:B------:R-:W-:Y:S05]  /*10e0*/  EXIT ;  /* 0x000000000000794d */ /* 0x000fea0003800000 */
.L_x_153:
[----:B------:R-:W0:Y:S08]  /*10f0*/  LDC.64 R2, c[0x0][0x388] ;  /* 0x0000e200ff027b82 */ /* 0x000e300000000a00 */
[----:B------:R-:W1:Y:S08]  /*1100*/  LDC.64 R10, c[0x0][0x3a8] ;  /* 0x0000ea00ff0a7b82 */ /* 0x000e700000000a00 */
[----:B------:R-:W2:Y:S02]  /*1110*/  LDC.64 R4, c[0x0][0x398] ;  /* 0x0000e600ff047b82 */ /* 0x000ea40000000a00 */
.L_x_155:
[C---:B--2---:R-:W-:Y:S01]  /*1120*/  IMAD.WIDE R6, R9.reuse, 0x4, R4 ;  /* 0x0000000409067825 */ /* 0x044fe200078e0204 */
[----:B0-----:R-:W2:Y:S05]  /*1130*/  LDG.E R8, desc[UR6][R2.64] ;  /* 0x0000000602087981 */ /* 0x001eaa000c1e1900 */
[----:B---3--:R-:W3:Y:S01]  /*1140*/  LDG.E R6, desc[UR6][R6.64] ;  /* 0x0000000606067981 */ /* 0x008ee2000c1e1900 */
[----:B-1----:R-:W-:-:S04]  /*1150*/  IMAD.WIDE R12, R9, 0x4, R10 ;  /* 0x00000004090c7825 */ /* 0x002fc800078e020a */
[----:B------:R-:W-:-:S05]  /*1160*/  IMAD.IADD R9, R0, 0x1, R9 ;  /* 0x0000000100097824 */ /* 0x000fca00078e0209 */
[----:B------:R-:W-:Y:S01]  /*1170*/  ISETP.GE.AND P0, PT, R9, UR5, PT ;  /* 0x0000000509007c0c */ /* 0x000fe2000bf06270 */
[----:B---3--:R-:W-:-:S04]  /*1180*/  FFMA R15, -R6, R6, 1 ;  /* 0x3f800000060f7423 */ /* 0x008fc80000000106 */
[----:B--2---:R-:W-:-:S05]  /*1190*/  FMUL R15, R8, R15 ;  /* 0x0000000f080f7220 */ /* 0x004fca0000400000 */
[----:B------:R3:W-:Y:S03]  /*11a0*/  STG.E desc[UR6][R12.64], R15 ;  /* 0x0000000f0c007986 */ /* 0x0007e6000c101906 */
[----:B------:R-:W-:Y:S05]  /*11b0*/  @!P0 BRA `(.L_x_155) ;  /* 0xfffffffc00d88947 */ /* 0x000fea000383ffff */
[----:B------:R-:W-:Y:S05]  /*11c0*/  EXIT ;  /* 0x000000000000794d */ /* 0x000fea0003800000 */
.L_x_150:
        /* <DEDUP_REMOVED lines=23> */
.L_x_158:
[----:B0-----:R-:W-:Y:S01]  /*1340*/  IABS R14, R11 ;  /* 0x0000000b000e7213 */ /* 0x001fe20000000000 */
[----:B------:R-:W-:Y:S01]  /*1350*/  IMAD.MOV.U32 R16, RZ, RZ, RZ ;  /* 0x000000ffff107224 */ /* 0x000fe200078e00ff */
[----:B-1----:R-:W-:Y:S02]  /*1360*/  IABS R18, R9 ;  /* 0x0000000900127213 */ /* 0x002fe40000000000 */
[----:B------:R-:W0:Y:S08]  /*1370*/  I2F.RP R15, R14 ;  /* 0x0000000e000f7306 */ /* 0x000e300000209400 */
[----:B0-----:R-:W0:Y:S02]  /*1380*/  MUFU.RCP R15, R15 ;  /* 0x0000000f000f7308 */ /* 0x001e240000001000 */
[----:B0-----:R-:W-:-:S02]  /*1390*/  VIADD R17, R15, 0xffffffe ;  /* 0x0ffffffe0f117836 */ /* 0x001fc40000000000 */
[----:B------:R-:W-:-:S04]  /*13a0*/  IMAD.HI.U32 R15, R13, R18, RZ ;  /* 0x000000120d0f7227 */ /* 0x000fc800078e00ff */
[----:B------:R-:W0:Y:S01]  /*13b0*/  F2I.FTZ.U32.TRUNC.NTZ R17, R17 ;  /* 0x0000001100117305 */ /* 0x000e22000021f000 */
[----:B------:R-:W-:Y:S01]  /*13c0*/  IMAD.MOV R15, RZ, RZ, -R15 ;  /* 0x000000ffff0f7224 */ /* 0x000fe200078e0a0f */
[----:B0-----:R-:W-:-:S05]  /*13d0*/  IADD3 R19, PT, PT, RZ, -R17, RZ ;  /* 0x80000011ff137210 */ /* 0x001fca0007ffe0ff */
[----:B------:R-:W-:-:S04]  /*13e0*/  IMAD R19, R19, R14, RZ ;  /* 0x0000000e13137224 */ /* 0x000fc800078e02ff */
[----:B------:R-:W-:-:S06]  /*13f0*/  IMAD.HI.U32 R19, R17, R19, R16 ;  /* 0x0000001311137227 */ /* 0x000fcc00078e0010 */
[----:B------:R-:W-:Y:S01]  /*1400*/  IMAD.HI.U32 R16, R19, R18, RZ ;  /* 0x0000001213107227 */ /* 0x000fe200078e00ff */
[----:B------:R-:W-:-:S03]  /*1410*/  IABS R19, R10 ;  /* 0x0000000a00137213 */ /* 0x000fc60000000000 */
[----:B------:R-:W-:Y:S01]  /*1420*/  IMAD.MOV R17, RZ, RZ, -R16 ;  /* 0x000000ffff117224 */ /* 0x000fe200078e0a10 */
[----:B------:R-:W-:-:S03]  /*1430*/  MOV R16, R19 ;  /* 0x0000001300107202 */ /* 0x000fc60000000f00 */
[--C-:B------:R-:W-:Y:S02]  /*1440*/  IMAD R17, R14, R17, R18.reuse ;  /* 0x000000110e117224 */ /* 0x100fe400078e0212 */
[----:B------:R-:W-:-:S03]  /*1450*/  IMAD R15, R16, R15, R18 ;  /* 0x0000000f100f7224 */ /* 0x000fc600078e0212 */
[----:B------:R-:W-:Y:S02]  /*1460*/  ISETP.GT.U32.AND P2, PT, R14, R17, PT ;  /* 0x000000110e00720c */ /* 0x000fe40003f44070 */
[----:B------:R-:W-:-:S11]  /*1470*/  ISETP.GT.U32.AND P1, PT, R12, R15, PT ;  /* 0x0000000f0c00720c */ /* 0x000fd60003f24070 */
[----:B------:R-:W-:Y:S01]  /*1480*/  @!P2 IMAD.IADD R17, R17, 0x1, -R14 ;  /* 0x000000011111a824 */ /* 0x000fe200078e0a0e */
[----:B------:R-:W-:Y:S02]  /*1490*/  ISETP.GE.AND P2, PT, R9, RZ, PT ;  /* 0x000000ff0900720c */ /* 0x000fe40003f46270 */
[----:B------:R-:W-:Y:S02]  /*14a0*/  @!P1 IADD3 R15, PT, PT, R15, -R16, RZ ;  /* 0x800000100f0f9210 */ /* 0x000fe40007ffe0ff */
[----:B------:R-:W-:Y:S02]  /*14b0*/  ISETP.GT.U32.AND P3, PT, R14, R17, PT ;  /* 0x000000110e00720c */ /* 0x000fe40003f64070 */
[----:B------:R-:W-:-:S11]  /*14c0*/  ISETP.GT.U32.AND P1, PT, R12, R15, PT ;  /* 0x0000000f0c00720c */ /* 0x000fd60003f24070 */
[----:B------:R-:W-:Y:S02]  /*14d0*/  @!P3 IMAD.IADD R17, R17, 0x1, -R14 ;  /* 0x000000011111b824 */ /* 0x000fe400078e0a0e */
[----:B------:R-:W-:Y:S01]  /*14e0*/  @!P1 IMAD.IADD R15, R15, 0x1, -R16 ;  /* 0x000000010f0f9824 */ /* 0x000fe200078e0a10 */
[----:B------:R-:W-:Y:S02]  /*14f0*/  ISETP.NE.AND P1, PT, R10, RZ, PT ;  /* 0x000000ff0a00720c */ /* 0x000fe40003f25270 */
[----:B------:R-:W-:Y:S01]  /*1500*/  @!P2 IADD3 R17, PT, PT, -R17, RZ, RZ ;  /* 0x000000ff1111a210 */ /* 0x000fe20007ffe1ff */
[----:B------:R-:W-:-:S03]  /*1510*/  @!P2 IMAD.MOV R15, RZ, RZ, -R15 ;  /* 0x000000ffff0fa224 */ /* 0x000fc600078e0a0f */
[----:B------:R-:W-:-:S05]  /*1520*/  SEL R17, R8, R17, !P0 ;  /* 0x0000001108117207 */ /* 0x000fca0004000000 */
[----:B------:R-:W-:Y:S02]  /*1530*/  IMAD.WIDE R16, R17, 0x4, R6 ;  /* 0x0000000411107825 */ /* 0x000fe400078e0206 */
[----:B------:R-:W-:-:S04]  /*1540*/  @!P1 LOP3.LUT R15, RZ, R10, RZ, 0x33, !PT ;  /* 0x0000000aff0f9212 */ /* 0x000fc800078e33ff */
[----:B------:R-:W2:Y:S01]  /*1550*/  LDG.E R16, desc[UR6][R16.64] ;  /* 0x0000000610107981 */ /* 0x000ea2000c1e1900 */
[----:B------:R-:W-:-:S06]  /*1560*/  IMAD.WIDE R14, R15, 0x4, R4 ;  /* 0x000000040f0e7825 */ /* 0x000fcc00078e0204 */
[----:B------:R-:W3:Y:S01]  /*1570*/  LDG.E R15, desc[UR6][R14.64] ;  /* 0x000000060e0f7981 */ /* 0x000ee2000c1e1900 */
[----:B----4-:R-:W-:-:S04]  /*1580*/  IMAD.WIDE R18, R9, 0x4, R2 ;  /* 0x0000000409127825 */ /* 0x010fc800078e0202 */
[----:B------:R-:W-:-:S05]  /*1590*/  IMAD.IADD R9, R0, 0x1, R9 ;  /* 0x0000000100097824 */ /* 0x000fca00078e0209 */
[----:B------:R-:W-:Y:S01]  /*15a0*/  ISETP.GE.AND P1, PT, R9, UR4, PT ;  /* 0x0000000409007c0c */ /* 0x000fe2000bf26270 */
[----:B--2---:R-:W-:-:S04]  /*15b0*/  FFMA R20, -R16, R16, 1 ;  /* 0x3f80000010147423 */ /* 0x004fc80000000110 */
[----:B---3--:R-:W-:-:S05]  /*15c0*/  FMUL R21, R15, R20 ;  /* 0x000000140f157220 */ /* 0x008fca0000400000 */
[----:B------:R1:W-:Y:S03]  /*15d0*/  STG.E desc[UR6][R18.64], R21 ;  /* 0x0000001512007986 */ /* 0x0003e6000c101906 */
[----:B------:R-:W-:Y:S05]  /*15e0*/  @!P1 BRA `(.L_x_158) ;  /* 0xfffffffc00549947 */ /* 0x000fea000383ffff */
[----:B------:R-:W-:Y:S05]  /*15f0*/  EXIT ;  /* 0x000000000000794d */ /* 0x000fea0003800000 */
.L_x_157:
        /* <DEDUP_REMOVED lines=20> */
.L_x_160:
[----:B----4-:R-:W-:Y:S02]  /*1740*/  IABS R19, R16 ;  /* 0x0000001000137213 */ /* 0x010fe40000000000 */
[----:B------:R-:W-:Y:S02]  /*1750*/  IABS R18, R9 ;  /* 0x0000000900127213 */ /* 0x000fe40000000000 */
[----:B-1----:R-:W1:Y:S08]  /*1760*/  I2F.RP R17, R19 ;  /* 0x0000001300117306 */ /* 0x002e700000209400 */
[----:B-1----:R-:W1:Y:S02]  /*1770*/  MUFU.RCP R17, R17 ;  /* 0x0000001100117308 */ /* 0x002e640000001000 */
[----:B-1----:R-:W-:-:S02]  /*1780*/  IADD3 R10, PT, PT, R17, 0xffffffe, RZ ;  /* 0x0ffffffe110a7810 */ /* 0x002fc40007ffe0ff */
[----:B0-----:R-:W-:-:S04]  /*1790*/  IABS R17, R13 ;  /* 0x0000000d00117213 */ /* 0x001fc80000000000 */
[----:B------:R0:W1:Y:S08]  /*17a0*/  F2I.FTZ.U32.TRUNC.NTZ R11, R10 ;  /* 0x0000000a000b7305 */ /* 0x000070000021f000 */
[----:B------:R-:W2:Y:S01]  /*17b0*/  I2F.RP R22, R17 ;  /* 0x0000001100167306 */ /* 0x000ea20000209400 */
[----:B0-----:R-:W-:Y:S02]  /*17c0*/  IMAD.MOV.U32 R10, RZ, RZ, RZ ;  /* 0x000000ffff0a7224 */ /* 0x001fe400078e00ff */
[----:B-1----:R-:W-:-:S04]  /*17d0*/  IMAD.MOV R20, RZ, RZ, -R11 ;  /* 0x000000ffff147224 */ /* 0x002fc800078e0a0b */
[----:B------:R-:W-:-:S04]  /*17e0*/  IMAD R21, R20, R19, RZ ;  /* 0x0000001314157224 */ /* 0x000fc800078e02ff */
[----:B------:R-:W-:Y:S01]  /*17f0*/  IMAD.HI.U32 R21, R11, R21, R10 ;  /* 0x000000150b157227 */ /* 0x000fe200078e000a */
[----:B--2---:R-:W0:Y:S05]  /*1800*/  MUFU.RCP R22, R22 ;  /* 0x0000001600167308 */ /* 0x004e2a0000001000 */
[----:B------:R-:W-:-:S05]  /*1810*/  IMAD.HI.U32 R10, R21, R18, RZ ;  /* 0x00000012150a7227 */ /* 0x000fca00078e00ff */
[----:B------:R-:W-:-:S05]  /*1820*/  IADD3 R20, PT, PT, -R10, RZ, RZ ;  /* 0x000000ff0a147210 */ /* 0x000fca0007ffe1ff */
[C---:B------:R-:W-:Y:S02]  /*1830*/  IMAD R20, R19.reuse, R20, R18 ;  /* 0x0000001413147224 */ /* 0x040fe400078e0212 */
[----:B0-----:R-:W-:Y:S01]  /*1840*/  VIADD R11, R22, 0xffffffe ;  /* 0x0ffffffe160b7836 */ /* 0x001fe20000000000 */
[----:B------:R-:W-:Y:S02]  /*1850*/  IABS R22, R14 ;  /* 0x0000000e00167213 */ /* 0x000fe40000000000 */
[----:B------:R-:W-:-:S03]  /*1860*/  ISETP.GT.U32.AND P2, PT, R19, R20, PT ;  /* 0x000000141300720c */ /* 0x000fc60003f44070 */
[----:B------:R-:W0:Y:S10]  /*1870*/  F2I.FTZ.U32.TRUNC.NTZ R11, R11 ;  /* 0x0000000b000b7305 */ /* 0x000e34000021f000 */
[----:B------:R-:W-:Y:S01]  /*1880*/  @!P2 IMAD.IADD R20, R20, 0x1, -R19 ;  /* 0x000000011414a824 */ /* 0x000fe200078e0a13 */
[----:B------:R-:W-:-:S02]  /*1890*/  @!P2 IADD3 R10, PT, PT, R10, 0x1, RZ ;  /* 0x000000010a0aa810 */ /* 0x000fc40007ffe0ff */
        /* <DEDUP_REMOVED lines=13> */
[----:B------:R-:W-:-:S04]  /*1970*/  IMAD.HI.U32 R11, R11, R21, R10 ;  /* 0x000000150b0b7227 */ /* 0x000fc800078e000a */
[----:B------:R-:W-:-:S04]  /*1980*/  IMAD.HI.U32 R10, R15, R18, RZ ;  /* 0x000000120f0a7227 */ /* 0x000fc800078e00ff */
[----:B------:R-:W-:-:S05]  /*1990*/  IMAD.HI.U32 R11, R11, R20, RZ ;  /* 0x000000140b0b7227 */ /* 0x000fca00078e00ff */
[----:B------:R-:W-:Y:S01]  /*19a0*/  IADD3 R21, PT, PT, -R11, RZ, RZ ;  /* 0x000000ff0b157210 */ /* 0x000fe20007ffe1ff */
[----:B------:R-:W-:-:S04]  /*19b0*/  IMAD.MOV R11, RZ, RZ, -R10 ;  /* 0x000000ffff0b7224 */ /* 0x000fc800078e0a0a */
[----:B------:R-:W-:Y:S02]  /*19c0*/  IMAD R10, R17, R21, R20 ;  /* 0x00000015110a7224 */ /* 0x000fe400078e0214 */
        /* <DEDUP_REMOVED lines=19> */
[----:B------:R-:W-:-:S04]  /*1b00*/  IMAD.WIDE R10, R9, 0x4, R2 ;  /* 0x00000004090a7825 */ /* 0x000fc800078e0202 */
[----:B------:R-:W-:-:S05]  /*1b10*/  IMAD.IADD R9, R0, 0x1, R9 ;  /* 0x0000000100097824 */ /* 0x000fca00078e0209 */
[----:B------:R-:W-:Y:S01]  /*1b20*/  ISETP.GE.AND P1, PT, R9, UR4, PT ;  /* 0x0000000409007c0c */ /* 0x000fe2000bf26270 */
[----:B--2---:R-:W-:-:S04]  /*1b30*/  FFMA R17, -R20, R20, 1 ;  /* 0x3f80000014117423 */ /* 0x004fc80000000114 */
[----:B---3--:R-:W-:-:S05]  /*1b40*/  FMUL R17, R18, R17 ;  /* 0x0000001112117220 */ /* 0x008fca0000400000 */
[----:B------:R1:W-:Y:S03]  /*1b50*/  STG.E desc[UR6][R10.64], R17 ;  /* 0x000000110a007986 */ /* 0x0003e6000c101906 */
[----:B------:R-:W-:Y:S05]  /*1b60*/  @!P1 BRA `(.L_x_160) ;  /* 0xfffffff800f49947 */ /* 0x000fea000383ffff */
[----:B------:R-:W-:Y:S05]  /*1b70*/  EXIT ;  /* 0x000000000000794d */ /* 0x000fea0003800000 */
.L_x_159:
        /* <DEDUP_REMOVED lines=16> */
.L_x_161:
[----:B-1----:R-:W-:Y:S02]  /*1c80*/  IABS R13, R9 ;  /* 0x00000009000d7213 */ /* 0x002fe40000000000 */
        /* <DEDUP_REMOVED lines=11> */
[----:B------:R-:W2:Y:S03]  /*1d40*/  LDG.E R2, desc[UR6][R4.64] ;  /* 0x0000000604027981 */ /* 0x000ea6000c1e1900 */
        /* <DEDUP_REMOVED lines=10> */
.L_x_156:
        /* <DEDUP_REMOVED lines=16> */
[----:B--2---:R-:W-:-:S04]  /*1ef0*/  VIADD R10, R12, 0xffffffe ;  /* 0x0ffffffe0c0a7836 */ /* 0x004fc80000000000 */
[----:B------:R2:W5:Y:S03]  /*1f00*/  F2I.FTZ.U32.TRUNC.NTZ R11, R10 ;  /* 0x0000000a000b7305 */ /* 0x000566000021f000 */
[----:B------:R-:W0:Y:S01]  /*1f10*/  LDC.64 R6, c[0x0][0x398] ;  /* 0x0000e600ff067b82 */ /* 0x000e220000000a00 */
[----:B--2---:R-:W-:Y:S01]  /*1f20*/  IMAD.MOV.U32 R10, RZ, RZ, RZ ;  /* 0x000000ffff0a7224 */ /* 0x004fe200078e00ff */
[----:B-----5:R-:W-:-:S05]  /*1f30*/  IADD3 R17, PT, PT, RZ, -R11, RZ ;  /* 0x8000000bff117210 */ /* 0x020fca0007ffe0ff */
[----:B------:R-:W-:-:S04]  /*1f40*/  IMAD R17, R17, R14, RZ ;  /* 0x0000000e11117224 */ /* 0x000fc800078e02ff */
[----:B-1-3--:R-:W-:-:S07]  /*1f50*/  IMAD.HI.U32 R17, R11, R17, R10 ;  /* 0x000000110b117227 */ /* 0x00afce00078e000a */
.L_x_164:
[----:B-1----:R-:W-:Y:S02]  /*1f60*/  IABS R19, R16 ;  /* 0x0000001000137213 */ /* 0x002fe40000000000 */
[----:B0-----:R-:W-:Y:S02]  /*1f70*/  IABS R20, R15 ;  /* 0x0000000f00147213 */ /* 0x001fe40000000000 */
[----:B------:R-:W0:Y:S01]  /*1f80*/  I2F.RP R24, R19 ;  /* 0x0000001300187306 */ /* 0x000e220000209400 */
[----:B------:R-:W-:Y:S02]  /*1f90*/  IABS R21, R9 ;  /* 0x0000000900157213 */ /* 0x000fe40000000000 */
[----:B----4-:R-:W-:Y:S02]  /*1fa0*/  IABS R12, R18 ;  /* 0x00000012000c7213 */ /* 0x010fe40000000000 */
[----:B------:R-:W-:Y:S01]  /*1fb0*/  ISETP.GE.AND P4, PT, R9, RZ, PT ;  /* 0x000000ff0900720c */ /* 0x000fe20003f86270 */
[----:B------:R-:W-:-:S02]  /*1fc0*/  IMAD.HI.U32 R22, R17, R21, RZ ;  /* 0x0000001511167227 */ /* 0x000fc400078e00ff */
[----:B------:R-:W1:Y:S02]  /*1fd0*/  I2F.RP R25, R20 ;  /* 0x0000001400197306 */ /* 0x000e640000209400 */
[----:B------:R-:W-:-:S04]  /*1fe0*/  IMAD.MOV R10, RZ, RZ, -R22 ;  /* 0x000000ffff0a7224 */ /* 0x000fc800078e0a16 */
[----:B------:R-:W-:Y:S01]  /*1ff0*/  IMAD R23, R12, R10, R21 ;  /* 0x0000000a0c177224 */ /* 0x000fe200078e0215 */
[----:B------:R-:W-:Y:S01]  /*2000*/  LOP3.LUT R10, R9, R18, RZ, 0x3c, !PT ;  /* 0x00000012090a7212 */ /* 0x000fe200078e3cff */
[----:B0-----:R-:W0:Y:S03]  /*2010*/  MUFU.RCP R24, R24 ;  /* 0x0000001800187308 */ /* 0x001e260000001000 */
[----:B------:R-:W-:Y:S02]  /*2020*/  ISETP.GT.U32.AND P2, PT, R14, R23, PT ;  /* 0x000000170e00720c */ /* 0x000fe40003f44070 */
[----:B------:R-:W-:Y:S01]  /*2030*/  ISETP.GE.AND P3, PT, R10, RZ, PT ;  /* 0x000000ff0a00720c */ /* 0x000fe20003f66270 */
[----:B------:R-:W-:Y:S02]  /*2040*/  IMAD.MOV.U32 R10, RZ, RZ, RZ ;  /* 0x000000ffff0a7224 */ /* 0x000fe400078e00ff */
[----:B-1----:R-:W1:Y:S08]  /*2050*/  MUFU.RCP R25, R25 ;  /* 0x0000001900197308 */ /* 0x002e700000001000 */
[----:B------:R-:W-:Y:S01]  /*2060*/  @!P2 IMAD.IADD R23, R23, 0x1, -R12 ;  /* 0x000000011717a824 */ /* 0x000fe200078e0a0c */
[----:B------:R-:W-:Y:S01]  /*2070*/  @!P2 IADD3 R22, PT, PT, R22, 0x1, RZ ;  /* 0x000000011616a810 */ /* 0x000fe20007ffe0ff */
[----:B0-----:R-:W-:Y:S01]  /*2080*/  VIADD R13, R24, 0xffffffe ;  /* 0x0ffffffe180d7836 */ /* 0x001fe20000000000 */
[----:B------:R-:W-:-:S02]  /*2090*/  ISETP.NE.AND P2, PT, R18, RZ, PT ;  /* 0x000000ff1200720c */ /* 0x000fc40003f45270 */
[----:B------:R-:W-:-:S03]  /*20a0*/  ISETP.GE.U32.AND P1, PT, R23, R14, PT ;  /* 0x0000000e1700720c */ /* 0x000fc60003f26070 */
[----:B------:R-:W0:Y:S01]  /*20b0*/  F2I.FTZ.U32.TRUNC.NTZ R13, R13 ;  /* 0x0000000d000d7305 */ /* 0x000e22000021f000 */
[----:B-1----:R-:W-:-:S07]  /*20c0*/  IADD3 R11, PT, PT, R25, 0xffffffe, RZ ;  /* 0x0ffffffe190b7810 */ /* 0x002fce0007ffe0ff */
[----:B------:R-:W1:Y:S02]  /*20d0*/  F2I.FTZ.U32.TRUNC.NTZ R11, R11 ;  /* 0x0000000b000b7305 */ /* 0x000e64000021f000 */
[----:B------:R-:W-:-:S04]  /*20e0*/  @P1 VIADD R22, R22, 0x1 ;  /* 0x0000000116161836 */ /* 0x000fc80000000000 */
[----:B------:R-:W-:Y:S01]  /*20f0*/  @!P3 IMAD.MOV R22, RZ, RZ, -R22 ;  /* 0x000000ffff16b224 */ /* 0x000fe200078e0a16 */
[----:B0-----:R-:W-:Y:S02]  /*2100*/  IADD3 R12, PT, PT, RZ, -R13, RZ ;  /* 0x8000000dff0c7210 */ /* 0x001fe40007ffe0ff */
[----:B------:R-:W-:-:S03]  /*2110*/  @!P2 LOP3.LUT R22, RZ, R18, RZ, 0x33, !PT ;  /* 0x00000012ff16a212 */ /* 0x000fc600078e33ff */
[----:B------:R-:W-:Y:S02]  /*2120*/  IMAD R23, R12, R19, RZ ;  /* 0x000000130c177224 */ /* 0x000fe400078e02ff */
[----:B------:R-:W-:Y:S02]  /*2130*/  HFMA2 R12, -RZ, RZ, 0, 0 ;  /* 0x00000000ff0c7431 */ /* 0x000fe400000001ff */
[----:B-1----:R-:W-:-:S04]  /*2140*/  IMAD.MOV R25, RZ, RZ, -R11 ;  /* 0x000000ffff197224 */ /* 0x002fc800078e0a0b */
[----:B------:R-:W-:-:S04]  /*2150*/  IMAD R25, R25, R20, RZ ;  /* 0x0000001419197224 */ /* 0x000fc800078e02ff */
[----:B------:R-:W-:-:S04]  /*2160*/  IMAD.HI.U32 R10, R11, R25, R10 ;  /* 0x000000190b0a7227 */ /* 0x000fc800078e000a */
[----:B------:R-:W-:Y:S01]  /*2170*/  IMAD.HI.U32 R23, R13, R23, R12 ;  /* 0x000000170d177227 */ /* 0x000fe200078e000c */
[----:B------:R-:W-:-:S03]  /*2180*/  IABS R12, R22 ;  /* 0x00000016000c7213 */ /* 0x000fc60000000000 */
[----:B------:R-:W-:-:S04]  /*2190*/  IMAD.HI.U32 R10, R10, R21, RZ ;  /* 0x000000150a0a7227 */ /* 0x000fc800078e00ff */
[----:B------:R-:W-:Y:S02]  /*21a0*/  IMAD.MOV R11, RZ, RZ, -R10 ;  /* 0x000000ffff0b7224 */ /* 0x000fe400078e0a0a */
[----:B------:R-:W-:-:S04]  /*21b0*/  IMAD.HI.U32 R10, R23, R12, RZ ;  /* 0x0000000c170a7227 */ /* 0x000fc800078e00ff */
[----:B------:R-:W-:Y:S02]  /*21c0*/  IMAD R21, R20, R11, R21 ;  /* 0x0000000b14157224 */ /* 0x000fe400078e0215 */
[----:B------:R-:W-:-:S03]  /*21d0*/  IMAD.MOV R10, RZ, RZ, -R10 ;  /* 0x000000ffff0a7224 */ /* 0x000fc600078e0a0a */
[----:B------:R-:W-:Y:S01]  /*21e0*/  ISETP.GT.U32.AND P2, PT, R20, R21, PT ;  /* 0x000000151400720c */ /* 0x000fe20003f44070 */
[----:B------:R-:W-:-:S05]  /*21f0*/  IMAD R10, R19, R10, R12 ;  /* 0x0000000a130a7224 */ /* 0x000fca00078e020c */
[----:B------:R-:W-:-:S07]  /*2200*/  ISETP.GT.U32.AND P1, PT, R19, R10, PT ;  /* 0x0000000a1300720c */ /* 0x000fce0003f24070 */
[----:B------:R-:W-:Y:S02]  /*2210*/  @!P2 IADD3 R21, PT, PT, R21, -R20, RZ ;  /* 0x800000141515a210 */ /* 0x000fe40007ffe0ff */
[----:B------:R-:W-:Y:S02]  /*2220*/  ISETP.GE.AND P2, PT, R22, RZ, PT ;  /* 0x000000ff1600720c */ /* 0x000fe40003f46270 */
[----:B------:R-:W-:Y:S02]  /*2230*/  ISETP.GT.U32.AND P3, PT, R20, R21, PT ;  /* 0x000000151400720c */ /* 0x000fe40003f64070 */
[----:B------:R-:W-:-:S05]  /*2240*/  @!P1 IMAD.IADD R10, R10, 0x1, -R19 ;  /* 0x000000010a0a9824 */ /* 0x000fca00078e0a13 */
[----:B------:R-:W-:-:S06]  /*2250*/  ISETP.GT.U32.AND P1, PT, R19, R10, PT ;  /* 0x0000000a1300720c */ /* 0x000fcc0003f24070 */
[----:B------:R-:W-:Y:S01]  /*2260*/  @!P3 IMAD.IADD R21, R21, 0x1, -R20 ;  /* 0x000000011515b824 */ /* 0x000fe200078e0a14 */
[----:B------:R-:W-:-:S03]  /*2270*/  ISETP.NE.AND P3, PT, R16, RZ, PT ;  /* 0x000000ff1000720c */ /* 0x000fc60003f65270 */
[----:B------:R-:W-:-:S03]  /*2280*/  @!P4 IMAD.MOV R21, RZ, RZ, -R21 ;  /* 0x000000ffff15c224 */ /* 0x000fc600078e0a15 */
[----:B------:R-:W-:Y:S02]  /*2290*/  @!P1 IADD3 R10, PT, PT, R10, -R19, RZ ;  /* 0x800000130a0a9210 */ /* 0x000fe40007ffe0ff */
[----:B------:R-:W-:-:S03]  /*22a0*/  SEL R21, R8, R21, !P0 ;  /* 0x0000001508157207 */ /* 0x000fc60004000000 */
[----:B------:R-:W-:Y:S02]  /*22b0*/  @!P2 IMAD.MOV R10, RZ, RZ, -R10 ;  /* 0x000000ffff0aa224 */ /* 0x000fe400078e0a0a */
[----:B------:R-:W-:Y:S01]  /*22c0*/  @!P3 LOP3.LUT R10, RZ, R16, RZ, 0x33, !PT ;  /* 0x00000010ff0ab212 */ /* 0x000fe200078e33ff */
[----:B------:R-:W-:-:S04]  /*22d0*/  IMAD.WIDE R20, R21, 0x4, R6 ;  /* 0x0000000415147825 */ /* 0x000fc800078e0206 */
[----:B------:R-:W-:Y:S02]  /*22e0*/  IMAD.WIDE R12, R10, 0x4, R4 ;  /* 0x000000040a0c7825 */ /* 0x000fe400078e0204 */
[----:B------:R-:W2:Y:S04]  /*22f0*/  LDG.E R20, desc[UR6][R20.64] ;  /* 0x0000000614147981 */ /* 0x000ea8000c1e1900 */
        /* <DEDUP_REMOVED lines=9> */
.L_x_163:
        /* <DEDUP_REMOVED lines=16> */
.L_x_165:
[----:B-1----:R-:W-:Y:S02]  /*2490*/  IABS R13, R9 ;  /* 0x00000009000d7213 */ /* 0x002fe40000000000 */
[----:B0-----:R-:W-:Y:S02]  /*24a0*/  IABS R14, R11 ;  /* 0x0000000b000e7213 */ /* 0x001fe40000000000 */
[----:B------:R-:W-:Y:S01]  /*24b0*/  ISETP.GE.AND P1, PT, R9, RZ, PT ;  /* 0x000000ff0900720c */ /* 0x000fe20003f26270 */
[----:B------:R-:W-:-:S04]  /*24c0*/  IMAD.HI.U32 R8, R12, R13, RZ ;  /* 0x0000000d0c087227 */ /* 0x000fc800078e00ff */
[----:B------:R-:W-:-:S04]  /*24d0*/  IMAD.MOV R8, RZ, RZ, -R8 ;  /* 0x000000ffff087224 */ /* 0x000fc800078e0a08 */
[----:B------:R-:W-:Y:S02]  /*24e0*/  IMAD R13, R14, R8, R13 ;  /* 0x000000080e0d7224 */ /* 0x000fe400078e020d */
[----:B------:R-:W2:Y:S03]  /*24f0*/  LDG.E R8, desc[UR6][R6.64] ;  /* 0x0000000606087981 */ /* 0x000ea6000c1e1900 */
[----:B------:R-:W-:-:S13]  /*2500*/  ISETP.GT.U32.AND P0, PT, R10, R13, PT ;  /* 0x0000000d0a00720c */ /* 0x000fda0003f04070 */
[----:B------:R-:W-:-:S05]  /*2510*/  @!P0 IMAD.IADD R13, R13, 0x1, -R14 ;  /* 0x000000010d0d8824 */ /* 0x000fca00078e0a0e */
[----:B------:R-:W-:-:S13]  /*2520*/  ISETP.GT.U32.AND P0, PT, R10, R13, PT ;  /* 0x0000000d0a00720c */ /* 0x000fda0003f04070 */
[----:B------:R-:W-:-:S05]  /*2530*/  @!P0 IADD3 R13, PT, PT, R13, -R14, RZ ;  /* 0x8000000e0d0d8210 */ /* 0x000fca0007ffe0ff */
[----:B------:R-:W-:-:S05]  /*2540*/  @!P1 IMAD.MOV R13, RZ, RZ, -R13 ;  /* 0x000000ffff0d9224 */ /* 0x000fca00078e0a0d */
[----:B------:R-:W-:-:S05]  /*2550*/  SEL R15, R18, R13, !P2 ;  /* 0x0000000d120f7207 */ /* 0x000fca0005000000 */
[----:B------:R-:W-:-:S06]  /*2560*/  IMAD.WIDE R14, R15, 0x4, R2 ;  /* 0x000000040f0e7825 */ /* 0x000fcc00078e0202 */
[----:B------:R-:W3:Y:S01]  /*2570*/  LDG.E R14, desc[UR6][R14.64] ;  /* 0x000000060e0e7981 */ /* 0x000ee2000c1e1900 */
[----:B----4-:R-:W-:-:S04]  /*2580*/  IMAD.WIDE R16, R9, 0x4, R4 ;  /* 0x0000000409107825 */ /* 0x010fc800078e0204 */
[----:B------:R-:W-:-:S05]  /*2590*/  IMAD.IADD R9, R0, 0x1, R9 ;  /* 0x0000000100097824 */ /* 0x000fca00078e0209 */
[----:B------:R-:W-:Y:S01]  /*25a0*/  ISETP.GE.AND P0, PT, R9, UR4, PT ;  /* 0x0000000409007c0c */ /* 0x000fe2000bf06270 */
[----:B---3--:R-:W-:-:S04]  /*25b0*/  FFMA R13, -R14, R14, 1 ;  /* 0x3f8000000e0d7423 */ /* 0x008fc8000000010e */
[----:B--2---:R-:W-:-:S05]  /*25c0*/  FMUL R13, R8, R13 ;  /* 0x0000000d080d7220 */ /* 0x004fca0000400000 */
[----:B------:R1:W-:Y:S03]  /*25d0*/  STG.E desc[UR6][R16.64], R13 ;  /* 0x0000000d10007986 */ /* 0x0003e6000c101906 */
[----:B------:R-:W-:Y:S05]  /*25e0*/  @!P0 BRA `(.L_x_165) ;  /* 0xfffffffc00a88947 */ /* 0x000fea000383ffff */
[----:B------:R-:W-:Y:S05]  /*25f0*/  EXIT ;  /* 0x000000000000794d */ /* 0x000fea0003800000 */
.L_x_162:
        /* <DEDUP_REMOVED lines=21> */
.L_x_168:
[----:B------:R-:W-:Y:S02]  /*2750*/  IABS R18, R9 ;  /* 0x0000000900127213 */ /* 0x000fe40000000000 */
[----:B01----:R-:W-:Y:S02]  /*2760*/  IABS R16, R13 ;  /* 0x0000000d00107213 */ /* 0x003fe40000000000 */
        /* <DEDUP_REMOVED lines=17> */
[----:B------:R-:W-:Y:S01]  /*2880*/  IMAD.MOV.U32 R10, RZ, RZ, RZ ;  /* 0x000000ffff0a7224 */ /* 0x000fe200078e00ff */
[----:B0-----:R-:W-:Y:S01]  /*2890*/  IADD3 R19, PT, PT, RZ, -R11, RZ ;  /* 0x8000000bff137210 */ /* 0x001fe20007ffe0ff */
[----:B------:R-:W-:Y:S01]  /*28a0*/  @!P3 IMAD.MOV R17, RZ, RZ, -R17 ;  /* 0x000000ffff11b224 */ /* 0x000fe200078e0a11 */
[----:B------:R-:W-:-:S03]  /*28b0*/  @!P2 LOP3.LUT R17, RZ, R12, RZ, 0x33, !PT ;  /* 0x0000000cff11a212 */ /* 0x000fc600078e33ff */
[----:B------:R-:W-:Y:S01]  /*28c0*/  IMAD R19, R19, R16, RZ ;  /* 0x0000001013137224 */ /* 0x000fe200078e02ff */
[----:B------:R-:W-:Y:S02]  /*28d0*/  IABS R18, R17 ;  /* 0x0000001100127213 */ /* 0x000fe40000000000 */
[----:B------:R-:W-:Y:S01]  /*28e0*/  ISETP.GE.AND P2, PT, R17, RZ, PT ;  /* 0x000000ff1100720c */ /* 0x000fe20003f46270 */
[----:B------:R-:W-:Y:S01]  /*28f0*/  IMAD.HI.U32 R10, R11, R19, R10 ;  /* 0x000000130b0a7227 */ /* 0x000fe200078e000a */
[----:B------:R-:W-:Y:S02]  /*2900*/  MOV R11, R18 ;  /* 0x00000012000b7202 */ /* 0x000fe40000000f00 */
[----:B----4-:R-:W2:Y:S03]  /*2910*/  LDG.E R18, desc[UR6][R2.64] ;  /* 0x0000000602127981 */ /* 0x010ea6000c1e1900 */
[----:B------:R-:W-:-:S04]  /*2920*/  IMAD.HI.U32 R10, R10, R11, RZ ;  /* 0x0000000b0a0a7227 */ /* 0x000fc800078e00ff */
[----:B------:R-:W-:-:S04]  /*2930*/  IMAD.MOV R10, RZ, RZ, -R10 ;  /* 0x000000ffff0a7224 */ /* 0x000fc800078e0a0a */
[----:B------:R-:W-:-:S05]  /*2940*/  IMAD R11, R16, R10, R11 ;  /* 0x0000000a100b7224 */ /* 0x000fca00078e020b */
        /* <DEDUP_REMOVED lines=8> */
[----:B------:R-:W-:-:S04]  /*29d0*/  IMAD.WIDE R16, R9, 0x4, R4 ;  /* 0x0000000409107825 */ /* 0x000fc800078e0204 */
[----:B------:R-:W-:-:S05]  /*29e0*/  IMAD.IADD R9, R0, 0x1, R9 ;  /* 0x0000000100097824 */ /* 0x000fca00078e0209 */
[----:B------:R-:W-:Y:S01]  /*29f0*/  ISETP.GE.AND P1, PT, R9, UR4, PT ;  /* 0x0000000409007c0c */ /* 0x000fe2000bf26270 */
[----:B---3--:R-:W-:-:S04]  /*2a00*/  FFMA R19, -R10, R10, 1 ;  /* 0x3f8000000a137423 */ /* 0x008fc8000000010a */
[----:B--2---:R-:W-:-:S05]  /*2a10*/  FMUL R19, R18, R19 ;  /* 0x0000001312137220 */ /* 0x004fca0000400000 */
[----:B------:R1:W-:Y:S03]  /*2a20*/  STG.E desc[UR6][R16.64], R19 ;  /* 0x0000001310007986 */ /* 0x0003e6000c101906 */
[----:B------:R-:W-:Y:S05]  /*2a30*/  @!P1 BRA `(.L_x_168) ;  /* 0xfffffffc00449947 */ /* 0x000fea000383ffff */
[----:B------:R-:W-:Y:S05]  /*2a40*/  EXIT ;  /* 0x000000000000794d */ /* 0x000fea0003800000 */
.L_x_167:
[----:B------:R-:W0:Y:S08]  /*2a50*/  LDC.64 R2, c[0x0][0x388] ;  /* 0x0000e200ff027b82 */ /* 0x000e300000000a00 */
[----:B------:R-:W1:Y:S08]  /*2a60*/  LDC.64 R4, c[0x0][0x398] ;  /* 0x0000e600ff047b82 */ /* 0x000e700000000a00 */
[----:B------:R-:W2:Y:S02]  /*2a70*/  LDC.64 R6, c[0x0][0x3a8] ;  /* 0x0000ea00ff067b82 */ /* 0x000ea40000000a00 */
.L_x_169:
[----:B-1-3--:R-:W3:Y:S04]  /*2a80*/  LDG.E R10, desc[UR6][R4.64] ;  /* 0x00000006040a7981 */ /* 0x00aee8000c1e1900 */
[----:B0-----:R-:W4:Y:S01]  /*2a90*/  LDG.E R8, desc[UR6][R2.64] ;  /* 0x0000000602087981 */ /* 0x001f22000c1e1900 */
[----:B---3--:R-:W-:Y:S01]  /*2aa0*/  FFMA R13, -R10, R10, 1 ;  /* 0x3f8000000a0d7423 */ /* 0x008fe2000000010a */
[----:B--2---:R-:W-:Y:S01]  /*2ab0*/  IMAD.WIDE R10, R9, 0x4, R6 ;  /* 0x00000004090a7825 */ /* 0x004fe200078e0206 */
[----:B------:R-:W-:-:S03]  /*2ac0*/  IADD3 R9, PT, PT, R0, R9, RZ ;  /* 0x0000000900097210 */ /* 0x000fc60007ffe0ff */
[----:B----4-:R-:W-:Y:S01]  /*2ad0*/  FMUL R13, R8, R13 ;  /* 0x0000000d080d7220 */ /* 0x010fe20000400000 */
[----:B------:R-:W-:-:S04]  /*2ae0*/  ISETP.GE.AND P0, PT, R9, UR5, PT ;  /* 0x0000000509007c0c */ /* 0x000fc8000bf06270 */
[----:B------:R3:W-:Y:S09]  /*2af0*/  STG.E desc[UR6][R10.64], R13 ;  /* 0x0000000d0a007986 */ /* 0x0007f2000c101906 */
[----:B------:R-:W-:Y:S05]  /*2b00*/  @!P0 BRA `(.L_x_169) ;  /* 0xfffffffc00dc8947 */ /* 0x000fea000383ffff */
[----:B------:R-:W-:Y:S05]  /*2b10*/  EXIT ;  /* 0x000000000000794d */ /* 0x000fea0003800000 */
.L_x_166:
        /* <DEDUP_REMOVED lines=13> */
[----:B--2---:R-:W-:-:S04]  /*2bf0*/  VIADD R10, R12, 0xffffffe ;  /* 0x0ffffffe0c0a7836 */ /* 0x004fc80000000000 */
[----:B------:R2:W5:Y:S03]  /*2c00*/  F2I.FTZ.U32.TRUNC.NTZ R11, R10 ;  /* 0x0000000a000b7305 */ /* 0x000566000021f000 */
[----:B------:R-:W0:Y:S08]  /*2c10*/  LDC.64 R4, c[0x0][0x388] ;  /* 0x0000e200ff047b82 */ /* 0x000e300000000a00 */
[----:B------:R-:W0:Y:S01]  /*2c20*/  LDC.64 R6, c[0x0][0x398] ;  /* 0x0000e600ff067b82 */ /* 0x000e220000000a00 */
[----:B--2---:R-:W-:-:S02]  /*2c30*/  HFMA2 R10, -RZ, RZ, 0, 0 ;  /* 0x00000000ff0a7431 */ /* 0x004fc400000001ff */
[----:B-----5:R-:W-:-:S04]  /*2c40*/  IMAD.MOV R12, RZ, RZ, -R11 ;  /* 0x000000ffff0c7224 */ /* 0x020fc800078e0a0b */
[----:B------:R-:W-:-:S04]  /*2c50*/  IMAD R13, R12, R19, RZ ;  /* 0x000000130c0d7224 */ /* 0x000fc800078e02ff */
[----:B-1-3--:R-:W-:-:S07]  /*2c60*/  IMAD.HI.U32 R14, R11, R13, R10 ;  /* 0x0000000d0b0e7227 */ /* 0x00afce00078e000a */
.L_x_171:
[----:B----4-:R-:W-:Y:S02]  /*2c70*/  IABS R22, R18 ;  /* 0x0000001200167213 */ /* 0x010fe40000000000 */
[----:B-1----:R-:W-:Y:S02]  /*2c80*/  IABS R20, R15 ;  /* 0x0000000f00147213 */ /* 0x002fe40000000000 */
[----:B------:R-:W1:Y:S01]  /*2c90*/  I2F.RP R23, R22 ;  /* 0x0000001600177306 */ /* 0x000e620000209400 */
[----:B------:R-:W-:-:S07]  /*2ca0*/  IABS R24, R9 ;  /* 0x0000000900187213 */ /* 0x000fce0000000000 */
[----:B------:R-:W2:Y:S08]  /*2cb0*/  I2F.RP R21, R20 ;  /* 0x0000001400157306 */ /* 0x000eb00000209400 */
[----:B-1----:R-:W1:Y:S08]  /*2cc0*/  MUFU.RCP R23, R23 ;  /* 0x0000001700177308 */ /* 0x002e700000001000 */
[----:B--2---:R-:W2:Y:S01]  /*2cd0*/  MUFU.RCP R21, R21 ;  /* 0x0000001500157308 */ /* 0x004ea20000001000 */
[----:B-1----:R-:W-:-:S07]  /*2ce0*/  VIADD R10, R23, 0xffffffe ;  /* 0x0ffffffe170a7836 */ /* 0x002fce0000000000 */
[----:B------:R1:W3:Y:S01]  /*2cf0*/  F2I.FTZ.U32.TRUNC.NTZ R11, R10 ;  /* 0x0000000a000b7305 */ /* 0x0002e2000021f000 */
[----:B--2---:R-:W-:Y:S01]  /*2d00*/  VIADD R12, R21, 0xffffffe ;  /* 0x0ffffffe150c7836 */ /* 0x004fe20000000000 */
[----:B0-----:R-:W-:-:S06]  /*2d10*/  IABS R21, R17 ;  /* 0x0000001100157213 */ /* 0x001fcc0000000000 */
[----:B------:R0:W2:Y:S01]  /*2d20*/  F2I.FTZ.U32.TRUNC.NTZ R13, R12 ;  /* 0x0000000c000d7305 */ /* 0x0000a2000021f000 */
[----:B-1----:R-:W-:Y:S02]  /*2d30*/  MOV R10, RZ ;  /* 0x000000ff000a7202 */ /* 0x002fe40000000f00 */
[----:B---3--:R-:W-:Y:S02]  /*2d40*/  IADD3 R27, PT, PT, RZ, -R11, RZ ;  /* 0x8000000bff1b7210 */ /* 0x008fe40007ffe0ff */
[----:B0-----:R-:W-:-:S03]  /*2d50*/  MOV R12, RZ ;  /* 0x000000ff000c7202 */ /* 0x001fc60000000f00 */
[----:B------:R-:W-:Y:S02]  /*2d60*/  IMAD R23, R27, R22, RZ ;  /* 0x000000161b177224 */ /* 0x000fe400078e02ff */
[----:B--2---:R-:W-:Y:S02]  /*2d70*/  IMAD.MOV R25, RZ, RZ, -R13 ;  /* 0x000000ffff197224 */ /* 0x004fe400078e0a0d */
[----:B------:R-:W-:Y:S02]  /*2d80*/  IMAD.HI.U32 R10, R11, R23, R10 ;  /* 0x000000170b0a7227 */ /* 0x000fe400078e000a */
[----:B------:R-:W0:Y:S02]  /*2d90*/  I2F.RP R23, R21 ;  /* 0x0000001500177306 */ /* 0x000e240000209400 */
[----:B------:R-:W-:Y:S02]  /*2da0*/  IMAD R25, R25, R20, RZ ;  /* 0x0000001419197224 */ /* 0x000fe400078e02ff */
[----:B------:R-:W-:Y:S01]  /*2db0*/  IMAD.MOV.U32 R11, RZ, RZ, R24 ;  /* 0x000000ffff0b7224 */ /* 0x000fe200078e0018 */
[----:B------:R-:W-:Y:S01]  /*2dc0*/  IABS R24, R16 ;  /* 0x0000001000187213 */ /* 0x000fe20000000000 */
[----:B------:R-:W-:-:S04]  /*2dd0*/  IMAD.HI.U32 R12, R13, R25, R12 ;  /* 0x000000190d0c7227 */ /* 0x000fc800078e000c */
[----:B------:R-:W-:-:S04]  /*2de0*/  IMAD.HI.U32 R13, R10, R11, RZ ;  /* 0x0000000b0a0d7227 */ /* 0x000fc800078e00ff */
[----:B------:R-:W-:Y:S01]  /*2df0*/  IMAD.HI.U32 R10, R14, R11, RZ ;  /* 0x0000000b0e0a7227 */ /* 0x000fe200078e00ff */
[----:B0-----:R-:W0:Y:S03]  /*2e00*/  MUFU.RCP R23, R23 ;  /* 0x0000001700177308 */ /* 0x001e260000001000 */
[----:B------:R-:W-:Y:S01]  /*2e10*/  IMAD.MOV R25, RZ, RZ, -R13 ;  /* 0x000000ffff197224 */ /* 0x000fe200078e0a0d */
[----:B------:R-:W-:-:S03]  /*2e20*/  IADD3 R26, PT, PT, -R10, RZ, RZ ;  /* 0x000000ff0a1a7210 */ /* 0x000fc60007ffe1ff */
[--C-:B------:R-:W-:Y:S02]  /*2e30*/  IMAD R25, R22, R25, R11.reuse ;  /* 0x0000001916197224 */ /* 0x100fe400078e020b */
[----:B------:R-:W-:-:S03]  /*2e40*/  IMAD R26, R24, R26, R11 ;  /* 0x0000001a181a7224 */ /* 0x000fc600078e020b */
[----:B------:R-:W-:Y:S02]  /*2e50*/  ISETP.GT.U32.AND P6, PT, R22, R25, PT ;  /* 0x000000191600720c */ /* 0x000fe40003fc4070 */
[----:B------:R-:W-:Y:S01]  /*2e60*/  ISETP.GT.U32.AND P5, PT, R19, R26, PT ;  /* 0x0000001a1300720c */ /* 0x000fe20003fa4070 */
[----:B0-----:R-:W-:Y:S01]  /*2e70*/  VIADD R11, R23, 0xffffffe ;  /* 0x0ffffffe170b7836 */ /* 0x001fe20000000000 */
[----:B------:R-:W-:-:S04]  /*2e80*/  LOP3.LUT R23, R9, R18, RZ, 0x3c, !PT ;  /* 0x0000001209177212 */ /* 0x000fc800078e3cff */
[----:B------:R-:W-:Y:S01]  /*2e90*/  ISETP.GE.AND P3, PT, R23, RZ, PT ;  /* 0x000000ff1700720c */ /* 0x000fe20003f66270 */
[----:B------:R-:W0:Y:S04]  /*2ea0*/  F2I.FTZ.U32.TRUNC.NTZ R11, R11 ;  /* 0x0000000b000b7305 */ /* 0x000e28000021f000 */
[-C--:B------:R-:W-:Y:S02]  /*2eb0*/  @!P6 IADD3 R25, PT, PT, R25, -R22.reuse, RZ ;  /* 0x800000161919e210 */ /* 0x080fe40007ffe0ff */
[----:B------:R-:W-:Y:S01]  /*2ec0*/  @!P5 IMAD.IADD R26, R26, 0x1, -R24 ;  /* 0x000000011a1ad824 */ /* 0x000fe200078e0a18 */
[----:B------:R-:W-:Y:S01]  /*2ed0*/  @!P6 IADD3 R13, PT, PT, R13, 0x1, RZ ;  /* 0x000000010d0de810 */ /* 0x000fe20007ffe0ff */
[----:B------:R-:W-:Y:S01]  /*2ee0*/  @!P5 VIADD R10, R10, 0x1 ;  /* 0x000000010a0ad836 */ /* 0x000fe20000000000 */
[----:B------:R-:W-:-:S02]  /*2ef0*/  ISETP.GE.U32.AND P1, PT, R25, R22, PT ;  /* 0x000000161900720c */ /* 0x000fc40003f26070 */
[----:B------:R-:W-:Y:S02]  /*2f00*/  ISETP.GE.U32.AND P4, PT, R26, R19, PT ;  /* 0x000000131a00720c */ /* 0x000fe40003f86070 */
[----:B------:R-:W-:Y:S02]  /*2f10*/  LOP3.LUT R22, R9, R16, RZ, 0x3c, !PT ;  /* 0x0000001009167212 */ /* 0x000fe400078e3cff */
[----:B------:R-:W-:Y:S02]  /*2f20*/  ISETP.NE.AND P5, PT, R16, RZ, PT ;  /* 0x000000ff1000720c */ /* 0x000fe40003fa5270 */
[----:B------:R-:W-:Y:S01]  /*2f30*/  ISETP.GE.AND P2, PT, R22, RZ, PT ;  /* 0x000000ff1600720c */ /* 0x000fe20003f46270 */
[----:B0-----:R-:W-:Y:S01]  /*2f40*/  IMAD.MOV R24, RZ, RZ, -R11 ;  /* 0x000000ffff187224 */ /* 0x001fe200078e0a0b */
[----:B------:R-:W-:-:S03]  /*2f50*/  ISETP.NE.AND P6, PT, R18, RZ, PT ;  /* 0x000000ff1200720c */ /* 0x000fc60003fc5270 */
[----:B------:R-:W-:Y:S01]  /*2f60*/  @P1 IADD3 R13, PT, PT, R13, 0x1, RZ ;  /* 0x000000010d0d1810 */ /* 0x000fe20007ffe0ff */
[----:B------:R-:W-:Y:S01]  /*2f70*/  IMAD R23, R24, R21, RZ ;  /* 0x0000001518177224 */ /* 0x000fe200078e02ff */
[----:B------:R-:W-:Y:S02]  /*2f80*/  @P4 IADD3 R10, PT, PT, R10, 0x1, RZ ;  /* 0x000000010a0a4810 */ /* 0x000fe40007ffe0ff */
[----:B------:R-:W-:-:S03]  /*2f90*/  @!P3 IADD3 R13, PT, PT, -R13, RZ, RZ ;  /* 0x000000ff0d0db210 */ /* 0x000fc60007ffe1ff */
[----:B------:R-:W-:Y:S01]  /*2fa0*/  IMAD.MOV.U32 R22, RZ, RZ, R10 ;  /* 0x000000ffff167224 */ /* 0x000fe200078e000a */
[----:B------:R-:W-:Y:S02]  /*2fb0*/  MOV R10, RZ ;  /* 0x000000ff000a7202 */ /* 0x000fe40000000f00 */
[----:B------:R-:W-:Y:S01]  /*2fc0*/  @!P6 LOP3.LUT R13, RZ, R18, RZ, 0x33, !PT ;  /* 0x00000012ff0de212 */ /* 0x000fe200078e33ff */
[----:B------:R-:W-:Y:S01]  /*2fd0*/  @!P2 IMAD.MOV R22, RZ, RZ, -R22 ;  /* 0x000000ffff16a224 */ /* 0x000fe200078e0a16 */
[----:B------:R-:W-:Y:S01]  /*2fe0*/  @!P5 LOP3.LUT R22, RZ, R16, RZ, 0x33, !PT ;  /* 0x00000010ff16d212 */ /* 0x000fe200078e33ff */
[----:B------:R-:W-:Y:S01]  /*2ff0*/  IMAD.HI.U32 R23, R11, R23, R10 ;  /* 0x000000170b177227 */ /* 0x000fe200078e000a */
[----:B------:R-:W-:Y:S02]  /*3000*/  IABS R24, R13 ;  /* 0x0000000d00187213 */ /* 0x000fe40000000000 */
[----:B------:R-:W-:Y:S02]  /*3010*/  IABS R11, R22 ;  /* 0x00000016000b7213 */ /* 0x000fe40000000000 */
[----:B------:R-:W-:Y:S01]  /*3020*/  ISETP.GE.AND P4, PT, R13, RZ, PT ;  /* 0x000000ff0d00720c */ /* 0x000fe20003f86270 */
[----:B------:R-:W-:-:S04]  /*3030*/  IMAD.HI.U32 R10, R23, R24, RZ ;  /* 0x00000018170a7227 */ /* 0x000fc800078e00ff */
[----:B------:R-:W-:-:S04]  /*3040*/  IMAD.HI.U32 R12, R12, R11, RZ ;  /* 0x0000000b0c0c7227 */ /* 0x000fc800078e00ff */
[----:B------:R-:W-:Y:S01]  /*3050*/  IMAD.MOV R10, RZ, RZ, -R10 ;  /* 0x000000ffff0a7224 */ /* 0x000fe200078e0a0a */
[----:B------:R-:W-:-:S03]  /*3060*/  IADD3 R12, PT, PT, -R12, RZ, RZ ;  /* 0x000000ff0c0c7210 */ /* 0x000fc60007ffe1ff */
        /* <DEDUP_REMOVED lines=10> */
[----:B------:R-:W-:Y:S02]  /*3110*/  @!P1 IADD3 R11, PT, PT, R11, -R20, RZ ;  /* 0x800000140b0b9210 */ /* 0x000fe40007ffe0ff */
[----:B------:R-:W-:Y:S02]  /*3120*/  ISETP.NE.AND P1, PT, R15, RZ, PT ;  /* 0x000000ff0f00720c */ /* 0x000fe40003f25270 */
[----:B------:R-:W-:Y:S01]  /*3130*/  @!P4 IADD3 R10, PT, PT, -R10, RZ, RZ ;  /* 0x000000ff0a0ac210 */ /* 0x000fe20007ffe1ff */
[----:B------:R-:W-:-:S03]  /*3140*/  IMAD.MOV.U32 R13, RZ, RZ, R11 ;  /* 0x000000ffff0d7224 */ /* 0x000fc600078e000b */
[----:B------:R-:W-:Y:S01]  /*3150*/  SEL R11, R8, R10, !P0 ;  /* 0x0000000a080b7207 */ /* 0x000fe20004000000 */
[----:B------:R-:W-:-:S04]  /*3160*/  @!P2 IMAD.MOV R13, RZ, RZ, -R13 ;  /* 0x000000ffff0da224 */ /* 0x000fc800078e0a0d */
[----:B------:R-:W-:Y:S02]  /*3170*/  IMAD.WIDE R10, R11, 0x4, R6 ;  /* 0x000000040b0a7825 */ /* 0x000fe400078e0206 */
[----:B------:R-:W-:-:S04]  /*3180*/  @!P1 LOP3.LUT R13, RZ, R15, RZ, 0x33, !PT ;  /* 0x0000000fff0d9212 */ /* 0x000fc800078e33ff */
[----:B------:R-:W2:Y:S01]  /*3190*/  LDG.E R10, desc[UR6][R10.64] ;  /* 0x000000060a0a7981 */ /* 0x000ea2000c1e1900 */
[----:B------:R-:W-:-:S06]  /*31a0*/  IMAD.WIDE R12, R13, 0x4, R4 ;  /* 0x000000040d0c7825 */ /* 0x000fcc00078e0204 */
        /* <DEDUP_REMOVED lines=9> */
.L_x_170:
        /* <DEDUP_REMOVED lines=17> */
.L_x_172:
        /* <DEDUP_REMOVED lines=17> */
[----:B------:R-:W-:-:S05]  /*3460*/  @P1 IADD3 R2, PT, PT, R2, 0x1, RZ ;  /* 0x0000000102021810 */ /* 0x000fca0007ffe0ff */
[----:B------:R-:W-:Y:S02]  /*3470*/  IMAD.MOV.U32 R17, RZ, RZ, R2 ;  /* 0x000000ffff117224 */ /* 0x000fe400078e0002 */
[----:B------:R-:W-:Y:S01]  /*3480*/  HFMA2 R2, -RZ, RZ, 0, 0 ;  /* 0x00000000ff027431 */ /* 0x000fe200000001ff */
[----:B0-----:R-:W-:Y:S01]  /*3490*/  IADD3 R19, PT, PT, RZ, -R3, RZ ;  /* 0x80000003ff137210 */ /* 0x001fe20007ffe0ff */
[----:B------:R-:W-:Y:S01]  /*34a0*/  @!P3 IMAD.MOV R17, RZ, RZ, -R17 ;  /* 0x000000ffff11b224 */ /* 0x000fe200078e0a11 */
[----:B------:R-:W-:-:S03]  /*34b0*/  @!P2 LOP3.LUT R17, RZ, R14, RZ, 0x33, !PT ;  /* 0x0000000eff11a212 */ /* 0x000fc600078e33ff */
        /* <DEDUP_REMOVED lines=9> */
[----:B------:R-:W-:-:S05]  /*3550*/  @!P1 IMAD.IADD R3, R3, 0x1, -R16 ;  /* 0x0000000103039824 */ /* 0x000fca00078e0a10 */
[----:B------:R-:W-:-:S13]  /*3560*/  ISETP.GT.U32.AND P1, PT, R16, R3, PT ;  /* 0x000000031000720c */ /* 0x000fda0003f24070 */
[----:B------:R-:W-:Y:S02]  /*3570*/  @!P1 IADD3 R3, PT, PT, R3, -R16, RZ ;  /* 0x8000001003039210 */ /* 0x000fe40007ffe0ff */
[----:B----4-:R-:W2:Y:S03]  /*3580*/  LDG.E R16, desc[UR6][R4.64] ;  /* 0x0000000604107981 */ /* 0x010ea6000c1e1900 */
[----:B------:R-:W-:-:S05]  /*3590*/  @!P2 IMAD.MOV R3, RZ, RZ, -R3 ;  /* 0x000000ffff03a224 */ /* 0x000fca00078e0a03 */
[----:B------:R-:W-:-:S05]  /*35a0*/  SEL R3, R15, R3, !P0 ;  /* 0x000000030f037207 */ /* 0x000fca0004000000 */
[----:B------:R-:W-:-:S06]  /*35b0*/  IMAD.WIDE R2, R3, 0x4, R10 ;  /* 0x0000000403027825 */ /* 0x000fcc00078e020a */
[----:B------:R-:W3:Y:S01]  /*35c0*/  LDG.E R2, desc[UR6][R2.64] ;  /* 0x0000000602027981 */ /* 0x000ee2000c1e1900 */
[----:B--2---:R-:W-:Y:S01]  /*35d0*/  FFMA R19, -R16, R16, 1 ;  /* 0x3f80000010137423 */ /* 0x004fe20000000110 */
[----:B------:R-:W-:Y:S01]  /*35e0*/  IMAD.WIDE R16, R9, 0x4, R6 ;  /* 0x0000000409107825 */ /* 0x000fe200078e0206 */
[----:B------:R-:W-:-:S04]  /*35f0*/  IADD3 R9, PT, PT, R0, R9, RZ ;  /* 0x0000000900097210 */ /* 0x000fc80007ffe0ff */
[----:B------:R-:W-:Y:S01]  /*3600*/  ISETP.GE.AND P1, PT, R9, UR4, PT ;  /* 0x0000000409007c0c */ /* 0x000fe2000bf26270 */
[----:B---3--:R-:W-:-:S05]  /*3610*/  FMUL R19, R2, R19 ;  /* 0x0000001302137220 */ /* 0x008fca0000400000 */
[----:B------:R1:W-:Y:S07]  /*3620*/  STG.E desc[UR6][R16.64], R19 ;  /* 0x0000001310007986 */ /* 0x0003ee000c101906 */
[----:B------:R-:W-:Y:S05]  /*3630*/  @!P1 BRA `(.L_x_172) ;  /* 0xfffffffc00449947 */ /* 0x000fea000383ffff */
[----:B------:R-:W-:Y:S05]  /*3640*/  EXIT ;  /* 0x000000000000794d */ /* 0x000fea0003800000 */
.L_x_173:
        /* <DEDUP_REMOVED lines=11> */
.L_x_1316:


//--------------------- .text._Z15_sigmback_64_12iPdiiS_iiS_ --------------------------
	.section	.text._Z15_sigmback_64_12iPdiiS_iiS_,"ax",@progbits
	.align	128
        .global         _Z15_sigmback_64_12iPdiiS_iiS_
        .type           _Z15_sigmback_64_12iPdiiS_iiS_,@function
        .size           _Z15_sigmback_64_12iPdiiS_iiS_,(.L_x_1317 - _Z15_sigmback_64_12iPdiiS_iiS_)
        .other          _Z15_sigmback_64_12iPdiiS_iiS_,@"STO_CUDA_ENTRY STV_DEFAULT"
_Z15_sigmback_64_12iPdiiS_iiS_:
.text._Z15_sigmback_64_12iPdiiS_iiS_:
        /* <DEDUP_REMOVED lines=20> */
.L_x_176:
[----:B--2---:R-:W-:-:S04]  /*0140*/  IMAD.WIDE R2, R9, 0x8, R12 ;  /* 0x0000000809027825 */ /* 0x004fc800078e020c */
[----:B---3--:R-:W-:Y:S02]  /*0150*/  IMAD.WIDE R4, R9, 0x8, R16 ;  /* 0x0000000809047825 */ /* 0x008fe400078e0210 */
[----:B------:R-:W2:Y:S04]  /*0160*/  LDG.E.64 R2, desc[UR6][R2.64] ;  /* 0x0000000602027981 */ /* 0x000ea8000c1e1b00 */
[----:B------:R-:W2:Y:S02]  /*0170*/  LDG.E.64 R4, desc[UR6][R4.64] ;  /* 0x0000000604047981 */ /* 0x000ea4000c1e1b00 */
[----:B--2---:R-:W-:Y:S02]  /*0180*/  DMUL R6, R2, R4 ;  /* 0x0000000402067228 */ /* 0x004fe40000000000 */
[----:B------:R-:W-:-:S08]  /*0190*/  DADD R10, -R4, 1 ;  /* 0x3ff00000040a7429 */ /* 0x000fd00000000100 */
[----:B------:R-:W-:Y:S01]  /*01a0*/  DMUL R6, R6, R10 ;  /* 0x0000000a06067228 */ /* 0x000fe20000000000 */
[----:B------:R-:W-:-:S04]  /*01b0*/  IMAD.WIDE R10, R9, 0x8, R18 ;  /* 0x00000008090a7825 */ /* 0x000fc800078e0212 */
[----:B------:R-:W-:Y:S02]  /*01c0*/  IMAD.IADD R9, R0, 0x1, R9 ;  /* 0x0000000100097824 */ /* 0x000fe400078e0209 */
[----:B------:R0:W-:Y:S03]  /*01d0*/  STG.E.64 desc[UR6][R10.64], R6 ;  /* 0x000000060a007986 */ /* 0x0001e6000c101b06 */
[----:B------:R-:W-:-:S13]  /*01e0*/  ISETP.GE.AND P0, PT, R9, UR5, PT ;  /* 0x0000000509007c0c */ /* 0x000fda000bf06270 */
[----:B0-----:R-:W-:Y:S05]  /*01f0*/  @!P0 BRA `(.L_x_176) ;  /* 0xfffffffc00d08947 */ /* 0x001fea000383ffff */
[----:B------:R-:W-:Y:S05]  /*0200*/  EXIT ;  /* 0x000000000000794d */ /* 0x000fea0003800000 */
.L_x_175:
[----:B------:R-:W0:Y:S02]  /*0210*/  LDC R2, c[0x0][0x3a0] ;  /* 0x0000e800ff027b82 */ /* 0x000e240000000800 */
[----:B0-----:R-:W-:-:S13]  /*0220*/  ISETP.NE.AND P0, PT, R2, 0x1, PT ;  /* 0x000000010200780c */ /* 0x001fda0003f05270 */
[----:B------:R-:W-:Y:S05]  /*0230*/  @P0 BRA `(.L_x_177) ;  /* 0x0000000000a40947 */ /* 0x000fea0003800000 */
[-C--:B------:R-:W-:Y:S01]  /*0240*/  IABS R8, R14.reuse ;  /* 0x0000000e00087213 */ /* 0x080fe20000000000 */
[----:B------:R-:W0:Y:S01]  /*0250*/  LDC R10, c[0x0][0x3a4] ;  /* 0x0000e900ff0a7b82 */ /* 0x000e220000000800 */
[----:B------:R-:W-:Y:S01]  /*0260*/  ISETP.NE.AND P0, PT, R14, RZ, PT ;  /* 0x000000ff0e00720c */ /* 0x000fe20003f05270 */
[----:B------:R-:W1:Y:S01]  /*0270*/  LDCU UR4, c[0x0][0x380] ;  /* 0x00007000ff0477ac */ /* 0x000e620008000800 */
[----:B------:R-:W4:Y:S01]  /*0280*/  I2F.RP R11, R8 ;  /* 0x00000008000b7306 */ /* 0x000f220000209400 */
[----:B------:R-:W-:-:S04]  /*0290*/  LOP3.LUT R14, RZ, R14, RZ, 0x33, !PT ;  /* 0x0000000eff0e7212 */ /* 0x000fc800078e33ff */
[----:B------:R-:W0:Y:S08]  /*02a0*/  LDC.64 R2, c[0x0][0x3a8] ;  /* 0x0000ea00ff027b82 */ /* 0x000e300000000a00 */
[----:B------:R-:W0:Y:S01]  /*02b0*/  LDC.64 R4, c[0x0][0x388] ;  /* 0x0000e200ff047b82 */ /* 0x000e220000000a00 */
[----:B----4-:R-:W2:Y:S07]  /*02c0*/  MUFU.RCP R11, R11 ;  /* 0x0000000b000b7308 */ /* 0x010eae0000001000 */
[----:B------:R-:W4:Y:S01]  /*02d0*/  LDC.64 R6, c[0x0][0x398] ;  /* 0x0000e600ff067b82 */ /* 0x000f220000000a00 */
[----:B--2---:R-:W-:-:S04]  /*02e0*/  VIADD R12, R11, 0xffffffe ;  /* 0x0ffffffe0b0c7836 */ /* 0x004fc80000000000 */
[----:B------:R2:W5:Y:S02]  /*02f0*/  F2I.FTZ.U32.TRUNC.NTZ R13, R12 ;  /* 0x0000000c000d7305 */ /* 0x000564000021f000 */
[----:B--2---:R-:W-:Y:S01]  /*0300*/  MOV R12, RZ ;  /* 0x000000ff000c7202 */ /* 0x004fe20000000f00 */
[----:B-----5:R-:W-:-:S04]  /*0310*/  IMAD.MOV R15, RZ, RZ, -R13 ;  /* 0x000000ffff0f7224 */ /* 0x020fc800078e0a0d */
[----:B------:R-:W-:-:S04]  /*0320*/  IMAD R11, R15, R8, RZ ;  /* 0x000000080f0b7224 */ /* 0x000fc800078e02ff */
[----:B-1----:R-:W-:-:S07]  /*0330*/  IMAD.HI.U32 R11, R13, R11, R12 ;  /* 0x0000000b0d0b7227 */ /* 0x002fce00078e000c */
.L_x_178:
[----:B---3--:R-:W-:Y:S02]  /*0340*/  IABS R16, R9 ;  /* 0x0000000900107213 */ /* 0x008fe40000000000 */
        /* <DEDUP_REMOVED lines=10> */
[----:B------:R-:W-:Y:S01]  /*03f0*/  SEL R17, R14, R13, !P0 ;  /* 0x0000000d0e117207 */ /* 0x000fe20004000000 */
[----:B------:R-:W-:-:S04]  /*0400*/  IMAD.WIDE R12, R9, 0x8, R4 ;  /* 0x00000008090c7825 */ /* 0x000fc800078e0204 */
[----:B----4-:R-:W-:Y:S02]  /*0410*/  IMAD.WIDE R16, R17, 0x8, R6 ;  /* 0x0000000811107825 */ /* 0x010fe400078e0206 */
        /* <DEDUP_REMOVED lines=9> */
[----:B-1----:R-:W-:Y:S05]  /*04b0*/  @!P1 BRA `(.L_x_178) ;  /* 0xfffffffc00a09947 */ /* 0x002fea000383ffff */
[----:B------:R-:W-:Y:S05]  /*04c0*/  EXIT ;  /* 0x000000000000794d */ /* 0x000fea0003800000 */
.L_x_177:
[----:B------:R-:W-:-:S13]  /*04d0*/  ISETP.NE.AND P0, PT, R14, 0x1, PT ;  /* 0x000000010e00780c */ /* 0x000fda0003f05270 */
[----:B------:R-:W-:Y:S05]  /*04e0*/  @!P0 BRA `(.L_x_179) ;  /* 0x00000004000c8947 */ /* 0x000fea0003800000 */
[----:B------:R-:W-:Y:S01]  /*04f0*/  IABS R10, R2 ;  /* 0x00000002000a7213 */ /* 0x000fe20000000000 */
[----:B------:R-:W0:Y:S01]  /*0500*/  LDC R11, c[0x0][0x3a4] ;  /* 0x0000e900ff0b7b82 */ /* 0x000e220000000800 */
[----:B------:R-:W-:Y:S01]  /*0510*/  ISETP.NE.AND P0, PT, R14, RZ, PT ;  /* 0x000000ff0e00720c */ /* 0x000fe20003f05270 */
[----:B------:R-:W1:Y:S01]  /*0520*/  LDCU UR4, c[0x0][0x380] ;  /* 0x00007000ff0477ac */ /* 0x000e620008000800 */
[----:B------:R-:W4:Y:S05]  /*0530*/  I2F.RP R8, R10 ;  /* 0x0000000a00087306 */ /* 0x000f2a0000209400 */
[----:B--2---:R-:W2:Y:S08]  /*0540*/  LDC R12, c[0x0][0x3a0] ;  /* 0x0000e800ff0c7b82 */ /* 0x004eb00000000800 */
[----:B------:R-:W0:Y:S01]  /*0550*/  LDC.64 R2, c[0x0][0x3a8] ;  /* 0x0000ea00ff027b82 */ /* 0x000e220000000a00 */
[----:B----4-:R-:W3:Y:S07]  /*0560*/  MUFU.RCP R8, R8 ;  /* 0x0000000800087308 */ /* 0x010eee0000001000 */
[----:B------:R-:W4:Y:S08]  /*0570*/  LDC.64 R4, c[0x0][0x388] ;  /* 0x0000e200ff047b82 */ /* 0x000f300000000a00 */
[----:B------:R-:W0:Y:S01]  /*0580*/  LDC.64 R6, c[0x0][0x398] ;  /* 0x0000e600ff067b82 */ /* 0x000e220000000a00 */
[----:B---3--:R-:W-:Y:S01]  /*0590*/  VIADD R16, R8, 0xffffffe ;  /* 0x0ffffffe08107836 */ /* 0x008fe20000000000 */
[----:B------:R-:W-:-:S03]  /*05a0*/  LOP3.LUT R8, RZ, R14, RZ, 0x33, !PT ;  /* 0x0000000eff087212 */ /* 0x000fc600078e33ff */
[----:B------:R3:W5:Y:S02]  /*05b0*/  F2I.FTZ.U32.TRUNC.NTZ R17, R16 ;  /* 0x0000001000117305 */ /* 0x000764000021f000 */
[----:B---3--:R-:W-:Y:S01]  /*05c0*/  MOV R16, RZ ;  /* 0x000000ff00107202 */ /* 0x008fe20000000f00 */
[----:B-----5:R-:W-:-:S04]  /*05d0*/  IMAD.MOV R13, RZ, RZ, -R17 ;  /* 0x000000ffff0d7224 */ /* 0x020fc800078e0a11 */
[----:B------:R-:W-:-:S04]  /*05e0*/  IMAD R13, R13, R10, RZ ;  /* 0x0000000a0d0d7224 */ /* 0x000fc800078e02ff */
[----:B-12---:R-:W-:-:S07]  /*05f0*/  IMAD.HI.U32 R13, R17, R13, R16 ;  /* 0x0000000d110d7227 */ /* 0x006fce00078e0010 */
.L_x_180:
        /* <DEDUP_REMOVED lines=37> */
[----:B----4-:R-:W-:-:S04]  /*0850*/  IMAD.WIDE R14, R9, 0x8, R4 ;  /* 0x00000008090e7825 */ /* 0x010fc800078e0204 */
[----:B------:R-:W-:Y:S02]  /*0860*/  IMAD.WIDE R16, R17, 0x8, R6 ;  /* 0x0000000811107825 */ /* 0x000fe400078e0206 */
        /* <DEDUP_REMOVED lines=11> */
.L_x_179:
[----:B------:R-:W0:Y:S08]  /*0920*/  LDC.64 R4, c[0x0][0x398] ;  /* 0x0000e600ff047b82 */ /* 0x000e300000000a00 */
[----:B---3--:R-:W1:Y:S08]  /*0930*/  LDC.64 R16, c[0x0][0x3a8] ;  /* 0x0000ea00ff107b82 */ /* 0x008e700000000a00 */
[----:B--2---:R-:W2:Y:S02]  /*0940*/  LDC.64 R12, c[0x0][0x388] ;  /* 0x0000e200ff0c7b82 */ /* 0x004ea40000000a00 */
.L_x_181:
[C---:B--2---:R-:W-:Y:S01]  /*0950*/  IMAD.WIDE R14, R9.reuse, 0x8, R12 ;  /* 0x00000008090e7825 */ /* 0x044fe200078e020c */
[----:B0--3--:R-:W2:Y:S04]  /*0960*/  LDG.E.64 R6, desc[UR6][R4.64] ;  /* 0x0000000604067981 */ /* 0x009ea8000c1e1b00 */
[----:B------:R-:W3:Y:S01]  /*0970*/  LDG.E.64 R2, desc[UR6][R14.64] ;  /* 0x000000060e027981 */ /* 0x000ee2000c1e1b00 */
[----:B--2---:R-:W-:Y:S02]  /*0980*/  DADD R10, -R6, 1 ;  /* 0x3ff00000060a7429 */ /* 0x004fe40000000100 */
[----:B---3--:R-:W-:Y:S01]  /*0990*/  DMUL R2, R2, R6 ;  /* 0x0000000602027228 */ /* 0x008fe20000000000 */
[----:B-1----:R-:W-:Y:S01]  /*09a0*/  IMAD.WIDE R6, R9, 0x8, R16 ;  /* 0x0000000809067825 */ /* 0x002fe200078e0210 */
[----:B------:R-:W-:-:S04]  /*09b0*/  IADD3 R9, PT, PT, R0, R9, RZ ;  /* 0x0000000900097210 */ /* 0x000fc80007ffe0ff */
[----:B------:R-:W-:Y:S02]  /*09c0*/  ISETP.GE.AND P0, PT, R9, UR5, PT ;  /* 0x0000000509007c0c */ /* 0x000fe4000bf06270 */
[----:B------:R-:W-:-:S07]  /*09d0*/  DMUL R2, R2, R10 ;  /* 0x0000000a02027228 */ /* 0x000fce0000000000 */
[----:B------:R3:W-:Y:S04]  /*09e0*/  STG.E.64 desc[UR6][R6.64], R2 ;  /* 0x0000000206007986 */ /* 0x0007e8000c101b06 */
[----:B------:R-:W-:Y:S05]  /*09f0*/  @!P0 BRA `(.L_x_181) ;  /* 0xfffffffc00d48947 */ /* 0x000fea000383ffff */
[----:B------:R-:W-:Y:S05]  /*0a00*/  EXIT ;  /* 0x000000000000794d */ /* 0x000fea0003800000 */
.L_x_174:
        /* <DEDUP_REMOVED lines=22> */
.L_x_184:
        /* <DEDUP_REMOVED lines=16> */
[----:B--2---:R-:W-:Y:S02]  /*0c70*/  DADD R20, -R16, 1 ;  /* 0x3ff0000010147429 */ /* 0x004fe40000000100 */
[----:B---3--:R-:W-:-:S08]  /*0c80*/  DMUL R18, R14, R16 ;  /* 0x000000100e127228 */ /* 0x008fd00000000000 */
[----:B------:R-:W-:Y:S01]  /*0c90*/  DMUL R18, R18, R20 ;  /* 0x0000001412127228 */ /* 0x000fe20000000000 */
[----:B------:R-:W-:Y:S01]  /*0ca0*/  IMAD.WIDE R20, R9, 0x8, R4 ;  /* 0x0000000809147825 */ /* 0x000fe200078e0204 */
[----:B------:R-:W-:-:S05]  /*0cb0*/  IADD3 R9, PT, PT, R0, R9, RZ ;  /* 0x0000000900097210 */ /* 0x000fca0007ffe0ff */
[----:B------:R1:W-:Y:S01]  /*0cc0*/  STG.E.64 desc[UR6][R20.64], R18 ;  /* 0x0000001214007986 */ /* 0x0003e2000c101b06 */
[----:B------:R-:W-:-:S13]  /*0cd0*/  ISETP.GE.AND P1, PT, R9, UR4, PT ;  /* 0x0000000409007c0c */ /* 0x000fda000bf26270 */
[----:B-1----:R-:W-:Y:S05]  /*0ce0*/  @!P1 BRA `(.L_x_184) ;  /* 0xfffffffc00a09947 */ /* 0x002fea000383ffff */
[----:B------:R-:W-:Y:S05]  /*0cf0*/  EXIT ;  /* 0x000000000000794d */ /* 0x000fea0003800000 */
.L_x_183:
        /* <DEDUP_REMOVED lines=19> */
.L_x_186:
[----:B------:R-:W-:Y:S02]  /*0e30*/  IABS R18, R9 ;  /* 0x0000000900127213 */ /* 0x000fe40000000000 */
[----:B0-----:R-:W-:Y:S02]  /*0e40*/  IABS R16, R8 ;  /* 0x0000000800107213 */ /* 0x001fe40000000000 */
[----:B------:R-:W-:Y:S01]  /*0e50*/  IABS R17, R12 ;  /* 0x0000000c00117213 */ /* 0x000fe20000000000 */
[----:B------:R-:W-:Y:S01]  /*0e60*/  IMAD.HI.U32 R14, R13, R18, RZ ;  /* 0x000000120d0e7227 */ /* 0x000fe200078e00ff */
[----:B------:R-:W0:Y:S04]  /*0e70*/  I2F.RP R19, R16 ;  /* 0x0000001000137306 */ /* 0x000e280000209400 */
[----:B------:R-:W-:-:S05]  /*0e80*/  IADD3 R15, PT, PT, -R14, RZ, RZ ;  /* 0x000000ff0e0f7210 */ /* 0x000fca0007ffe1ff */
[----:B------:R-:W-:-:S05]  /*0e90*/  IMAD R18, R17, R15, R18 ;  /* 0x0000000f11127224 */ /* 0x000fca00078e0212 */
[----:B------:R-:W-:Y:S01]  /*0ea0*/  ISETP.GT.U32.AND P2, PT, R3, R18, PT ;  /* 0x000000120300720c */ /* 0x000fe20003f44070 */
[----:B0-----:R-:W0:-:S12]  /*0eb0*/  MUFU.RCP R19, R19 ;  /* 0x0000001300137308 */ /* 0x001e180000001000 */
[----:B------:R-:W-:Y:S01]  /*0ec0*/  @!P2 IMAD.IADD R18, R18, 0x1, -R17 ;  /* 0x000000011212a824 */ /* 0x000fe200078e0a11 */
[----:B------:R-:W-:Y:S01]  /*0ed0*/  LOP3.LUT R17, R9, R12, RZ, 0x3c, !PT ;  /* 0x0000000c09117212 */ /* 0x000fe200078e3cff */
[----:B------:R-:W-:Y:S01]  /*0ee0*/  @!P2 VIADD R14, R14, 0x1 ;  /* 0x000000010e0ea836 */ /* 0x000fe20000000000 */
[----:B------:R-:W-:Y:S02]  /*0ef0*/  ISETP.NE.AND P2, PT, R12, RZ, PT ;  /* 0x000000ff0c00720c */ /* 0x000fe40003f45270 */
[----:B------:R-:W-:Y:S01]  /*0f00*/  ISETP.GE.U32.AND P1, PT, R18, R3, PT ;  /* 0x000000031200720c */ /* 0x000fe20003f26070 */
[----:B0-----:R-:W-:Y:S01]  /*0f10*/  VIADD R15, R19, 0xffffffe ;  /* 0x0ffffffe130f7836 */ /* 0x001fe20000000000 */
[----:B------:R-:W-:-:S05]  /*0f20*/  ISETP.GE.AND P3, PT, R17, RZ, PT ;  /* 0x000000ff1100720c */ /* 0x000fca0003f66270 */
[----:B------:R-:W0:Y:S06]  /*0f30*/  F2I.FTZ.U32.TRUNC.NTZ R15, R15 ;  /* 0x0000000f000f7305 */ /* 0x000e2c000021f000 */
        /* <DEDUP_REMOVED lines=24> */
[----:B--2---:R-:W-:Y:S02]  /*10c0*/  DADD R20, -R16, 1 ;  /* 0x3ff0000010147429 */ /* 0x004fe40000000100 */
[----:B---3--:R-:W-:-:S08]  /*10d0*/  DMUL R18, R14, R16 ;  /* 0x000000100e127228 */ /* 0x008fd00000000000 */
[----:B------:R-:W-:Y:S01]  /*10e0*/  DMUL R18, R18, R20 ;  /* 0x0000001412127228 */ /* 0x000fe20000000000 */
[----:B----4-:R-:W-:-:S04]  /*10f0*/  IMAD.WIDE R20, R9, 0x8, R4 ;  /* 0x0000000809147825 */ /* 0x010fc800078e0204 */
[----:B------:R-:W-:Y:S02]  /*1100*/  IMAD.IADD R9, R0, 0x1, R9 ;  /* 0x0000000100097824 */ /* 0x000fe400078e0209 */
[----:B------:R1:W-:Y:S03]  /*1110*/  STG.E.64 desc[UR6][R20.64], R18 ;  /* 0x0000001214007986 */ /* 0x0003e6000c101b06 */
[----:B------:R-:W-:-:S13]  /*1120*/  ISETP.GE.AND P1, PT, R9, UR4, PT ;  /* 0x0000000409007c0c */ /* 0x000fda000bf26270 */
[----:B-1----:R-:W-:Y:S05]  /*1130*/  @!P1 BRA `(.L_x_186) ;  /* 0xfffffffc003c9947 */ /* 0x002fea000383ffff */
[----:B------:R-:W-:Y:S05]  /*1140*/  EXIT ;  /* 0x000000000000794d */ /* 0x000fea0003800000 */
.L_x_185:
[----:B------:R-:W0:Y:S08]  /*1150*/  LDC.64 R2, c[0x0][0x388] ;  /* 0x0000e200ff027b82 */ /* 0x000e300000000a00 */
[----:B------:R-:W1:Y:S08]  /*1160*/  LDC.64 R14, c[0x0][0x3a8] ;  /* 0x0000ea00ff0e7b82 */ /* 0x000e700000000a00 */
[----:B------:R-:W2:Y:S02]  /*1170*/  LDC.64 R10, c[0x0][0x398] ;  /* 0x0000e600ff0a7b82 */ /* 0x000ea40000000a00 */
.L_x_187:
[----:B--2---:R-:W-:Y:S01]  /*1180*/  IMAD.WIDE R12, R9, 0x8, R10 ;  /* 0x00000008090c7825 */ /* 0x004fe200078e020a */
[----:B0-----:R-:W2:Y:S04]  /*1190*/  LDG.E.64 R4, desc[UR6][R2.64] ;  /* 0x0000000602047981 */ /* 0x001ea8000c1e1b00 */
[----:B------:R-:W2:Y:S02]  /*11a0*/  LDG.E.64 R6, desc[UR6][R12.64] ;  /* 0x000000060c067981 */ /* 0x000ea4000c1e1b00 */
[----:B--2---:R-:W-:Y:S02]  /*11b0*/  DMUL R4, R4, R6 ;  /* 0x0000000604047228 */ /* 0x004fe40000000000 */
[----:B------:R-:W-:-:S08]  /*11c0*/  DADD R6, -R6, 1 ;  /* 0x3ff0000006067429 */ /* 0x000fd00000000100 */
[----:B------:R-:W-:Y:S01]  /*11d0*/  DMUL R4, R4, R6 ;  /* 0x0000000604047228 */ /* 0x000fe20000000000 */
[----:B-1----:R-:W-:-:S04]  /*11e0*/  IMAD.WIDE R6, R9, 0x8, R14 ;  /* 0x0000000809067825 */ /* 0x002fc800078e020e */
[----:B------:R-:W-:Y:S02]  /*11f0*/  IMAD.IADD R9, R0, 0x1, R9 ;  /* 0x0000000100097824 */ /* 0x000fe400078e0209 */
[----:B------:R3:W-:Y:S03]  /*1200*/  STG.E.64 desc[UR6][R6.64], R4 ;  /* 0x0000000406007986 */ /* 0x0007e6000c101b06 */
[----:B------:R-:W-:-:S13]  /*1210*/  ISETP.GE.AND P0, PT, R9, UR5, PT ;  /* 0x0000000509007c0c */ /* 0x000fda000bf06270 */
[----:B---3--:R-:W-:Y:S05]  /*1220*/  @!P0 BRA `(.L_x_187) ;  /* 0xfffffffc00d48947 */ /* 0x008fea000383ffff */
[----:B------:R-:W-:Y:S05]  /*1230*/  EXIT ;  /* 0x000000000000794d */ /* 0x000fea0003800000 */
.L_x_182:
        /* <DEDUP_REMOVED lines=23> */
.L_x_190:
[----:B0-----:R-:W-:Y:S02]  /*13b0*/  IABS R13, R10 ;  /* 0x0000000a000d7213 */ /* 0x001fe40000000000 */
[----:B------:R-:W-:Y:S02]  /*13c0*/  IABS R16, R9 ;  /* 0x0000000900107213 */ /* 0x000fe40000000000 */
[----:B------:R-:W0:Y:S01]  /*13d0*/  I2F.RP R17, R13 ;  /* 0x0000000d00117306 */ /* 0x000e220000209400 */
[----:B------:R-:W-:-:S07]  /*13e0*/  ISETP.NE.AND P4, PT, R11, RZ, PT ;  /* 0x000000ff0b00720c */ /* 0x000fce0003f85270 */
[----:B0-----:R-:W0:Y:S02]  /*13f0*/  MUFU.RCP R17, R17 ;  /* 0x0000001100117308 */ /* 0x001e240000001000 */
[----:B0-----:R-:W-:-:S06]  /*1400*/  VIADD R18, R17, 0xffffffe ;  /* 0x0ffffffe11127836 */ /* 0x001fcc0000000000 */
[----:B------:R0:W1:Y:S02]  /*1410*/  F2I.FTZ.U32.TRUNC.NTZ R15, R18 ;  /* 0x00000012000f7305 */ /* 0x000064000021f000 */
[----:B0-----:R-:W-:Y:S02]  /*1420*/  IABS R18, R11 ;  /* 0x0000000b00127213 */ /* 0x001fe40000000000 */
[----:B-1----:R-:W-:-:S05]  /*1430*/  IADD3 R14, PT, PT, RZ, -R15, RZ ;  /* 0x8000000fff0e7210 */ /* 0x002fca0007ffe0ff */
[----:B------:R-:W-:Y:S02]  /*1440*/  IMAD R21, R14, R13, RZ ;  /* 0x0000000d0e157224 */ /* 0x000fe400078e02ff */
[----:B------:R-:W-:-:S04]  /*1450*/  IMAD.MOV.U32 R14, RZ, RZ, RZ ;  /* 0x000000ffff0e7224 */ /* 0x000fc800078e00ff */
[----:B------:R-:W-:-:S04]  /*1460*/  IMAD.HI.U32 R15, R15, R21, R14 ;  /* 0x000000150f0f7227 */ /* 0x000fc800078e000e */
[----:B------:R-:W-:-:S04]  /*1470*/  IMAD.HI.U32 R14, R12, R16, RZ ;  /* 0x000000100c0e7227 */ /* 0x000fc800078e00ff */
[----:B------:R-:W-:-:S04]  /*1480*/  IMAD.HI.U32 R15, R15, R16, RZ ;  /* 0x000000100f0f7227 */ /* 0x000fc800078e00ff */
[----:B------:R-:W-:Y:S02]  /*1490*/  IMAD.MOV R17, RZ, RZ, -R14 ;  /* 0x000000ffff117224 */ /* 0x000fe400078e0a0e */
[----:B------:R-:W-:Y:S02]  /*14a0*/  IMAD.MOV R14, RZ, RZ, -R15 ;  /* 0x000000ffff0e7224 */ /* 0x000fe400078e0a0f */
[--C-:B------:R-:W-:Y:S02]  /*14b0*/  IMAD R15, R18, R17, R16.reuse ;  /* 0x00000011120f7224 */ /* 0x100fe400078e0210 */
[----:B------:R-:W-:-:S03]  /*14c0*/  IMAD R14, R13, R14, R16 ;  /* 0x0000000e0d0e7224 */ /* 0x000fc600078e0210 */
[----:B------:R-:W-:Y:S02]  /*14d0*/  ISETP.GT.U32.AND P1, PT, R8, R15, PT ;  /* 0x0000000f0800720c */ /* 0x000fe40003f24070 */
[----:B------:R-:W-:-:S11]  /*14e0*/  ISETP.GT.U32.AND P2, PT, R13, R14, PT ;  /* 0x0000000e0d00720c */ /* 0x000fd60003f44070 */
[----:B------:R-:W-:Y:S02]  /*14f0*/  @!P1 IADD3 R15, PT, PT, R15, -R18, RZ ;  /* 0x800000120f0f9210 */ /* 0x000fe40007ffe0ff */
[----:B------:R-:W-:Y:S01]  /*1500*/  @!P2 IMAD.IADD R14, R14, 0x1, -R13 ;  /* 0x000000010e0ea824 */ /* 0x000fe200078e0a0d */
[----:B------:R-:W-:Y:S02]  /*1510*/  ISETP.GE.AND P2, PT, R9, RZ, PT ;  /* 0x000000ff0900720c */ /* 0x000fe40003f46270 */
[----:B------:R-:W-:Y:S02]  /*1520*/  ISETP.GT.U32.AND P1, PT, R8, R15, PT ;  /* 0x0000000f0800720c */ /* 0x000fe40003f24070 */
[----:B------:R-:W-:-:S11]  /*1530*/  ISETP.GT.U32.AND P3, PT, R13, R14, PT ;  /* 0x0000000e0d00720c */ /* 0x000fd60003f64070 */
[----:B------:R-:W-:Y:S02]  /*1540*/  @!P1 IMAD.IADD R15, R15, 0x1, -R18 ;  /* 0x000000010f0f9824 */ /* 0x000fe400078e0a12 */
[----:B------:R-:W-:-:S03]  /*1550*/  @!P3 IMAD.IADD R14, R14, 0x1, -R13 ;  /* 0x000000010e0eb824 */ /* 0x000fc600078e0a0d */
[----:B------:R-:W-:Y:S01]  /*1560*/  @!P2 IADD3 R15, PT, PT, -R15, RZ, RZ ;  /* 0x000000ff0f0fa210 */ /* 0x000fe20007ffe1ff */
[----:B------:R-:W-:Y:S01]  /*1570*/  @!P2 IMAD.MOV R14, RZ, RZ, -R14 ;  /* 0x000000ffff0ea224 */ /* 0x000fe200078e0a0e */
[----:B------:R-:W-:-:S04]  /*1580*/  @!P4 LOP3.LUT R15, RZ, R11, RZ, 0x33, !PT ;  /* 0x0000000bff0fc212 */ /* 0x000fc800078e33ff */
[----:B------:R-:W-:Y:S01]  /*1590*/  SEL R17, R19, R14, !P0 ;  /* 0x0000000e13117207 */ /* 0x000fe20004000000 */
[----:B------:R-:W-:-:S04]  /*15a0*/  IMAD.WIDE R14, R15, 0x8, R4 ;  /* 0x000000080f0e7825 */ /* 0x000fc800078e0204 */
[----:B------:R-:W-:Y:S02]  /*15b0*/  IMAD.WIDE R16, R17, 0x8, R6 ;  /* 0x0000000811107825 */ /* 0x000fe400078e0206 */
[----:B------:R-:W2:Y:S04]  /*15c0*/  LDG.E.64 R14, desc[UR6][R14.64] ;  /* 0x000000060e0e7981 */ /* 0x000ea8000c1e1b00 */
[----:B------:R-:W2:Y:S02]  /*15d0*/  LDG.E.64 R16, desc[UR6][R16.64] ;  /* 0x0000000610107981 */ /* 0x000ea4000c1e1b00 */
[----:B--2---:R-:W-:Y:S02]  /*15e0*/  DMUL R20, R14, R16 ;  /* 0x000000100e147228 */ /* 0x004fe40000000000 */
[----:B------:R-:W-:-:S08]  /*15f0*/  DADD R22, -R16, 1 ;  /* 0x3ff0000010167429 */ /* 0x000fd00000000100 */
[----:B------:R-:W-:Y:S01]  /*1600*/  DMUL R20, R20, R22 ;  /* 0x0000001614147228 */ /* 0x000fe20000000000 */
[----:B----4-:R-:W-:-:S04]  /*1610*/  IMAD.WIDE R22, R9, 0x8, R2 ;  /* 0x0000000809167825 */ /* 0x010fc800078e0202 */
[----:B------:R-:W-:Y:S02]  /*1620*/  IMAD.IADD R9, R0, 0x1, R9 ;  /* 0x0000000100097824 */ /* 0x000fe400078e0209 */
[----:B------:R1:W-:Y:S03]  /*1630*/  STG.E.64 desc[UR6][R22.64], R20 ;  /* 0x0000001416007986 */ /* 0x0003e6000c101b06 */
[----:B------:R-:W-:-:S13]  /*1640*/  ISETP.GE.AND P1, PT, R9, UR4, PT ;  /* 0x0000000409007c0c */ /* 0x000fda000bf26270 */
[----:B-1----:R-:W-:Y:S05]  /*1650*/  @!P1 BRA `(.L_x_190) ;  /* 0xfffffffc00549947 */ /* 0x002fea000383ffff */
[----:B------:R-:W-:Y:S05]  /*1660*/  EXIT ;  /* 0x000000000000794d */ /* 0x000fea0003800000 */
.L_x_189:
        /* <DEDUP_REMOVED lines=20> */
.L_x_192:
[----:B----4-:R-:W-:Y:S02]  /*17b0*/  IABS R17, R14 ;  /* 0x0000000e00117213 */ /* 0x010fe40000000000 */
[----:B------:R-:W-:Y:S02]  /*17c0*/  IABS R18, R9 ;  /* 0x0000000900127213 */ /* 0x000fe40000000000 */
[----:B------:R-:W1:Y:S01]  /*17d0*/  I2F.RP R16, R17 ;  /* 0x0000001100107306 */ /* 0x000e620000209400 */
[----:B------:R-:W-:-:S07]  /*17e0*/  ISETP.NE.AND P5, PT, R13, RZ, PT ;  /* 0x000000ff0d00720c */ /* 0x000fce0003fa5270 */
[----:B-1----:R-:W1:Y:S02]  /*17f0*/  MUFU.RCP R16, R16 ;  /* 0x0000001000107308 */ /* 0x002e640000001000 */
[----:B-1----:R-:W-:Y:S01]  /*1800*/  VIADD R10, R16, 0xffffffe ;  /* 0x0ffffffe100a7836 */ /* 0x002fe20000000000 */
[----:B0-----:R-:W-:-:S05]  /*1810*/  IABS R16, R12 ;  /* 0x0000000c00107213 */ /* 0x001fca0000000000 */
[----:B------:R0:W1:Y:S08]  /*1820*/  F2I.FTZ.U32.TRUNC.NTZ R11, R10 ;  /* 0x0000000a000b7305 */ /* 0x000070000021f000 */
[----:B------:R-:W2:Y:S01]  /*1830*/  I2F.RP R22, R16 ;  /* 0x0000001000167306 */ /* 0x000ea20000209400 */
[----:B0-----:R-:W-:Y:S01]  /*1840*/  MOV R10, RZ ;  /* 0x000000ff000a7202 */ /* 0x001fe20000000f00 */
        /* <DEDUP_REMOVED lines=8> */
[----:B------:R-:W-:-:S03]  /*18d0*/  ISETP.GT.U32.AND P2, PT, R17, R20, PT ;  /* 0x000000141100720c */ /* 0x000fc60003f44070 */
[----:B------:R-:W0:Y:S10]  /*18e0*/  F2I.FTZ.U32.TRUNC.NTZ R11, R11 ;  /* 0x0000000b000b7305 */ /* 0x000e34000021f000 */
[----:B------:R-:W-:Y:S01]  /*18f0*/  @!P2 IMAD.IADD R20, R20, 0x1, -R17 ;  /* 0x000000011414a824 */ /* 0x000fe200078e0a11 */
[----:B------:R-:W-:-:S02]  /*1900*/  @!P2 IADD3 R10, PT, PT, R10, 0x1, RZ ;  /* 0x000000010a0aa810 */ /* 0x000fc40007ffe0ff */
[----:B------:R-:W-:Y:S02]  /*1910*/  ISETP.NE.AND P2, PT, R14, RZ, PT ;  /* 0x000000ff0e00720c */ /* 0x000fe40003f45270 */
[----:B------:R-:W-:Y:S02]  /*1920*/  ISETP.GE.U32.AND P1, PT, R20, R17, PT ;  /* 0x000000111400720c */ /* 0x000fe40003f26070 */
[----:B------:R-:W-:Y:S01]  /*1930*/  LOP3.LUT R17, R9, R14, RZ, 0x3c, !PT ;  /* 0x0000000e09117212 */ /* 0x000fe200078e3cff */
[----:B0-----:R-:W-:-:S03]  /*1940*/  IMAD.MOV R21, RZ, RZ, -R11 ;  /* 0x000000ffff157224 */ /* 0x001fc600078e0a0b */
[----:B------:R-:W-:Y:S01]  /*1950*/  ISETP.GE.AND P3, PT, R17, RZ, PT ;  /* 0x000000ff1100720c */ /* 0x000fe20003f66270 */
[----:B------:R-:W-:-:S06]  /*1960*/  IMAD R21, R21, R16, RZ ;  /* 0x0000001015157224 */ /* 0x000fcc00078e02ff */
[----:B------:R-:W-:-:S04]  /*1970*/  @P1 VIADD R10, R10, 0x1 ;  /* 0x000000010a0a1836 */ /* 0x000fc80000000000 */
[----:B------:R-:W-:Y:S02]  /*1980*/  IMAD.MOV.U32 R17, RZ, RZ, R10 ;  /* 0x000000ffff117224 */ /* 0x000fe400078e000a */
[----:B------:R-:W-:-:S03]  /*1990*/  IMAD.MOV.U32 R10, RZ, RZ, RZ ;  /* 0x000000ffff0a7224 */ /* 0x000fc600078e00ff */
[----:B------:R-:W-:Y:S01]  /*19a0*/  @!P3 IADD3 R17, PT, PT, -R17, RZ, RZ ;  /* 0x000000ff1111b210 */ /* 0x000fe20007ffe1ff */
[----:B------:R-:W-:Y:S01]  /*19b0*/  IMAD.HI.U32 R20, R11, R21, R10 ;  /* 0x000000150b147227 */ /* 0x000fe200078e000a */
[----:B------:R-:W-:Y:S02]  /*19c0*/  @!P2 LOP3.LUT R17, RZ, R14, RZ, 0x33, !PT ;  /* 0x0000000eff11a212 */ /* 0x000fe400078e33ff */
[----:B------:R-:W-:Y:S01]  /*19d0*/  IABS R21, R13 ;  /* 0x0000000d00157213 */ /* 0x000fe20000000000 */
[----:B------:R-:W-:Y:S01]  /*19e0*/  IMAD.HI.U32 R10, R15, R18, RZ ;  /* 0x000000120f0a7227 */ /* 0x000fe200078e00ff */
[----:B------:R-:W-:Y:S02]  /*19f0*/  IABS R23, R17 ;  /* 0x0000001100177213 */ /* 0x000fe40000000000 */
[----:B------:R-:W-:-:S03]  /*1a00*/  ISETP.GE.AND P4, PT, R17, RZ, PT ;  /* 0x000000ff1100720c */ /* 0x000fc60003f86270 */
[----:B------:R-:W-:-:S04]  /*1a10*/  IMAD.HI.U32 R11, R20, R23, RZ ;  /* 0x00000017140b7227 */ /* 0x000fc800078e00ff */
[----:B------:R-:W-:Y:S02]  /*1a20*/  IMAD.MOV.U32 R20, RZ, RZ, R21 ;  /* 0x000000ffff147224 */ /* 0x000fe400078e0015 */
[----:B------:R-:W-:Y:S01]  /*1a30*/  IMAD.MOV R21, RZ, RZ, -R10 ;  /* 0x000000ffff157224 */ /* 0x000fe200078e0a0a */
[----:B------:R-:W-:-:S03]  /*1a40*/  IADD3 R10, PT, PT, -R11, RZ, RZ ;  /* 0x000000ff0b0a7210 */ /* 0x000fc60007ffe1ff */
[----:B------:R-:W-:Y:S02]  /*1a50*/  IMAD R11, R20, R21, R18 ;  /* 0x00000015140b7224 */ /* 0x000fe400078e0212 */
[----:B------:R-:W-:-:S03]  /*1a60*/  IMAD R21, R16, R10, R23 ;  /* 0x0000000a10157224 */ /* 0x000fc600078e0217 */
[----:B------:R-:W-:Y:S02]  /*1a70*/  ISETP.GT.U32.AND P1, PT, R8, R11, PT ;  /* 0x0000000b0800720c */ /* 0x000fe40003f24070 */
[----:B------:R-:W-:-:S11]  /*1a80*/  ISETP.GT.U32.AND P2, PT, R16, R21, PT ;  /* 0x000000151000720c */ /* 0x000fd60003f44070 */
[----:B------:R-:W-:Y:S02]  /*1a90*/  @!P1 IMAD.IADD R11, R11, 0x1, -R20 ;  /* 0x000000010b0b9824 */ /* 0x000fe400078e0a14 */
[----:B------:R-:W-:Y:S01]  /*1aa0*/  @!P2 IMAD.IADD R21, R21, 0x1, -R16 ;  /* 0x000000011515a824 */ /* 0x000fe200078e0a10 */
[----:B------:R-:W-:Y:S02]  /*1ab0*/  ISETP.GE.AND P2, PT, R9, RZ, PT ;  /* 0x000000ff0900720c */ /* 0x000fe40003f46270 */
[----:B------:R-:W-:Y:S02]  /*1ac0*/  ISETP.GT.U32.AND P1, PT, R8, R11, PT ;  /* 0x0000000b0800720c */ /* 0x000fe40003f24070 */
[----:B------:R-:W-:-:S11]  /*1ad0*/  ISETP.GT.U32.AND P3, PT, R16, R21, PT ;  /* 0x000000151000720c */ /* 0x000fd60003f64070 */
[----:B------:R-:W-:Y:S02]  /*1ae0*/  @!P1 IMAD.IADD R11, R11, 0x1, -R20 ;  /* 0x000000010b0b9824 */ /* 0x000fe400078e0a14 */
[----:B------:R-:W-:Y:S02]  /*1af0*/  @!P3 IADD3 R21, PT, PT, R21, -R16, RZ ;  /* 0x800000101515b210 */ /* 0x000fe40007ffe0ff */
[----:B------:R-:W-:Y:S01]  /*1b00*/  @!P2 IMAD.MOV R11, RZ, RZ, -R11 ;  /* 0x000000ffff0ba224 */ /* 0x000fe200078e0a0b */
[----:B------:R-:W-:Y:S02]  /*1b10*/  @!P5 LOP3.LUT R11, RZ, R13, RZ, 0x33, !PT ;  /* 0x0000000dff0bd212 */ /* 0x000fe400078e33ff */
[----:B------:R-:W-:-:S03]  /*1b20*/  @!P4 IMAD.MOV R21, RZ, RZ, -R21 ;  /* 0x000000ffff15c224 */ /* 0x000fc600078e0a15 */
[----:B------:R-:W-:Y:S02]  /*1b30*/  IMAD.WIDE R10, R11, 0x8, R4 ;  /* 0x000000080b0a7825 */ /* 0x000fe400078e0204 */
[----:B------:R-:W-:-:S04]  /*1b40*/  SEL R17, R19, R21, !P0 ;  /* 0x0000001513117207 */ /* 0x000fc80004000000 */
[----:B------:R-:W2:Y:S01]  /*1b50*/  LDG.E.64 R10, desc[UR6][R10.64] ;  /* 0x000000060a0a7981 */ /* 0x000ea2000c1e1b00 */
[----:B------:R-:W-:-:S06]  /*1b60*/  IMAD.WIDE R16, R17, 0x8, R6 ;  /* 0x0000000811107825 */ /* 0x000fcc00078e0206 */
        /* <DEDUP_REMOVED lines=10> */
.L_x_191:
        /* <DEDUP_REMOVED lines=16> */
.L_x_193:
        /* <DEDUP_REMOVED lines=10> */
[----:B------:R-:W2:Y:S03]  /*1db0*/  LDG.E.64 R16, desc[UR6][R4.64] ;  /* 0x0000000604107981 */ /* 0x000ea6000c1e1b00 */
[----:B------:R-:W-:-:S04]  /*1dc0*/  @!P1 IADD3 R14, PT, PT, -R14, RZ, RZ ;  /* 0x000000ff0e0e9210 */ /* 0x000fc80007ffe1ff */
        /* <DEDUP_REMOVED lines=12> */
.L_x_188:
        /* <DEDUP_REMOVED lines=23> */
.L_x_196:
[----:B------:R-:W-:Y:S02]  /*2000*/  IABS R18, R15 ;  /* 0x0000000f00127213 */ /* 0x000fe40000000000 */
        /* <DEDUP_REMOVED lines=16> */
[----:B0-----:R-:W-:-:S02]  /*2110*/  IADD3 R11, PT, PT, R23, 0xffffffe, RZ ;  /* 0x0ffffffe170b7810 */ /* 0x001fc40007ffe0ff */
[----:B------:R-:W-:Y:S02]  /*2120*/  @!P2 IADD3 R22, PT, PT, R22, 0x1, RZ ;  /* 0x000000011616a810 */ /* 0x000fe40007ffe0ff */
[----:B------:R-:W-:Y:S02]  /*2130*/  ISETP.GE.U32.AND P1, PT, R13, R8, PT ;  /* 0x000000080d00720c */ /* 0x000fe40003f26070 */
[----:B------:R-:W0:Y:S01]  /*2140*/  F2I.FTZ.U32.TRUNC.NTZ R11, R11 ;  /* 0x0000000b000b7305 */ /* 0x000e22000021f000 */
[----:B------:R-:W-:Y:S01]  /*2150*/  ISETP.NE.AND P2, PT, R16, RZ, PT ;  /* 0x000000ff1000720c */ /* 0x000fe20003f45270 */
[----:B-1----:R-:W-:-:S06]  /*2160*/  VIADD R12, R24, 0xffffffe ;  /* 0x0ffffffe180c7836 */ /* 0x002fcc0000000000 */
[----:B------:R1:W2:Y:S03]  /*2170*/  F2I.FTZ.U32.TRUNC.NTZ R13, R12 ;  /* 0x0000000c000d7305 */ /* 0x0002a6000021f000 */
[----:B------:R-:W-:Y:S02]  /*2180*/  @P1 VIADD R22, R22, 0x1 ;  /* 0x0000000116161836 */ /* 0x000fe40000000000 */
[----:B0-----:R-:W-:Y:S02]  /*2190*/  IMAD.MOV R23, RZ, RZ, -R11 ;  /* 0x000000ffff177224 */ /* 0x001fe400078e0a0b */
[----:B------:R-:W-:Y:S01]  /*21a0*/  @!P3 IMAD.MOV R22, RZ, RZ, -R22 ;  /* 0x000000ffff16b224 */ /* 0x000fe200078e0a16 */
[----:B------:R-:W-:Y:S01]  /*21b0*/  @!P2 LOP3.LUT R22, RZ, R16, RZ, 0x33, !PT ;  /* 0x00000010ff16a212 */ /* 0x000fe200078e33ff */
[----:B------:R-:W-:Y:S01]  /*21c0*/  IMAD R23, R23, R18, RZ ;  /* 0x0000001217177224 */ /* 0x000fe200078e02ff */
[----:B-1----:R-:W-:-:S02]  /*21d0*/  MOV R12, RZ ;  /* 0x000000ff000c7202 */ /* 0x002fc40000000f00 */
[----:B--2---:R-:W-:Y:S01]  /*21e0*/  IADD3 R25, PT, PT, RZ, -R13, RZ ;  /* 0x8000000dff197210 */ /* 0x004fe20007ffe0ff */
[----:B------:R-:W-:Y:S01]  /*21f0*/  IMAD.HI.U32 R10, R11, R23, R10 ;  /* 0x000000170b0a7227 */ /* 0x000fe200078e000a */
[----:B------:R-:W-:-:S03]  /*2200*/  IABS R11, R22 ;  /* 0x00000016000b7213 */ /* 0x000fc60000000000 */
[----:B------:R-:W-:-:S04]  /*2210*/  IMAD R25, R25, R20, RZ ;  /* 0x0000001419197224 */ /* 0x000fc800078e02ff */
[----:B------:R-:W-:-:S04]  /*2220*/  IMAD.HI.U32 R12, R13, R25, R12 ;  /* 0x000000190d0c7227 */ /* 0x000fc800078e000c */
[----:B------:R-:W-:Y:S02]  /*2230*/  IMAD.MOV.U32 R13, RZ, RZ, R11 ;  /* 0x000000ffff0d7224 */ /* 0x000fe400078e000b */
        /* <DEDUP_REMOVED lines=9> */
[----:B------:R-:W-:Y:S01]  /*22d0*/  ISETP.GE.AND P2, PT, R22, RZ, PT ;  /* 0x000000ff1600720c */ /* 0x000fe20003f46270 */
[----:B------:R-:W-:-:S03]  /*22e0*/  @!P1 IMAD.IADD R11, R11, 0x1, -R18 ;  /* 0x000000010b0b9824 */ /* 0x000fc600078e0a12 */
[----:B------:R-:W-:Y:S02]  /*22f0*/  ISETP.GT.U32.AND P3, PT, R20, R21, PT ;  /* 0x000000151400720c */ /* 0x000fe40003f64070 */
[----:B------:R-:W-:-:S11]  /*2300*/  ISETP.GT.U32.AND P1, PT, R18, R11, PT ;  /* 0x0000000b1200720c */ /* 0x000fd60003f24070 */
[----:B------:R-:W-:Y:S02]  /*2310*/  @!P3 IADD3 R21, PT, PT, R21, -R20, RZ ;  /* 0x800000141515b210 */ /* 0x000fe40007ffe0ff */
[----:B------:R-:W-:Y:S01]  /*2320*/  ISETP.NE.AND P3, PT, R15, RZ, PT ;  /* 0x000000ff0f00720c */ /* 0x000fe20003f65270 */
[----:B------:R-:W-:Y:S02]  /*2330*/  @!P1 IMAD.IADD R11, R11, 0x1, -R18 ;  /* 0x000000010b0b9824 */ /* 0x000fe400078e0a12 */
[----:B------:R-:W-:-:S03]  /*2340*/  IMAD.MOV.U32 R10, RZ, RZ, R21 ;  /* 0x000000ffff0a7224 */ /* 0x000fc600078e0015 */
[----:B------:R-:W-:Y:S01]  /*2350*/  MOV R21, R11 ;  /* 0x0000000b00157202 */ /* 0x000fe20000000f00 */
[----:B------:R-:W-:-:S04]  /*2360*/  @!P4 IMAD.MOV R10, RZ, RZ, -R10 ;  /* 0x000000ffff0ac224 */ /* 0x000fc800078e0a0a */
[----:B------:R-:W-:Y:S01]  /*2370*/  @!P2 IMAD.MOV R21, RZ, RZ, -R21 ;  /* 0x000000ffff15a224 */ /* 0x000fe200078e0a15 */
[----:B------:R-:W-:Y:S02]  /*2380*/  SEL R11, R19, R10, !P0 ;  /* 0x0000000a130b7207 */ /* 0x000fe40004000000 */
[----:B------:R-:W-:-:S03]  /*2390*/  @!P3 LOP3.LUT R21, RZ, R15, RZ, 0x33, !PT ;  /* 0x0000000fff15b212 */ /* 0x000fc600078e33ff */
[----:B------:R-:W-:-:S04]  /*23a0*/  IMAD.WIDE R10, R11, 0x8, R6 ;  /* 0x000000080b0a7825 */ /* 0x000fc800078e0206 */
[----:B------:R-:W-:Y:S02]  /*23b0*/  IMAD.WIDE R20, R21, 0x8, R4 ;  /* 0x0000000815147825 */ /* 0x000fe400078e0204 */
[----:B------:R-:W2:Y:S04]  /*23c0*/  LDG.E.64 R10, desc[UR6][R10.64] ;  /* 0x000000060a0a7981 */ /* 0x000ea8000c1e1b00 */
        /* <DEDUP_REMOVED lines=10> */
.L_x_195:
        /* <DEDUP_REMOVED lines=16> */
.L_x_197:
        /* <DEDUP_REMOVED lines=11> */
[----:B------:R-:W-:Y:S02]  /*2620*/  SEL R15, R19, R13, !P2 ;  /* 0x0000000d130f7207 */ /* 0x000fe40005000000 */
[----:B------:R-:W2:Y:S03]  /*2630*/  LDG.E.64 R12, desc[UR6][R2.64] ;  /* 0x00000006020c7981 */ /* 0x000ea6000c1e1b00 */
[----:B------:R-:W-:-:S06]  /*2640*/  IMAD.WIDE R14, R15, 0x8, R6 ;  /* 0x000000080f0e7825 */ /* 0x000fcc00078e0206 */
        /* <DEDUP_REMOVED lines=10> */
.L_x_194:
        /* <DEDUP_REMOVED lines=21> */
.L_x_200:
[----:B------:R-:W-:Y:S02]  /*2840*/  IABS R16, R9 ;  /* 0x0000000900107213 */ /* 0x000fe40000000000 */
[----:B0-----:R-:W-:Y:S02]  /*2850*/  IABS R13, R10 ;  /* 0x0000000a000d7213 */ /* 0x001fe40000000000 */
[----:B------:R-:W-:Y:S01]  /*2860*/  IABS R18, R12 ;  /* 0x0000000c00127213 */ /* 0x000fe20000000000 */
[----:B------:R-:W-:Y:S01]  /*2870*/  IMAD.HI.U32 R14, R11, R16, RZ ;  /* 0x000000100b0e7227 */ /* 0x000fe200078e00ff */
[----:B------:R-:W0:Y:S04]  /*2880*/  I2F.RP R17, R13 ;  /* 0x0000000d00117306 */ /* 0x000e280000209400 */
[----:B------:R-:W-:-:S05]  /*2890*/  IADD3 R15, PT, PT, -R14, RZ, RZ ;  /* 0x000000ff0e0f7210 */ /* 0x000fca0007ffe1ff */
[----:B------:R-:W-:Y:S01]  /*28a0*/  IMAD R15, R18, R15, R16 ;  /* 0x0000000f120f7224 */ /* 0x000fe200078e0210 */
[----:B------:R-:W-:-:S04]  /*28b0*/  LOP3.LUT R16, R9, R12, RZ, 0x3c, !PT ;  /* 0x0000000c09107212 */ /* 0x000fc800078e3cff */
[----:B------:R-:W-:Y:S01]  /*28c0*/  ISETP.GT.U32.AND P2, PT, R8, R15, PT ;  /* 0x0000000f0800720c */ /* 0x000fe20003f44070 */
[----:B0-----:R-:W0:Y:S01]  /*28d0*/  MUFU.RCP R17, R17 ;  /* 0x0000001100117308 */ /* 0x001e220000001000 */
[----:B------:R-:W-:-:S11]  /*28e0*/  ISETP.GE.AND P3, PT, R16, RZ, PT ;  /* 0x000000ff1000720c */ /* 0x000fd60003f66270 */
[----:B------:R-:W-:Y:S01]  /*28f0*/  @!P2 IMAD.IADD R15, R15, 0x1, -R18 ;  /* 0x000000010f0fa824 */ /* 0x000fe200078e0a12 */
[----:B------:R-:W-:Y:S02]  /*2900*/  @!P2 IADD3 R14, PT, PT, R14, 0x1, RZ ;  /* 0x000000010e0ea810 */ /* 0x000fe40007ffe0ff */
[----:B------:R-:W-:Y:S01]  /*2910*/  ISETP.NE.AND P2, PT, R12, RZ, PT ;  /* 0x000000ff0c00720c */ /* 0x000fe20003f45270 */
[----:B0-----:R-:W-:Y:S01]  /*2920*/  VIADD R18, R17, 0xffffffe ;  /* 0x0ffffffe11127836 */ /* 0x001fe20000000000 */
[----:B------:R-:W-:-:S03]  /*2930*/  ISETP.GE.U32.AND P1, PT, R15, R8, PT ;  /* 0x000000080f00720c */ /* 0x000fc60003f26070 */
[----:B------:R-:W0:Y:S10]  /*2940*/  F2I.FTZ.U32.TRUNC.NTZ R15, R18 ;  /* 0x00000012000f7305 */ /* 0x000e34000021f000 */
        /* <DEDUP_REMOVED lines=31> */
.L_x_199:
[----:B------:R-:W0:Y:S08]  /*2b40*/  LDC.64 R6, c[0x0][0x388] ;  /* 0x0000e200ff067b82 */ /* 0x000e300000000a00 */
[----:B------:R-:W1:Y:S08]  /*2b50*/  LDC.64 R10, c[0x0][0x398] ;  /* 0x0000e600ff0a7b82 */ /* 0x000e700000000a00 */
[----:B------:R-:W2:Y:S02]  /*2b60*/  LDC.64 R12, c[0x0][0x3a8] ;  /* 0x0000ea00ff0c7b82 */ /* 0x000ea40000000a00 */
.L_x_201:
[----:B0-----:R-:W3:Y:S04]  /*2b70*/  LDG.E.64 R2, desc[UR6][R6.64] ;  /* 0x0000000606027981 */ /* 0x001ee8000c1e1b00 */
[----:B-1----:R-:W3:Y:S02]  /*2b80*/  LDG.E.64 R4, desc[UR6][R10.64] ;  /* 0x000000060a047981 */ /* 0x002ee4000c1e1b00 */
[----:B---3--:R-:W-:Y:S02]  /*2b90*/  DMUL R2, R2, R4 ;  /* 0x0000000402027228 */ /* 0x008fe40000000000 */
[----:B------:R-:W-:-:S08]  /*2ba0*/  DADD R4, -R4, 1 ;  /* 0x3ff0000004047429 */ /* 0x000fd00000000100 */
[----:B------:R-:W-:Y:S01]  /*2bb0*/  DMUL R2, R2, R4 ;  /* 0x0000000402027228 */ /* 0x000fe20000000000 */
[----:B--2---:R-:W-:-:S04]  /*2bc0*/  IMAD.WIDE R4, R9, 0x8, R12 ;  /* 0x0000000809047825 */ /* 0x004fc800078e020c */
[----:B------:R-:W-:Y:S02]  /*2bd0*/  IMAD.IADD R9, R0, 0x1, R9 ;  /* 0x0000000100097824 */ /* 0x000fe400078e0209 */
[----:B------:R3:W-:Y:S03]  /*2be0*/  STG.E.64 desc[UR6][R4.64], R2 ;  /* 0x0000000204007986 */ /* 0x0007e6000c101b06 */
[----:B------:R-:W-:-:S13]  /*2bf0*/  ISETP.GE.AND P0, PT, R9, UR5, PT ;  /* 0x0000000509007c0c */ /* 0x000fda000bf06270 */
[----:B---3--:R-:W-:Y:S05]  /*2c00*/  @!P0 BRA `(.L_x_201) ;  /* 0xfffffffc00d88947 */ /* 0x008fea000383ffff */
[----:B------:R-:W-:Y:S05]  /*2c10*/  EXIT ;  /* 0x000000000000794d */ /* 0x000fea0003800000 */
.L_x_198:
        /* <DEDUP_REMOVED lines=21> */
.L_x_203:
[----:B----4-:R-:W-:Y:S02]  /*2d70*/  IABS R21, R16 ;  /* 0x0000001000157213 */ /* 0x010fe40000000000 */
[----:B------:R-:W-:Y:S02]  /*2d80*/  IABS R20, R15 ;  /* 0x0000000f00147213 */ /* 0x000fe40000000000 */
[----:B------:R-:W1:Y:S01]  /*2d90*/  I2F.RP R23, R21 ;  /* 0x0000001500177306 */ /* 0x000e620000209400 */
[----:B0-----:R-:W-:-:S07]  /*2da0*/  IABS R26, R18 ;  /* 0x00000012001a7213 */ /* 0x001fce0000000000 */
[----:B------:R-:W0:Y:S08]  /*2db0*/  I2F.RP R22, R20 ;  /* 0x0000001400167306 */ /* 0x000e300000209400 */
[----:B-1----:R-:W1:Y:S08]  /*2dc0*/  MUFU.RCP R23, R23 ;  /* 0x0000001700177308 */ /* 0x002e700000001000 */
[----:B0-----:R-:W0:Y:S01]  /*2dd0*/  MUFU.RCP R22, R22 ;  /* 0x0000001600167308 */ /* 0x001e220000001000 */
[----:B-1----:R-:W-:-:S07]  /*2de0*/  IADD3 R10, PT, PT, R23, 0xffffffe, RZ ;  /* 0x0ffffffe170a7810 */ /* 0x002fce0007ffe0ff */
[----:B------:R1:W2:Y:S01]  /*2df0*/  F2I.FTZ.U32.TRUNC.NTZ R11, R10 ;  /* 0x0000000a000b7305 */ /* 0x0002a2000021f000 */
[----:B0-----:R-:W-:Y:S01]  /*2e00*/  VIADD R12, R22, 0xffffffe ;  /* 0x0ffffffe160c7836 */ /* 0x001fe20000000000 */
[----:B------:R-:W-:-:S06]  /*2e10*/  IABS R22, R14 ;  /* 0x0000000e00167213 */ /* 0x000fcc0000000000 */
[----:B------:R0:W3:Y:S01]  /*2e20*/  F2I.FTZ.U32.TRUNC.NTZ R13, R12 ;  /* 0x0000000c000d7305 */ /* 0x0000e2000021f000 */
[----:B-1----:R-:W-:Y:S02]  /*2e30*/  IMAD.MOV.U32 R10, RZ, RZ, RZ ;  /* 0x000000ffff0a7224 */ /* 0x002fe400078e00ff */
[--C-:B--2---:R-:W-:Y:S02]  /*2e40*/  IMAD.MOV R24, RZ, RZ, -R11.reuse ;  /* 0x000000ffff187224 */ /* 0x104fe400078e0a0b */
[----:B0-----:R-:W-:Y:S02]  /*2e50*/  IMAD.MOV.U32 R12, RZ, RZ, RZ ;  /* 0x000000ffff0c7224 */ /* 0x001fe400078e00ff */
[----:B------:R-:W-:Y:S01]  /*2e60*/  IMAD R25, R24, R21, RZ ;  /* 0x0000001518197224 */ /* 0x000fe200078e02ff */
[----:B------:R-:W-:Y:S02]  /*2e70*/  IABS R24, R9 ;  /* 0x0000000900187213 */ /* 0x000fe40000000000 */
[----:B---3--:R-:W-:Y:S01]  /*2e80*/  IADD3 R23, PT, PT, RZ, -R13, RZ ;  /* 0x8000000dff177210 */ /* 0x008fe20007ffe0ff */
[----:B------:R-:W-:-:S04]  /*2e90*/  IMAD.HI.U32 R11, R11, R25, R10 ;  /* 0x000000190b0b7227 */ /* 0x000fc800078e000a */
[----:B------:R-:W-:Y:S02]  /*2ea0*/  IMAD R23, R23, R20, RZ ;  /* 0x0000001417177224 */ /* 0x000fe400078e02ff */
[----:B------:R-:W-:-:S04]  /*2eb0*/  IMAD.HI.U32 R10, R17, R24, RZ ;  /* 0x00000018110a7227 */ /* 0x000fc800078e00ff */
[----:B------:R-:W-:Y:S02]  /*2ec0*/  IMAD.HI.U32 R12, R13, R23, R12 ;  /* 0x000000170d0c7227 */ /* 0x000fe400078e000c */
[----:B------:R-:W0:Y:S02]  /*2ed0*/  I2F.RP R23, R22 ;  /* 0x0000001600177306 */ /* 0x000e240000209400 */
[----:B------:R-:W-:Y:S01]  /*2ee0*/  IMAD.HI.U32 R13, R11, R24, RZ ;  /* 0x000000180b0d7227 */ /* 0x000fe200078e00ff */
[----:B------:R-:W-:-:S03]  /*2ef0*/  IADD3 R11, PT, PT, -R10, RZ, RZ ;  /* 0x000000ff0a0b7210 */ /* 0x000fc60007ffe1ff */
[----:B------:R-:W-:Y:S02]  /*2f00*/  IMAD.MOV R25, RZ, RZ, -R13 ;  /* 0x000000ffff197224 */ /* 0x000fe400078e0a0d */
[--C-:B------:R-:W-:Y:S02]  /*2f10*/  IMAD R11, R26, R11, R24.reuse ;  /* 0x0000000b1a0b7224 */ /* 0x100fe400078e0218 */
[----:B------:R-:W-:-:S03]  /*2f20*/  IMAD R24, R21, R25, R24 ;  /* 0x0000001915187224 */ /* 0x000fc600078e0218 */
[----:B------:R-:W-:Y:S01]  /*2f30*/  ISETP.GT.U32.AND P2, PT, R8, R11, PT ;  /* 0x0000000b0800720c */ /* 0x000fe20003f44070 */
[----:B0-----:R-:W0:Y:S01]  /*2f40*/  MUFU.RCP R23, R23 ;  /* 0x0000001700177308 */ /* 0x001e220000001000 */
[----:B------:R-:W-:-:S11]  /*2f50*/  ISETP.GT.U32.AND P5, PT, R21, R24, PT ;  /* 0x000000181500720c */ /* 0x000fd60003fa4070 */
[----:B------:R-:W-:Y:S02]  /*2f60*/  @!P2 IMAD.IADD R11, R11, 0x1, -R26 ;  /* 0x000000010b0ba824 */ /* 0x000fe400078e0a1a */
[----:B------:R-:W-:Y:S01]  /*2f70*/  @!P2 VIADD R10, R10, 0x1 ;  /* 0x000000010a0aa836 */ /* 0x000fe20000000000 */
[----:B------:R-:W-:Y:S01]  /*2f80*/  @!P5 IADD3 R13, PT, PT, R13, 0x1, RZ ;  /* 0x000000010d0dd810 */ /* 0x000fe20007ffe0ff */
[----:B------:R-:W-:Y:S01]  /*2f90*/  @!P5 IMAD.IADD R24, R24, 0x1, -R21 ;  /* 0x000000011818d824 */ /* 0x000fe200078e0a15 */
[----:B------:R-:W-:Y:S02]  /*2fa0*/  ISETP.GE.U32.AND P4, PT, R11, R8, PT ;  /* 0x000000080b00720c */ /* 0x000fe40003f86070 */
[----:B0-----:R-:W-:Y:S02]  /*2fb0*/  IADD3 R25, PT, PT, R23, 0xffffffe, RZ ;  /* 0x0ffffffe17197810 */ /* 0x001fe40007ffe0ff */
[----:B------:R-:W-:Y:S02]  /*2fc0*/  ISETP.GE.U32.AND P1, PT, R24, R21, PT ;  /* 0x000000151800720c */ /* 0x000fe40003f26070 */
[----:B------:R-:W0:Y:S01]  /*2fd0*/  F2I.FTZ.U32.TRUNC.NTZ R11, R25 ;  /* 0x00000019000b7305 */ /* 0x000e22000021f000 */
[----:B------:R-:W-:-:S02]  /*2fe0*/  LOP3.LUT R24, R9, R16, RZ, 0x3c, !PT ;  /* 0x0000001009187212 */ /* 0x000fc400078e3cff */
[----:B------:R-:W-:Y:S02]  /*2ff0*/  LOP3.LUT R21, R9, R18, RZ, 0x3c, !PT ;  /* 0x0000001209157212 */ /* 0x000fe400078e3cff */
[----:B------:R-:W-:Y:S02]  /*3000*/  ISETP.GE.AND P2, PT, R24, RZ, PT ;  /* 0x000000ff1800720c */ /* 0x000fe40003f46270 */
[----:B------:R-:W-:Y:S01]  /*3010*/  @P4 VIADD R10, R10, 0x1 ;  /* 0x000000010a0a4836 */ /* 0x000fe20000000000 */
[----:B------:R-:W-:Y:S02]  /*3020*/  ISETP.NE.AND P4, PT, R16, RZ, PT ;  /* 0x000000ff1000720c */ /* 0x000fe40003f85270 */
[----:B------:R-:W-:Y:S01]  /*3030*/  ISETP.GE.AND P3, PT, R21, RZ, PT ;  /* 0x000000ff1500720c */ /* 0x000fe20003f66270 */
[----:B------:R-:W-:Y:S01]  /*3040*/  @P1 VIADD R13, R13, 0x1 ;  /* 0x000000010d0d1836 */ /* 0x000fe20000000000 */
[----:B------:R-:W-:Y:S01]  /*3050*/  ISETP.NE.AND P5, PT, R18, RZ, PT ;  /* 0x000000ff1200720c */ /* 0x000fe20003fa5270 */
[----:B------:R-:W-:Y:S01]  /*3060*/  IMAD.MOV.U32 R21, RZ, RZ, R10 ;  /* 0x000000ffff157224 */ /* 0x000fe200078e000a */
[----:B0-----:R-:W-:Y:S01]  /*3070*/  IADD3 R23, PT, PT, RZ, -R11, RZ ;  /* 0x8000000bff177210 */ /* 0x001fe20007ffe0ff */
[----:B------:R-:W-:-:S03]  /*3080*/  IMAD.MOV.U32 R10, RZ, RZ, RZ ;  /* 0x000000ffff0a7224 */ /* 0x000fc600078e00ff */
[----:B------:R-:W-:Y:S01]  /*3090*/  @!P2 IADD3 R13, PT, PT, -R13, RZ, RZ ;  /* 0x000000ff0d0da210 */ /* 0x000fe20007ffe1ff */
[----:B------:R-:W-:Y:S02]  /*30a0*/  IMAD R23, R23, R22, RZ ;  /* 0x0000001617177224 */ /* 0x000fe400078e02ff */
[----:B------:R-:W-:Y:S02]  /*30b0*/  @!P4 LOP3.LUT R13, RZ, R16, RZ, 0x33, !PT ;  /* 0x00000010ff0dc212 */ /* 0x000fe400078e33ff */
[----:B------:R-:W-:Y:S02]  /*30c0*/  @!P3 IMAD.MOV R21, RZ, RZ, -R21 ;  /* 0x000000ffff15b224 */ /* 0x000fe400078e0a15 */
[----:B------:R-:W-:Y:S01]  /*30d0*/  IMAD.HI.U32 R10, R11, R23, R10 ;  /* 0x000000170b0a7227 */ /* 0x000fe200078e000a */
[----:B------:R-:W-:Y:S02]  /*30e0*/  IABS R23, R13 ;  /* 0x0000000d00177213 */ /* 0x000fe40000000000 */
[----:B------:R-:W-:-:S02]  /*30f0*/  @!P5 LOP3.LUT R21, RZ, R18, RZ, 0x33, !PT ;  /* 0x00000012ff15d212 */ /* 0x000fc400078e33ff */
[----:B------:R-:W-:Y:S01]  /*3100*/  ISETP.GE.AND P4, PT, R13, RZ, PT ;  /* 0x000000ff0d00720c */ /* 0x000fe20003f86270 */
[----:B------:R-:W-:Y:S01]  /*3110*/  IMAD.HI.U32 R10, R10, R23, RZ ;  /* 0x000000170a0a7227 */ /* 0x000fe200078e00ff */
[----:B------:R-:W-:Y:S02]  /*3120*/  IABS R11, R21 ;  /* 0x00000015000b7213 */ /* 0x000fe40000000000 */
[----:B------:R-:W-:Y:S02]  /*3130*/  ISETP.NE.AND P5, PT, R15, RZ, PT ;  /* 0x000000ff0f00720c */ /* 0x000fe40003fa5270 */
[----:B------:R-:W-:Y:S01]  /*3140*/  IADD3 R10, PT, PT, -R10, RZ, RZ ;  /* 0x000000ff0a0a7210 */ /* 0x000fe20007ffe1ff */
[----:B------:R-:W-:-:S04]  /*3150*/  IMAD.HI.U32 R12, R12, R11, RZ ;  /* 0x0000000b0c0c7227 */ /* 0x000fc800078e00ff */
[----:B------:R-:W-:Y:S02]  /*3160*/  IMAD.MOV R12, RZ, RZ, -R12 ;  /* 0x000000ffff0c7224 */ /* 0x000fe400078e0a0c */
        /* <DEDUP_REMOVED lines=9> */
[----:B------:R-:W-:Y:S02]  /*3200*/  @!P3 IMAD.IADD R23, R23, 0x1, -R22 ;  /* 0x000000011717b824 */ /* 0x000fe400078e0a16 */
[----:B------:R-:W-:-:S03]  /*3210*/  @!P1 IADD3 R11, PT, PT, R11, -R20, RZ ;  /* 0x800000140b0b9210 */ /* 0x000fc60007ffe0ff */
[----:B------:R-:W-:Y:S02]  /*3220*/  @!P4 IADD3 R23, PT, PT, -R23, RZ, RZ ;  /* 0x000000ff1717c210 */ /* 0x000fe40007ffe1ff */
[----:B------:R-:W-:Y:S01]  /*3230*/  @!P2 IMAD.MOV R11, RZ, RZ, -R11 ;  /* 0x000000ffff0ba224 */ /* 0x000fe200078e0a0b */
[----:B------:R-:W-:Y:S02]  /*3240*/  @!P5 LOP3.LUT R11, RZ, R15, RZ, 0x33, !PT ;  /* 0x0000000fff0bd212 */ /* 0x000fe400078e33ff */
[----:B------:R-:W-:-:S03]  /*3250*/  SEL R13, R19, R23, !P0 ;  /* 0x00000017130d7207 */ /* 0x000fc60004000000 */
[----:B------:R-:W-:-:S04]  /*3260*/  IMAD.WIDE R20, R11, 0x8, R4 ;  /* 0x000000080b147825 */ /* 0x000fc800078e0204 */
[----:B------:R-:W-:Y:S01]  /*3270*/  IMAD.WIDE R12, R13, 0x8, R6 ;  /* 0x000000080d0c7825 */ /* 0x000fe200078e0206 */
[----:B------:R-:W2:Y:S05]  /*3280*/  LDG.E.64 R10, desc[UR6][R20.64] ;  /* 0x00000006140a7981 */ /* 0x000eaa000c1e1b00 */
        /* <DEDUP_REMOVED lines=10> */
.L_x_202:
        /* <DEDUP_REMOVED lines=17> */
.L_x_204:
[----:B------:R-:W-:Y:S02]  /*3440*/  IABS R18, R9 ;  /* 0x0000000900127213 */ /* 0x000fe40000000000 */
        /* <DEDUP_REMOVED lines=8> */
[----:B------:R-:W-:Y:S01]  /*34d0*/  @!P2 IADD3 R18, PT, PT, R18, -R17, RZ ;  /* 0x800000111212a210 */ /* 0x000fe20007ffe0ff */
[----:B------:R-:W-:Y:S01]  /*34e0*/  @!P2 VIADD R14, R14, 0x1 ;  /* 0x000000010e0ea836 */ /* 0x000fe20000000000 */
[----:B------:R-:W-:Y:S02]  /*34f0*/  LOP3.LUT R17, R9, R12, RZ, 0x3c, !PT ;  /* 0x0000000c09117212 */ /* 0x000fe400078e3cff */
[----:B------:R-:W-:Y:S02]  /*3500*/  ISETP.GE.U32.AND P1, PT, R18, R3, PT ;  /* 0x000000031200720c */ /* 0x000fe40003f26070 */
[----:B------:R-:W-:Y:S01]  /*3510*/  ISETP.GE.AND P3, PT, R17, RZ, PT ;  /* 0x000000ff1100720c */ /* 0x000fe20003f66270 */
[----:B0-----:R-:W-:Y:S01]  /*3520*/  VIADD R15, R19, 0xffffffe ;  /* 0x0ffffffe130f7836 */ /* 0x001fe20000000000 */
[----:B------:R-:W-:-:S05]  /*3530*/  ISETP.NE.AND P2, PT, R12, RZ, PT ;  /* 0x000000ff0c00720c */ /* 0x000fca0003f45270 */
[----:B------:R-:W0:Y:S04]  /*3540*/  F2I.FTZ.U32.TRUNC.NTZ R15, R15 ;  /* 0x0000000f000f7305 */ /* 0x000e28000021f000 */
[----:B------:R-:W-:-:S05]  /*3550*/  @P1 IADD3 R14, PT, PT, R14, 0x1, RZ ;  /* 0x000000010e0e1810 */ /* 0x000fca0007ffe0ff */
[----:B------:R-:W-:Y:S02]  /*3560*/  IMAD.MOV.U32 R17, RZ, RZ, R14 ;  /* 0x000000ffff117224 */ /* 0x000fe400078e000e */
[----:B------:R-:W-:-:S03]  /*3570*/  IMAD.MOV.U32 R14, RZ, RZ, RZ ;  /* 0x000000ffff0e7224 */ /* 0x000fc600078e00ff */
[----:B------:R-:W-:Y:S01]  /*3580*/  @!P3 IADD3 R17, PT, PT, -R17, RZ, RZ ;  /* 0x000000ff1111b210 */ /* 0x000fe20007ffe1ff */
[----:B0-----:R-:W-:Y:S01]  /*3590*/  IMAD.MOV R19, RZ, RZ, -R15 ;  /* 0x000000ffff137224 */ /* 0x001fe200078e0a0f */
        /* <DEDUP_REMOVED lines=18> */
[----:B--2---:R-:W-:Y:S02]  /*36c0*/  DADD R18, -R16, 1 ;  /* 0x3ff0000010127429 */ /* 0x004fe40000000100 */
[----:B---3--:R-:W-:-:S08]  /*36d0*/  DMUL R16, R14, R16 ;  /* 0x000000100e107228 */ /* 0x008fd00000000000 */
[----:B------:R-:W-:Y:S01]  /*36e0*/  DMUL R16, R16, R18 ;  /* 0x0000001210107228 */ /* 0x000fe20000000000 */
[----:B------:R-:W-:-:S04]  /*36f0*/  IMAD.WIDE R18, R9, 0x8, R6 ;  /* 0x0000000809127825 */ /* 0x000fc800078e0206 */
[----:B------:R-:W-:Y:S02]  /*3700*/  IMAD.IADD R9, R0, 0x1, R9 ;  /* 0x0000000100097824 */ /* 0x000fe400078e0209 */
[----:B------:R1:W-:Y:S03]  /*3710*/  STG.E.64 desc[UR6][R18.64], R16 ;  /* 0x0000001012007986 */ /* 0x0003e6000c101b06 */
[----:B------:R-:W-:-:S13]  /*3720*/  ISETP.GE.AND P1, PT, R9, UR4, PT ;  /* 0x0000000409007c0c */ /* 0x000fda000bf26270 */
[----:B-1----:R-:W-:Y:S05]  /*3730*/  @!P1 BRA `(.L_x_204) ;  /* 0xfffffffc00409947 */ /* 0x002fea000383ffff */
[----:B------:R-:W-:Y:S05]  /*3740*/  EXIT ;  /* 0x000000000000794d */ /* 0x000fea0003800000 */
.L_x_205:
        /* <DEDUP_REMOVED lines=11> */
.L_x_1317:


//--------------------- .text._Z15_sigmback_32_12iPfiiS_iiS_ --------------------------
	.section	.text._Z15_sigmback_32_12iPfiiS_iiS_,"ax",@progbits
	.align	128
        .global         _Z15_sigmback_32_12iPfiiS_iiS_
        .type           _Z15_sigmback_32_12iPfiiS_iiS_,@function
        .size           _Z15_sigmback_32_12iPfiiS_iiS_,(.L_x_1318 - _Z15_sigmback_32_12iPfiiS_iiS_)
        .other          _Z15_sigmback_32_12iPfiiS_iiS_,@"STO_CUDA_ENTRY STV_DEFAULT"
_Z15_sigmback_32_12iPfiiS_iiS_:
.text._Z15_sigmback_32_12iPfiiS_iiS_:
        /* <DEDUP_REMOVED lines=20> */
.L_x_208:
[----:B--2---:R-:W-:-:S04]  /*0140*/  IMAD.WIDE R2, R9, 0x4, R10 ;  /* 0x0000000409027825 */ /* 0x004fc800078e020a */
[C---:B---3--:R-:W-:Y:S02]  /*0150*/  IMAD.WIDE R4, R9.reuse, 0x4, R12 ;  /* 0x0000000409047825 */ /* 0x048fe400078e020c */
[----:B------:R-:W2:Y:S04]  /*0160*/  LDG.E R2, desc[UR6][R2.64] ;  /* 0x0000000602027981 */ /* 0x000ea8000c1e1900 */
[----:B------:R-:W2:Y:S01]  /*0170*/  LDG.E R5, desc[UR6][R4.64] ;  /* 0x0000000604057981 */ /* 0x000ea2000c1e1900 */
[----:B0-----:R-:W-:-:S04]  /*0180*/  IMAD.WIDE R6, R9, 0x4, R14 ;  /* 0x0000000409067825 */ /* 0x001fc800078e020e */
[----:B------:R-:W-:-:S05]  /*0190*/  IMAD.IADD R9, R0, 0x1, R9 ;  /* 0x0000000100097824 */ /* 0x000fca00078e0209 */
[----:B------:R-:W-:Y:S01]  /*01a0*/  ISETP.GE.AND P0, PT, R9, UR5, PT ;  /* 0x0000000509007c0c */ /* 0x000fe2000bf06270 */
[----:B--2---:R-:W-:Y:S01]  /*01b0*/  FMUL R8, R2, R5 ;  /* 0x0000000502087220 */ /* 0x004fe20000400000 */
[----:B------:R-:W-:-:S04]  /*01c0*/  FADD R17, -R5, 1 ;  /* 0x3f80000005117421 */ /* 0x000fc80000000100 */
[----:B------:R-:W-:-:S05]  /*01d0*/  FMUL R17, R8, R17 ;  /* 0x0000001108117220 */ /* 0x000fca0000400000 */
[----:B------:R0:W-:Y:S02]  /*01e0*/  STG.E desc[UR6][R6.64], R17 ;  /* 0x0000001106007986 */ /* 0x0001e4000c101906 */
[----:B------:R-:W-:Y:S05]  /*01f0*/  @!P0 BRA `(.L_x_208) ;  /* 0xfffffffc00d08947 */ /* 0x000fea000383ffff */
[----:B------:R-:W-:Y:S05]  /*0200*/  EXIT ;  /* 0x000000000000794d */ /* 0x000fea0003800000 */
.L_x_207:
        /* <DEDUP_REMOVED lines=19> */
.L_x_210:
[----:B------:R-:W-:Y:S02]  /*0340*/  IABS R15, R9 ;  /* 0x00000009000f7213 */ /* 0x000fe40000000000 */
[----:B0-----:R-:W-:Y:S02]  /*0350*/  IABS R16, R11 ;  /* 0x0000000b00107213 */ /* 0x001fe40000000000 */
[----:B------:R-:W-:Y:S01]  /*0360*/  ISETP.GE.AND P2, PT, R9, RZ, PT ;  /* 0x000000ff0900720c */ /* 0x000fe20003f46270 */
[----:B-1----:R-:W-:-:S04]  /*0370*/  IMAD.HI.U32 R13, R12, R15, RZ ;  /* 0x0000000f0c0d7227 */ /* 0x002fc800078e00ff */
[----:B------:R-:W-:-:S04]  /*0380*/  IMAD.MOV R14, RZ, RZ, -R13 ;  /* 0x000000ffff0e7224 */ /* 0x000fc800078e0a0d */
[----:B------:R-:W-:Y:S02]  /*0390*/  IMAD R13, R16, R14, R15 ;  /* 0x0000000e100d7224 */ /* 0x000fe400078e020f */
[----:B------:R-:W-:-:S03]  /*03a0*/  IMAD.WIDE R14, R9, 0x4, R4 ;  /* 0x00000004090e7825 */ /* 0x000fc600078e0204 */
[----:B------:R-:W-:-:S13]  /*03b0*/  ISETP.GT.U32.AND P1, PT, R10, R13, PT ;  /* 0x0000000d0a00720c */ /* 0x000fda0003f24070 */
[----:B------:R-:W-:-:S04]  /*03c0*/  @!P1 IADD3 R13, PT, PT, R13, -R16, RZ ;  /* 0x800000100d0d9210 */ /* 0x000fc80007ffe0ff */
[----:B------:R-:W-:-:S13]  /*03d0*/  ISETP.GT.U32.AND P1, PT, R10, R13, PT ;  /* 0x0000000d0a00720c */ /* 0x000fda0003f24070 */
[----:B------:R-:W-:-:S04]  /*03e0*/  @!P1 IMAD.IADD R13, R13, 0x1, -R16 ;  /* 0x000000010d0d9824 */ /* 0x000fc800078e0a10 */
[----:B------:R-:W-:-:S05]  /*03f0*/  @!P2 IMAD.MOV R13, RZ, RZ, -R13 ;  /* 0x000000ffff0da224 */ /* 0x000fca00078e0a0d */
[----:B------:R-:W-:Y:S02]  /*0400*/  SEL R17, R8, R13, !P0 ;  /* 0x0000000d08117207 */ /* 0x000fe40004000000 */
[----:B------:R-:W3:Y:S03]  /*0410*/  LDG.E R13, desc[UR6][R14.64] ;  /* 0x000000060e0d7981 */ /* 0x000ee6000c1e1900 */
[----:B--2---:R-:W-:-:S06]  /*0420*/  IMAD.WIDE R16, R17, 0x4, R6 ;  /* 0x0000000411107825 */ /* 0x004fcc00078e0206 */
[----:B------:R-:W3:Y:S01]  /*0430*/  LDG.E R16, desc[UR6][R16.64] ;  /* 0x0000000610107981 */ /* 0x000ee2000c1e1900 */
[----:B------:R-:W-:Y:S01]  /*0440*/  IMAD.WIDE R18, R9, 0x4, R2 ;  /* 0x0000000409127825 */ /* 0x000fe200078e0202 */
[----:B------:R-:W-:-:S04]  /*0450*/  IADD3 R9, PT, PT, R0, R9, RZ ;  /* 0x0000000900097210 */ /* 0x000fc80007ffe0ff */
[----:B------:R-:W-:Y:S01]  /*0460*/  ISETP.GE.AND P1, PT, R9, UR4, PT ;  /* 0x0000000409007c0c */ /* 0x000fe2000bf26270 */
[----:B---3--:R-:W-:Y:S01]  /*0470*/  FMUL R13, R13, R16 ;  /* 0x000000100d0d7220 */ /* 0x008fe20000400000 */
[----:B------:R-:W-:-:S04]  /*0480*/  FADD R20, -R16, 1 ;  /* 0x3f80000010147421 */ /* 0x000fc80000000100 */
[----:B------:R-:W-:-:S05]  /*0490*/  FMUL R13, R13, R20 ;  /* 0x000000140d0d7220 */ /* 0x000fca0000400000 */
[----:B------:R1:W-:Y:S02]  /*04a0*/  STG.E desc[UR6][R18.64], R13 ;  /* 0x0000000d12007986 */ /* 0x0003e4000c101906 */
[----:B------:R-:W-:Y:S05]  /*04b0*/  @!P1 BRA `(.L_x_210) ;  /* 0xfffffffc00a09947 */ /* 0x000fea000383ffff */
[----:B------:R-:W-:Y:S05]  /*04c0*/  EXIT ;  /* 0x000000000000794d */ /* 0x000fea0003800000 */
.L_x_209:
        /* <DEDUP_REMOVED lines=19> */
.L_x_212:
        /* <DEDUP_REMOVED lines=40> */
[----:B------:R-:W2:Y:S01]  /*0880*/  LDG.E R16, desc[UR6][R16.64] ;  /* 0x0000000610107981 */ /* 0x000ea2000c1e1900 */
[----:B------:R-:W-:Y:S01]  /*0890*/  IMAD.WIDE R18, R9, 0x4, R2 ;  /* 0x0000000409127825 */ /* 0x000fe200078e0202 */
[----:B------:R-:W-:-:S04]  /*08a0*/  IADD3 R9, PT, PT, R0, R9, RZ ;  /* 0x0000000900097210 */ /* 0x000fc80007ffe0ff */
[----:B------:R-:W-:Y:S01]  /*08b0*/  ISETP.GE.AND P1, PT, R9, UR4, PT ;  /* 0x0000000409007c0c */ /* 0x000fe2000bf26270 */
[----:B--2---:R-:W-:Y:S01]  /*08c0*/  FMUL R20, R13, R16 ;  /* 0x000000100d147220 */ /* 0x004fe20000400000 */
[----:B------:R-:W-:-:S04]  /*08d0*/  FADD R21, -R16, 1 ;  /* 0x3f80000010157421 */ /* 0x000fc80000000100 */
[----:B------:R-:W-:-:S05]  /*08e0*/  FMUL R21, R20, R21 ;  /* 0x0000001514157220 */ /* 0x000fca0000400000 */
[----:B------:R1:W-:Y:S02]  /*08f0*/  STG.E desc[UR6][R18.64], R21 ;  /* 0x0000001512007986 */ /* 0x0003e4000c101906 */
[----:B------:R-:W-:Y:S05]  /*0900*/  @!P1 BRA `(.L_x_212) ;  /* 0xfffffffc003c9947 */ /* 0x000fea000383ffff */
[----:B------:R-:W-:Y:S05]  /*0910*/  EXIT ;  /* 0x000000000000794d */ /* 0x000fea0003800000 */
.L_x_211:
[----:B------:R-:W0:Y:S08]  /*0920*/  LDC.64 R2, c[0x0][0x398] ;  /* 0x0000e600ff027b82 */ /* 0x000e300000000a00 */
[----:B--2---:R-:W1:Y:S08]  /*0930*/  LDC.64 R10, c[0x0][0x3a8] ;  /* 0x0000ea00ff0a7b82 */ /* 0x004e700000000a00 */
[----:B------:R-:W2:Y:S02]  /*0940*/  LDC.64 R4, c[0x0][0x388] ;  /* 0x0000e200ff047b82 */ /* 0x000ea40000000a00 */
.L_x_213:
[----:B--2---:R-:W-:Y:S01]  /*0950*/  IMAD.WIDE R6, R9, 0x4, R4 ;  /* 0x0000000409067825 */ /* 0x004fe200078e0204 */
[----:B0--3--:R-:W2:Y:S05]  /*0960*/  LDG.E R13, desc[UR6][R2.64] ;  /* 0x00000006020d7981 */ /* 0x009eaa000c1e1900 */
[----:B------:R-:W3:Y:S01]  /*0970*/  LDG.E R6, desc[UR6][R6.64] ;  /* 0x0000000606067981 */ /* 0x000ee2000c1e1900 */
[----:B--2---:R-:W-:Y:S01]  /*0980*/  FADD R15, -R13, 1 ;  /* 0x3f8000000d0f7421 */ /* 0x004fe20000000100 */
[----:B---3--:R-:W-:Y:S01]  /*0990*/  FMUL R8, R6, R13 ;  /* 0x0000000d06087220 */ /* 0x008fe20000400000 */
[----:B-1----:R-:W-:-:S04]  /*09a0*/  IMAD.WIDE R12, R9, 0x4, R10 ;  /* 0x00000004090c7825 */ /* 0x002fc800078e020a */
[----:B------:R-:W-:Y:S01]  /*09b0*/  FMUL R15, R8, R15 ;  /* 0x0000000f080f7220 */ /* 0x000fe20000400000 */
[----:B------:R-:W-:-:S04]  /*09c0*/  IMAD.IADD R9, R0, 0x1, R9 ;  /* 0x0000000100097824 */ /* 0x000fc800078e0209 */
[----:B------:R4:W-:Y:S01]  /*09d0*/  STG.E desc[UR6][R12.64], R15 ;  /* 0x0000000f0c007986 */ /* 0x0009e2000c101906 */
[----:B------:R-:W-:-:S13]  /*09e0*/  ISETP.GE.AND P0, PT, R9, UR5, PT ;  /* 0x0000000509007c0c */ /* 0x000fda000bf06270 */
[----:B----4-:R-:W-:Y:S05]  /*09f0*/  @!P0 BRA `(.L_x_213) ;  /* 0xfffffffc00d48947 */ /* 0x010fea000383ffff */
[----:B------:R-:W-:Y:S05]  /*0a00*/  EXIT ;  /* 0x000000000000794d */ /* 0x000fea0003800000 */
.L_x_206:
        /* <DEDUP_REMOVED lines=22> */
.L_x_216:
        /* <DEDUP_REMOVED lines=19> */
[----:B--2---:R-:W-:Y:S01]  /*0ca0*/  FADD R20, -R17, 1 ;  /* 0x3f80000011147421 */ /* 0x004fe20000000100 */
[----:B---3--:R-:W-:-:S04]  /*0cb0*/  FMUL R13, R14, R17 ;  /* 0x000000110e0d7220 */ /* 0x008fc80000400000 */
[----:B------:R-:W-:-:S05]  /*0cc0*/  FMUL R13, R13, R20 ;  /* 0x000000140d0d7220 */ /* 0x000fca0000400000 */
[----:B------:R1:W-:Y:S02]  /*0cd0*/  STG.E desc[UR6][R18.64], R13 ;  /* 0x0000000d12007986 */ /* 0x0003e4000c101906 */
[----:B------:R-:W-:Y:S05]  /*0ce0*/  @!P1 BRA `(.L_x_216) ;  /* 0xfffffffc00a09947 */ /* 0x000fea000383ffff */
[----:B------:R-:W-:Y:S05]  /*0cf0*/  EXIT ;  /* 0x000000000000794d */ /* 0x000fea0003800000 */
.L_x_215:
        /* <DEDUP_REMOVED lines=19> */
.L_x_218:
        /* <DEDUP_REMOVED lines=50> */
.L_x_217:
[----:B------:R-:W0:Y:S08]  /*1150*/  LDC.64 R2, c[0x0][0x388] ;  /* 0x0000e200ff027b82 */ /* 0x000e300000000a00 */
[----:B------:R-:W1:Y:S08]  /*1160*/  LDC.64 R10, c[0x0][0x3a8] ;  /* 0x0000ea00ff0a7b82 */ /* 0x000e700000000a00 */
[----:B------:R-:W2:Y:S02]  /*1170*/  LDC.64 R4, c[0x0][0x398] ;  /* 0x0000e600ff047b82 */ /* 0x000ea40000000a00 */
.L_x_219:
[C---:B--2---:R-:W-:Y:S01]  /*1180*/  IMAD.WIDE R6, R9.reuse, 0x4, R4 ;  /* 0x0000000409067825 */ /* 0x044fe200078e0204 */
[----:B0-----:R-:W2:Y:S05]  /*1190*/  LDG.E R8, desc[UR6][R2.64] ;  /* 0x0000000602087981 */ /* 0x001eaa000c1e1900 */
[----:B------:R-:W2:Y:S01]  /*11a0*/  LDG.E R7, desc[UR6][R6.64] ;  /* 0x0000000606077981 */ /* 0x000ea2000c1e1900 */
[----:B-1-3--:R-:W-:-:S04]  /*11b0*/  IMAD.WIDE R12, R9, 0x4, R10 ;  /* 0x00000004090c7825 */ /* 0x00afc800078e020a */
        /* <DEDUP_REMOVED lines=8> */
.L_x_214:
        /* <DEDUP_REMOVED lines=23> */
.L_x_222:
[----:B0-----:R-:W-:Y:S01]  /*13b0*/  IABS R14, R11 ;  /* 0x0000000b000e7213 */ /* 0x001fe20000000000 */
[----:B------:R-:W-:Y:S01]  /*13c0*/  IMAD.MOV.U32 R16, RZ, RZ, RZ ;  /* 0x000000ffff107224 */ /* 0x000fe200078e00ff */
[----:B-1----:R-:W-:Y:S02]  /*13d0*/  IABS R18, R9 ;  /* 0x0000000900127213 */ /* 0x002fe40000000000 */
[----:B------:R-:W0:Y:S01]  /*13e0*/  I2F.RP R15, R14 ;  /* 0x0000000e000f7306 */ /* 0x000e220000209400 */
[----:B------:R-:W-:Y:S02]  /*13f0*/  IABS R20, R10 ;  /* 0x0000000a00147213 */ /* 0x000fe40000000000 */
[----:B------:R-:W-:-:S05]  /*1400*/  ISETP.NE.AND P4, PT, R10, RZ, PT ;  /* 0x000000ff0a00720c */ /* 0x000fca0003f85270 */
[----:B0-----:R-:W0:Y:S02]  /*1410*/  MUFU.RCP R15, R15 ;  /* 0x0000000f000f7308 */ /* 0x001e240000001000 */
[----:B0-----:R-:W-:Y:S02]  /*1420*/  VIADD R17, R15, 0xffffffe ;  /* 0x0ffffffe0f117836 */ /* 0x001fe40000000000 */
[----:B------:R-:W-:-:S04]  /*1430*/  IMAD.HI.U32 R15, R13, R18, RZ ;  /* 0x000000120d0f7227 */ /* 0x000fc800078e00ff */
[----:B------:R-:W0:Y:S01]  /*1440*/  F2I.FTZ.U32.TRUNC.NTZ R17, R17 ;  /* 0x0000001100117305 */ /* 0x000e22000021f000 */
[----:B------:R-:W-:-:S04]  /*1450*/  IMAD.MOV R15, RZ, RZ, -R15 ;  /* 0x000000ffff0f7224 */ /* 0x000fc800078e0a0f */
[----:B------:R-:W-:-:S05]  /*1460*/  IMAD R15, R20, R15, R18 ;  /* 0x0000000f140f7224 */ /* 0x000fca00078e0212 */
[----:B------:R-:W-:Y:S02]  /*1470*/  ISETP.GT.U32.AND P1, PT, R12, R15, PT ;  /* 0x0000000f0c00720c */ /* 0x000fe40003f24070 */
[----:B0-----:R-:W-:-:S05]  /*1480*/  IADD3 R19, PT, PT, RZ, -R17, RZ ;  /* 0x80000011ff137210 */ /* 0x001fca0007ffe0ff */
[----:B------:R-:W-:-:S06]  /*1490*/  IMAD R19, R19, R14, RZ ;  /* 0x0000000e13137224 */ /* 0x000fcc00078e02ff */
[----:B------:R-:W-:Y:S02]  /*14a0*/  @!P1 IMAD.IADD R15, R15, 0x1, -R20 ;  /* 0x000000010f0f9824 */ /* 0x000fe400078e0a14 */
[----:B------:R-:W-:-:S03]  /*14b0*/  IMAD.HI.U32 R19, R17, R19, R16 ;  /* 0x0000001311137227 */ /* 0x000fc600078e0010 */
[----:B------:R-:W-:-:S03]  /*14c0*/  ISETP.GT.U32.AND P1, PT, R12, R15, PT ;  /* 0x0000000f0c00720c */ /* 0x000fc60003f24070 */
[----:B------:R-:W-:-:S05]  /*14d0*/  IMAD.HI.U32 R16, R19, R18, RZ ;  /* 0x0000001213107227 */ /* 0x000fca00078e00ff */
[----:B------:R-:W-:-:S05]  /*14e0*/  IADD3 R17, PT, PT, -R16, RZ, RZ ;  /* 0x000000ff10117210 */ /* 0x000fca0007ffe1ff */
[----:B------:R-:W-:Y:S01]  /*14f0*/  IMAD R17, R14, R17, R18 ;  /* 0x000000110e117224 */ /* 0x000fe200078e0212 */
[----:B------:R-:W-:-:S04]  /*1500*/  @!P1 IADD3 R15, PT, PT, R15, -R20, RZ ;  /* 0x800000140f0f9210 */ /* 0x000fc80007ffe0ff */
[----:B------:R-:W-:-:S13]  /*1510*/  ISETP.GT.U32.AND P2, PT, R14, R17, PT ;  /* 0x000000110e00720c */ /* 0x000fda0003f44070 */
[----:B------:R-:W-:Y:S01]  /*1520*/  @!P2 IMAD.IADD R17, R17, 0x1, -R14 ;  /* 0x000000011111a824 */ /* 0x000fe200078e0a0e */
[----:B------:R-:W-:-:S04]  /*1530*/  ISETP.GE.AND P2, PT, R9, RZ, PT ;  /* 0x000000ff0900720c */ /* 0x000fc80003f46270 */
[----:B------:R-:W-:-:S09]  /*1540*/  ISETP.GT.U32.AND P3, PT, R14, R17, PT ;  /* 0x000000110e00720c */ /* 0x000fd20003f64070 */
[----:B------:R-:W-:Y:S01]  /*1550*/  @!P2 IMAD.MOV R15, RZ, RZ, -R15 ;  /* 0x000000ffff0fa224 */ /* 0x000fe200078e0a0f */
[----:B------:R-:W-:-:S03]  /*1560*/  @!P4 LOP3.LUT R15, RZ, R10, RZ, 0x33, !PT ;  /* 0x0000000aff0fc212 */ /* 0x000fc600078e33ff */
[----:B------:R-:W-:Y:S02]  /*1570*/  @!P3 IMAD.IADD R17, R17, 0x1, -R14 ;  /* 0x000000011111b824 */ /* 0x000fe400078e0a0e */
[----:B------:R-:W-:-:S03]  /*1580*/  IMAD.WIDE R14, R15, 0x4, R4 ;  /* 0x000000040f0e7825 */ /* 0x000fc600078e0204 */
[----:B------:R-:W-:-:S03]  /*1590*/  @!P2 IADD3 R17, PT, PT, -R17, RZ, RZ ;  /* 0x000000ff1111a210 */ /* 0x000fc60007ffe1ff */
[----:B------:R-:W2:Y:S01]  /*15a0*/  LDG.E R15, desc[UR6][R14.64] ;  /* 0x000000060e0f7981 */ /* 0x000ea2000c1e1900 */
[----:B------:R-:W-:-:S05]  /*15b0*/  SEL R17, R8, R17, !P0 ;  /* 0x0000001108117207 */ /* 0x000fca0004000000 */
[----:B------:R-:W-:-:S06]  /*15c0*/  IMAD.WIDE R16, R17, 0x4, R6 ;  /* 0x0000000411107825 */ /* 0x000fcc00078e0206 */
[----:B------:R-:W2:Y:S01]  /*15d0*/  LDG.E R16, desc[UR6][R16.64] ;  /* 0x0000000610107981 */ /* 0x000ea2000c1e1900 */
[----:B----4-:R-:W-:-:S04]  /*15e0*/  IMAD.WIDE R18, R9, 0x4, R2 ;  /* 0x0000000409127825 */ /* 0x010fc800078e0202 */
        /* <DEDUP_REMOVED lines=8> */
.L_x_221:
        /* <DEDUP_REMOVED lines=20> */
.L_x_224:
[----:B----4-:R-:W-:Y:S02]  /*17b0*/  IABS R19, R16 ;  /* 0x0000001000137213 */ /* 0x010fe40000000000 */
[----:B------:R-:W-:Y:S02]  /*17c0*/  IABS R18, R9 ;  /* 0x0000000900127213 */ /* 0x000fe40000000000 */
[----:B-1----:R-:W1:Y:S01]  /*17d0*/  I2F.RP R17, R19 ;  /* 0x0000001300117306 */ /* 0x002e620000209400 */
[----:B------:R-:W-:-:S07]  /*17e0*/  ISETP.NE.AND P5, PT, R14, RZ, PT ;  /* 0x000000ff0e00720c */ /* 0x000fce0003fa5270 */
        /* <DEDUP_REMOVED lines=12> */
[C---:B------:R-:W-:Y:S02]  /*18b0*/  IMAD R20, R19.reuse, R20, R18 ;  /* 0x0000001413147224 */ /* 0x040fe400078e0212 */
[----:B0-----:R-:W-:Y:S01]  /*18c0*/  VIADD R11, R22, 0xffffffe ;  /* 0x0ffffffe160b7836 */ /* 0x001fe20000000000 */
[----:B------:R-:W-:Y:S02]  /*18d0*/  IABS R22, R14 ;  /* 0x0000000e00167213 */ /* 0x000fe40000000000 */
[----:B------:R-:W-:-:S03]  /*18e0*/  ISETP.GT.U32.AND P2, PT, R19, R20, PT ;  /* 0x000000141300720c */ /* 0x000fc60003f44070 */
[----:B------:R-:W0:Y:S10]  /*18f0*/  F2I.FTZ.U32.TRUNC.NTZ R11, R11 ;  /* 0x0000000b000b7305 */ /* 0x000e34000021f000 */
[----:B------:R-:W-:Y:S01]  /*1900*/  @!P2 IADD3 R20, PT, PT, R20, -R19, RZ ;  /* 0x800000131414a210 */ /* 0x000fe20007ffe0ff */
[----:B------:R-:W-:Y:S01]  /*1910*/  @!P2 VIADD R10, R10, 0x1 ;  /* 0x000000010a0aa836 */ /* 0x000fe20000000000 */
[----:B------:R-:W-:-:S02]  /*1920*/  ISETP.NE.AND P2, PT, R16, RZ, PT ;  /* 0x000000ff1000720c */ /* 0x000fc40003f45270 */
[----:B------:R-:W-:Y:S02]  /*1930*/  ISETP.GE.U32.AND P1, PT, R20, R19, PT ;  /* 0x000000131400720c */ /* 0x000fe40003f26070 */
[----:B------:R-:W-:-:S04]  /*1940*/  LOP3.LUT R19, R9, R16, RZ, 0x3c, !PT ;  /* 0x0000001009137212 */ /* 0x000fc800078e3cff */
[----:B------:R-:W-:-:S07]  /*1950*/  ISETP.GE.AND P3, PT, R19, RZ, PT ;  /* 0x000000ff1300720c */ /* 0x000fce0003f66270 */
[----:B------:R-:W-:-:S05]  /*1960*/  @P1 IADD3 R10, PT, PT, R10, 0x1, RZ ;  /* 0x000000010a0a1810 */ /* 0x000fca0007ffe0ff */
[----:B------:R-:W-:Y:S02]  /*1970*/  IMAD.MOV.U32 R19, RZ, RZ, R10 ;  /* 0x000000ffff137224 */ /* 0x000fe400078e000a */
[----:B0-----:R-:W-:-:S03]  /*1980*/  IMAD.MOV R10, RZ, RZ, -R11 ;  /* 0x000000ffff0a7224 */ /* 0x001fc600078e0a0b */
[----:B------:R-:W-:Y:S01]  /*1990*/  @!P3 IADD3 R19, PT, PT, -R19, RZ, RZ ;  /* 0x000000ff1313b210 */ /* 0x000fe20007ffe1ff */
[----:B------:R-:W-:Y:S01]  /*19a0*/  IMAD R21, R10, R17, RZ ;  /* 0x000000110a157224 */ /* 0x000fe200078e02ff */
[----:B------:R-:W-:Y:S01]  /*19b0*/  @!P2 LOP3.LUT R19, RZ, R16, RZ, 0x33, !PT ;  /* 0x00000010ff13a212 */ /* 0x000fe200078e33ff */
[----:B------:R-:W-:-:S03]  /*19c0*/  IMAD.MOV.U32 R10, RZ, RZ, RZ ;  /* 0x000000ffff0a7224 */ /* 0x000fc600078e00ff */
[----:B------:R-:W-:Y:S01]  /*19d0*/  IABS R20, R19 ;  /* 0x0000001300147213 */ /* 0x000fe20000000000 */
[----:B------:R-:W-:Y:S01]  /*19e0*/  IMAD.HI.U32 R11, R11, R21, R10 ;  /* 0x000000150b0b7227 */ /* 0x000fe200078e000a */
[----:B------:R-:W-:-:S03]  /*19f0*/  ISETP.GE.AND P4, PT, R19, RZ, PT ;  /* 0x000000ff1300720c */ /* 0x000fc60003f86270 */
        /* <DEDUP_REMOVED lines=13> */
[----:B------:R-:W-:Y:S02]  /*1ad0*/  @!P1 IADD3 R11, PT, PT, R11, -R22, RZ ;  /* 0x800000160b0b9210 */ /* 0x000fe40007ffe0ff */
[----:B------:R-:W-:-:S03]  /*1ae0*/  @!P3 IMAD.IADD R10, R10, 0x1, -R17 ;  /* 0x000000010a0ab824 */ /* 0x000fc600078e0a11 */
[----:B------:R-:W-:Y:S01]  /*1af0*/  @!P2 IMAD.MOV R11, RZ, RZ, -R11 ;  /* 0x000000ffff0ba224 */ /* 0x000fe200078e0a0b */
[----:B------:R-:W-:Y:S02]  /*1b00*/  @!P5 LOP3.LUT R11, RZ, R14, RZ, 0x33, !PT ;  /* 0x0000000eff0bd212 */ /* 0x000fe400078e33ff */
[----:B------:R-:W-:-:S03]  /*1b10*/  @!P4 IADD3 R10, PT, PT, -R10, RZ, RZ ;  /* 0x000000ff0a0ac210 */ /* 0x000fc60007ffe1ff */
[----:B------:R-:W-:Y:S01]  /*1b20*/  IMAD.WIDE R18, R11, 0x4, R4 ;  /* 0x000000040b127825 */ /* 0x000fe200078e0204 */
[----:B------:R-:W-:-:S04]  /*1b30*/  SEL R21, R8, R10, !P0 ;  /* 0x0000000a08157207 */ /* 0x000fc80004000000 */
[----:B------:R-:W2:Y:S01]  /*1b40*/  LDG.E R17, desc[UR6][R18.64] ;  /* 0x0000000612117981 */ /* 0x000ea2000c1e1900 */
[----:B------:R-:W-:-:S06]  /*1b50*/  IMAD.WIDE R20, R21, 0x4, R6 ;  /* 0x0000000415147825 */ /* 0x000fcc00078e0206 */
[----:B------:R-:W2:Y:S01]  /*1b60*/  LDG.E R20, desc[UR6][R20.64] ;  /* 0x0000000614147981 */ /* 0x000ea2000c1e1900 */
[----:B------:R-:W-:-:S04]  /*1b70*/  IMAD.WIDE R10, R9, 0x4, R2 ;  /* 0x00000004090a7825 */ /* 0x000fc800078e0202 */
        /* <DEDUP_REMOVED lines=8> */
.L_x_223:
        /* <DEDUP_REMOVED lines=16> */
.L_x_225:
[----:B------:R-:W-:Y:S02]  /*1d00*/  IABS R15, R9 ;  /* 0x00000009000f7213 */ /* 0x000fe40000000000 */
[----:B01----:R-:W-:Y:S02]  /*1d10*/  IABS R17, R8 ;  /* 0x0000000800117213 */ /* 0x003fe40000000000 */
[----:B------:R-:W-:Y:S01]  /*1d20*/  ISETP.GE.AND P1, PT, R9, RZ, PT ;  /* 0x000000ff0900720c */ /* 0x000fe20003f26270 */
[----:B------:R-:W-:-:S04]  /*1d30*/  IMAD.HI.U32 R13, R12, R15, RZ ;  /* 0x0000000f0c0d7227 */ /* 0x000fc800078e00ff */
[----:B------:R-:W-:Y:S02]  /*1d40*/  IMAD.MOV R14, RZ, RZ, -R13 ;  /* 0x000000ffff0e7224 */ /* 0x000fe400078e0a0d */
[----:B------:R-:W2:Y:S02]  /*1d50*/  LDG.E R13, desc[UR6][R10.64] ;  /* 0x000000060a0d7981 */ /* 0x000ea4000c1e1900 */
[----:B------:R-:W-:-:S05]  /*1d60*/  IMAD R14, R17, R14, R15 ;  /* 0x0000000e110e7224 */ /* 0x000fca00078e020f */
[----:B------:R-:W-:-:S13]  /*1d70*/  ISETP.GT.U32.AND P0, PT, R3, R14, PT ;  /* 0x0000000e0300720c */ /* 0x000fda0003f04070 */
[----:B------:R-:W-:-:S04]  /*1d80*/  @!P0 IADD3 R14, PT, PT, R14, -R17, RZ ;  /* 0x800000110e0e8210 */ /* 0x000fc80007ffe0ff */
[----:B------:R-:W-:-:S13]  /*1d90*/  ISETP.GT.U32.AND P0, PT, R3, R14, PT ;  /* 0x0000000e0300720c */ /* 0x000fda0003f04070 */
[----:B------:R-:W-:-:S04]  /*1da0*/  @!P0 IMAD.IADD R14, R14, 0x1, -R17 ;  /* 0x000000010e0e8824 */ /* 0x000fc800078e0a11 */
[----:B------:R-:W-:-:S05]  /*1db0*/  @!P1 IMAD.MOV R14, RZ, RZ, -R14 ;  /* 0x000000ffff0e9224 */ /* 0x000fca00078e0a0e */
        /* <DEDUP_REMOVED lines=12> */
.L_x_220:
        /* <DEDUP_REMOVED lines=19> */
[----:B--2---:R-:W-:Y:S02]  /*1fb0*/  HFMA2 R10, -RZ, RZ, 0, 0 ;  /* 0x00000000ff0a7431 */ /* 0x004fe400000001ff */
[----:B-----5:R-:W-:-:S04]  /*1fc0*/  IMAD.MOV R17, RZ, RZ, -R11 ;  /* 0x000000ffff117224 */ /* 0x020fc800078e0a0b */
[----:B------:R-:W-:-:S04]  /*1fd0*/  IMAD R17, R17, R14, RZ ;  /* 0x0000000e11117224 */ /* 0x000fc800078e02ff */
[----:B-1-3--:R-:W-:-:S07]  /*1fe0*/  IMAD.HI.U32 R17, R11, R17, R10 ;  /* 0x000000110b117227 */ /* 0x00afce00078e000a */
.L_x_228:
        /* <DEDUP_REMOVED lines=13> */
[----:B------:R-:W-:-:S03]  /*20c0*/  ISETP.GE.AND P3, PT, R10, RZ, PT ;  /* 0x000000ff0a00720c */ /* 0x000fc60003f66270 */
[----:B-1----:R-:W1:Y:S08]  /*20d0*/  MUFU.RCP R24, R24 ;  /* 0x0000001800187308 */ /* 0x002e700000001000 */
[----:B------:R-:W-:Y:S01]  /*20e0*/  @!P2 IADD3 R13, PT, PT, R13, -R12, RZ ;  /* 0x8000000c0d0da210 */ /* 0x000fe20007ffe0ff */
[----:B0-----:R-:W-:Y:S02]  /*20f0*/  VIADD R11, R23, 0xffffffe ;  /* 0x0ffffffe170b7836 */ /* 0x001fe40000000000 */
[----:B------:R-:W-:Y:S01]  /*2100*/  @!P2 VIADD R22, R22, 0x1 ;  /* 0x000000011616a836 */ /* 0x000fe20000000000 */
[----:B------:R-:W-:-:S02]  /*2110*/  ISETP.GE.U32.AND P1, PT, R13, R14, PT ;  /* 0x0000000e0d00720c */ /* 0x000fc40003f26070 */
[----:B------:R-:W-:Y:S01]  /*2120*/  ISETP.NE.AND P2, PT, R18, RZ, PT ;  /* 0x000000ff1200720c */ /* 0x000fe20003f45270 */
[----:B------:R-:W0:Y:S01]  /*2130*/  F2I.FTZ.U32.TRUNC.NTZ R11, R11 ;  /* 0x0000000b000b7305 */ /* 0x000e22000021f000 */
[----:B-1----:R-:W-:-:S07]  /*2140*/  VIADD R12, R24, 0xffffffe ;  /* 0x0ffffffe180c7836 */ /* 0x002fce0000000000 */
[----:B------:R1:W2:Y:S02]  /*2150*/  F2I.FTZ.U32.TRUNC.NTZ R13, R12 ;  /* 0x0000000c000d7305 */ /* 0x0002a4000021f000 */
[----:B------:R-:W-:Y:S01]  /*2160*/  @P1 IADD3 R22, PT, PT, R22, 0x1, RZ ;  /* 0x0000000116161810 */ /* 0x000fe20007ffe0ff */
[----:B0-----:R-:W-:-:S04]  /*2170*/  IMAD.MOV R10, RZ, RZ, -R11 ;  /* 0x000000ffff0a7224 */ /* 0x001fc800078e0a0b */
[----:B------:R-:W-:Y:S01]  /*2180*/  @!P3 IMAD.MOV R22, RZ, RZ, -R22 ;  /* 0x000000ffff16b224 */ /* 0x000fe200078e0a16 */
[----:B------:R-:W-:Y:S01]  /*2190*/  @!P2 LOP3.LUT R22, RZ, R18, RZ, 0x33, !PT ;  /* 0x00000012ff16a212 */ /* 0x000fe200078e33ff */
[----:B------:R-:W-:Y:S01]  /*21a0*/  IMAD R23, R10, R19, RZ ;  /* 0x000000130a177224 */ /* 0x000fe200078e02ff */
[----:B------:R-:W-:Y:S01]  /*21b0*/  MOV R10, RZ ;  /* 0x000000ff000a7202 */ /* 0x000fe20000000f00 */
[----:B-1----:R-:W-:Y:S01]  /*21c0*/  IMAD.MOV.U32 R12, RZ, RZ, RZ ;  /* 0x000000ffff0c7224 */ /* 0x002fe200078e00ff */
[----:B--2---:R-:W-:-:S03]  /*21d0*/  IADD3 R25, PT, PT, RZ, -R13, RZ ;  /* 0x8000000dff197210 */ /* 0x004fc60007ffe0ff */
[----:B------:R-:W-:Y:S01]  /*21e0*/  IMAD.HI.U32 R23, R11, R23, R10 ;  /* 0x000000170b177227 */ /* 0x000fe200078e000a */
[----:B------:R-:W-:-:S03]  /*21f0*/  IABS R11, R22 ;  /* 0x00000016000b7213 */ /* 0x000fc60000000000 */
[----:B------:R-:W-:-:S04]  /*2200*/  IMAD R25, R25, R20, RZ ;  /* 0x0000001419197224 */ /* 0x000fc800078e02ff */
[----:B------:R-:W-:Y:S01]  /*2210*/  IMAD.HI.U32 R10, R13, R25, R12 ;  /* 0x000000190d0a7227 */ /* 0x000fe200078e000c */
[----:B------:R-:W-:-:S05]  /*2220*/  MOV R12, R11 ;  /* 0x0000000b000c7202 */ /* 0x000fca0000000f00 */
        /* <DEDUP_REMOVED lines=10> */
[----:B------:R-:W-:Y:S02]  /*22d0*/  ISETP.GT.U32.AND P3, PT, R20, R21, PT ;  /* 0x000000151400720c */ /* 0x000fe40003f64070 */
[----:B------:R-:W-:-:S04]  /*22e0*/  @!P1 IADD3 R10, PT, PT, R10, -R19, RZ ;  /* 0x800000130a0a9210 */ /* 0x000fc80007ffe0ff */
[----:B------:R-:W-:-:S07]  /*22f0*/  ISETP.GT.U32.AND P1, PT, R19, R10, PT ;  /* 0x0000000a1300720c */ /* 0x000fce0003f24070 */
[----:B------:R-:W-:Y:S01]  /*2300*/  @!P3 IMAD.IADD R21, R21, 0x1, -R20 ;  /* 0x000000011515b824 */ /* 0x000fe200078e0a14 */
[----:B------:R-:W-:-:S03]  /*2310*/  ISETP.NE.AND P3, PT, R16, RZ, PT ;  /* 0x000000ff1000720c */ /* 0x000fc60003f65270 */
[----:B------:R-:W-:Y:S02]  /*2320*/  @!P4 IMAD.MOV R21, RZ, RZ, -R21 ;  /* 0x000000ffff15c224 */ /* 0x000fe400078e0a15 */
[----:B------:R-:W-:-:S03]  /*2330*/  @!P1 IADD3 R10, PT, PT, R10, -R19, RZ ;  /* 0x800000130a0a9210 */ /* 0x000fc60007ffe0ff */
[----:B------:R-:W-:Y:S02]  /*2340*/  SEL R21, R8, R21, !P0 ;  /* 0x0000001508157207 */ /* 0x000fe40004000000 */
[----:B------:R-:W-:-:S03]  /*2350*/  @!P2 IADD3 R10, PT, PT, -R10, RZ, RZ ;  /* 0x000000ff0a0aa210 */ /* 0x000fc60007ffe1ff */
[----:B------:R-:W-:Y:S01]  /*2360*/  @!P3 LOP3.LUT R10, RZ, R16, RZ, 0x33, !PT ;  /* 0x00000010ff0ab212 */ /* 0x000fe200078e33ff */
[----:B------:R-:W-:-:S04]  /*2370*/  IMAD.WIDE R20, R21, 0x4, R6 ;  /* 0x0000000415147825 */ /* 0x000fc800078e0206 */
[----:B------:R-:W-:Y:S02]  /*2380*/  IMAD.WIDE R12, R10, 0x4, R4 ;  /* 0x000000040a0c7825 */ /* 0x000fe400078e0204 */
[----:B------:R-:W2:Y:S04]  /*2390*/  LDG.E R20, desc[UR6][R20.64] ;  /* 0x0000000614147981 */ /* 0x000ea8000c1e1900 */
[----:B------:R-:W3:Y:S01]  /*23a0*/  LDG.E R13, desc[UR6][R12.64] ;  /* 0x000000060c0d7981 */ /* 0x000ee2000c1e1900 */
[----:B------:R-:W-:-:S04]  /*23b0*/  IMAD.WIDE R10, R9, 0x4, R2 ;  /* 0x00000004090a7825 */ /* 0x000fc800078e0202 */
[----:B------:R-:W-:-:S05]  /*23c0*/  IMAD.IADD R9, R0, 0x1, R9 ;  /* 0x0000000100097824 */ /* 0x000fca00078e0209 */
[----:B------:R-:W-:Y:S01]  /*23d0*/  ISETP.GE.AND P1, PT, R9, UR4, PT ;  /* 0x0000000409007c0c */ /* 0x000fe2000bf26270 */
[----:B--2---:R-:W-:Y:S01]  /*23e0*/  FADD R22, -R20, 1 ;  /* 0x3f80000014167421 */ /* 0x004fe20000000100 */
[----:B---3--:R-:W-:-:S04]  /*23f0*/  FMUL R19, R13, R20 ;  /* 0x000000140d137220 */ /* 0x008fc80000400000 */
[----:B------:R-:W-:-:S05]  /*2400*/  FMUL R19, R19, R22 ;  /* 0x0000001613137220 */ /* 0x000fca0000400000 */
[----:B------:R1:W-:Y:S02]  /*2410*/  STG.E desc[UR6][R10.64], R19 ;  /* 0x000000130a007986 */ /* 0x0003e4000c101906 */
[----:B------:R-:W-:Y:S05]  /*2420*/  @!P1 BRA `(.L_x_228) ;  /* 0xfffffff800f09947 */ /* 0x000fea000383ffff */
[----:B------:R-:W-:Y:S05]  /*2430*/  EXIT ;  /* 0x000000000000794d */ /* 0x000fea0003800000 */
.L_x_227:
        /* <DEDUP_REMOVED lines=12> */
[----:B--2---:R-:W-:Y:S02]  /*2500*/  HFMA2 R12, -RZ, RZ, 0, 0 ;  /* 0x00000000ff0c7431 */ /* 0x004fe400000001ff */
[----:B-----5:R-:W-:-:S04]  /*2510*/  IMAD.MOV R15, RZ, RZ, -R13 ;  /* 0x000000ffff0f7224 */ /* 0x020fc800078e0a0d */
[----:B------:R-:W-:-:S04]  /*2520*/  IMAD R15, R15, R10, RZ ;  /* 0x0000000a0f0f7224 */ /* 0x000fc800078e02ff */
[----:B-1-3--:R-:W-:-:S07]  /*2530*/  IMAD.HI.U32 R12, R13, R15, R12 ;  /* 0x0000000f0d0c7227 */ /* 0x00afce00078e000c */
.L_x_229:
[----:B------:R-:W-:Y:S02]  /*2540*/  IABS R15, R9 ;  /* 0x00000009000f7213 */ /* 0x000fe40000000000 */
[----:B01----:R-:W-:Y:S02]  /*2550*/  IABS R16, R11 ;  /* 0x0000000b00107213 */ /* 0x003fe40000000000 */
[----:B------:R-:W-:Y:S01]  /*2560*/  ISETP.GE.AND P1, PT, R9, RZ, PT ;  /* 0x000000ff0900720c */ /* 0x000fe20003f26270 */
[----:B------:R-:W-:-:S04]  /*2570*/  IMAD.HI.U32 R13, R12, R15, RZ ;  /* 0x0000000f0c0d7227 */ /* 0x000fc800078e00ff */
[----:B------:R-:W-:-:S04]  /*2580*/  IMAD.MOV R14, RZ, RZ, -R13 ;  /* 0x000000ffff0e7224 */ /* 0x000fc800078e0a0d */
[----:B------:R-:W-:-:S05]  /*2590*/  IMAD R13, R16, R14, R15 ;  /* 0x0000000e100d7224 */ /* 0x000fca00078e020f */
[----:B------:R-:W-:-:S13]  /*25a0*/  ISETP.GT.U32.AND P0, PT, R10, R13, PT ;  /* 0x0000000d0a00720c */ /* 0x000fda0003f04070 */
[----:B------:R-:W-:-:S04]  /*25b0*/  @!P0 IADD3 R13, PT, PT, R13, -R16, RZ ;  /* 0x800000100d0d8210 */ /* 0x000fc80007ffe0ff */
[----:B------:R-:W-:-:S13]  /*25c0*/  ISETP.GT.U32.AND P0, PT, R10, R13, PT ;  /* 0x0000000d0a00720c */ /* 0x000fda0003f04070 */
[----:B------:R-:W-:-:S05]  /*25d0*/  @!P0 IMAD.IADD R13, R13, 0x1, -R16 ;  /* 0x000000010d0d8824 */ /* 0x000fca00078e0a10 */
[----:B------:R-:W-:-:S04]  /*25e0*/  @!P1 IADD3 R13, PT, PT, -R13, RZ, RZ ;  /* 0x000000ff0d0d9210 */ /* 0x000fc80007ffe1ff */
[----:B------:R-:W-:Y:S02]  /*25f0*/  SEL R15, R8, R13, !P2 ;  /* 0x0000000d080f7207 */ /* 0x000fe40005000000 */
[----:B------:R-:W2:Y:S03]  /*2600*/  LDG.E R13, desc[UR6][R2.64] ;  /* 0x00000006020d7981 */ /* 0x000ea6000c1e1900 */
        /* <DEDUP_REMOVED lines=11> */
.L_x_226:
        /* <DEDUP_REMOVED lines=17> */
[----:B--2---:R-:W-:Y:S02]  /*27d0*/  HFMA2 R10, -RZ, RZ, 0, 0 ;  /* 0x00000000ff0a7431 */ /* 0x004fe400000001ff */
[----:B-----5:R-:W-:-:S04]  /*27e0*/  IMAD.MOV R17, RZ, RZ, -R11 ;  /* 0x000000ffff117224 */ /* 0x020fc800078e0a0b */
[----:B------:R-:W-:-:S04]  /*27f0*/  IMAD R15, R17, R14, RZ ;  /* 0x0000000e110f7224 */ /* 0x000fc800078e02ff */
[----:B-1-3--:R-:W-:-:S07]  /*2800*/  IMAD.HI.U32 R15, R11, R15, R10 ;  /* 0x0000000f0b0f7227 */ /* 0x00afce00078e000a */
.L_x_232:
        /* <DEDUP_REMOVED lines=11> */
[----:B------:R-:W-:Y:S02]  /*28c0*/  @!P2 IADD3 R11, PT, PT, R11, -R20, RZ ;  /* 0x800000140b0ba210 */ /* 0x000fe40007ffe0ff */
[----:B------:R-:W-:Y:S02]  /*28d0*/  @!P2 IADD3 R10, PT, PT, R10, 0x1, RZ ;  /* 0x000000010a0aa810 */ /* 0x000fe40007ffe0ff */
[----:B------:R-:W-:Y:S02]  /*28e0*/  ISETP.GE.U32.AND P1, PT, R11, R14, PT ;  /* 0x0000000e0b00720c */ /* 0x000fe40003f26070 */
[----:B------:R-:W-:Y:S01]  /*28f0*/  ISETP.NE.AND P2, PT, R12, RZ, PT ;  /* 0x000000ff0c00720c */ /* 0x000fe20003f45270 */
[----:B0-----:R-:W-:-:S04]  /*2900*/  VIADD R18, R19, 0xffffffe ;  /* 0x0ffffffe13127836 */ /* 0x001fc80000000000 */
[----:B------:R-:W0:Y:S06]  /*2910*/  F2I.FTZ.U32.TRUNC.NTZ R11, R18 ;  /* 0x00000012000b7305 */ /* 0x000e2c000021f000 */
[----:B------:R-:W-:-:S05]  /*2920*/  @P1 VIADD R10, R10, 0x1 ;  /* 0x000000010a0a1836 */ /* 0x000fca0000000000 */
[----:B------:R-:W-:Y:S01]  /*2930*/  MOV R17, R10 ;  /* 0x0000000a00117202 */ /* 0x000fe20000000f00 */
[----:B------:R-:W-:Y:S02]  /*2940*/  IMAD.MOV.U32 R10, RZ, RZ, RZ ;  /* 0x000000ffff0a7224 */ /* 0x000fe400078e00ff */
[----:B0-----:R-:W-:Y:S01]  /*2950*/  IMAD.MOV R19, RZ, RZ, -R11 ;  /* 0x000000ffff137224 */ /* 0x001fe200078e0a0b */
[----:B------:R-:W-:Y:S02]  /*2960*/  @!P3 IADD3 R17, PT, PT, -R17, RZ, RZ ;  /* 0x000000ff1111b210 */ /* 0x000fe40007ffe1ff */
[----:B------:R-:W-:Y:S01]  /*2970*/  @!P2 LOP3.LUT R17, RZ, R12, RZ, 0x33, !PT ;  /* 0x0000000cff11a212 */ /* 0x000fe200078e33ff */
[----:B------:R-:W-:-:S03]  /*2980*/  IMAD R19, R19, R16, RZ ;  /* 0x0000001013137224 */ /* 0x000fc600078e02ff */
[----:B------:R-:W-:Y:S01]  /*2990*/  IABS R18, R17 ;  /* 0x0000001100127213 */ /* 0x000fe20000000000 */
[----:B------:R-:W-:Y:S01]  /*29a0*/  IMAD.HI.U32 R10, R11, R19, R10 ;  /* 0x000000130b0a7227 */ /* 0x000fe200078e000a */
[----:B------:R-:W-:Y:S02]  /*29b0*/  ISETP.GE.AND P2, PT, R17, RZ, PT ;  /* 0x000000ff1100720c */ /* 0x000fe40003f46270 */
[----:B------:R-:W-:-:S05]  /*29c0*/  MOV R11, R18 ;  /* 0x00000012000b7202 */ /* 0x000fca0000000f00 */
[----:B------:R-:W-:-:S04]  /*29d0*/  IMAD.HI.U32 R10, R10, R11, RZ ;  /* 0x0000000b0a0a7227 */ /* 0x000fc800078e00ff */
[----:B------:R-:W-:-:S04]  /*29e0*/  IMAD.MOV R10, RZ, RZ, -R10 ;  /* 0x000000ffff0a7224 */ /* 0x000fc800078e0a0a */
[----:B------:R-:W-:-:S05]  /*29f0*/  IMAD R11, R16, R10, R11 ;  /* 0x0000000a100b7224 */ /* 0x000fca00078e020b */
[----:B------:R-:W-:-:S13]  /*2a00*/  ISETP.GT.U32.AND P1, PT, R16, R11, PT ;  /* 0x0000000b1000720c */ /* 0x000fda0003f24070 */
[----:B------:R-:W-:-:S04]  /*2a10*/  @!P1 IADD3 R11, PT, PT, R11, -R16, RZ ;  /* 0x800000100b0b9210 */ /* 0x000fc80007ffe0ff */
[----:B------:R-:W-:-:S13]  /*2a20*/  ISETP.GT.U32.AND P1, PT, R16, R11, PT ;  /* 0x0000000b1000720c */ /* 0x000fda0003f24070 */
[----:B------:R-:W-:Y:S02]  /*2a30*/  @!P1 IMAD.IADD R11, R11, 0x1, -R16 ;  /* 0x000000010b0b9824 */ /* 0x000fe400078e0a10 */
[----:B----4-:R-:W2:Y:S03]  /*2a40*/  LDG.E R16, desc[UR6][R2.64] ;  /* 0x0000000602107981 */ /* 0x010ea6000c1e1900 */
[----:B------:R-:W-:-:S04]  /*2a50*/  @!P2 IADD3 R11, PT, PT, -R11, RZ, RZ ;  /* 0x000000ff0b0ba210 */ /* 0x000fc80007ffe1ff */
[----:B------:R-:W-:-:S05]  /*2a60*/  SEL R11, R8, R11, !P0 ;  /* 0x0000000b080b7207 */ /* 0x000fca0004000000 */
[----:B------:R-:W-:-:S06]  /*2a70*/  IMAD.WIDE R10, R11, 0x4, R6 ;  /* 0x000000040b0a7825 */ /* 0x000fcc00078e0206 */
[----:B------:R-:W2:Y:S02]  /*2a80*/  LDG.E R11, desc[UR6][R10.64] ;  /* 0x000000060a0b7981 */ /* 0x000ea4000c1e1900 */
[----:B--2---:R-:W-:Y:S01]  /*2a90*/  FMUL R18, R16, R11 ;  /* 0x0000000b10127220 */ /* 0x004fe20000400000 */
[----:B------:R-:W-:Y:S01]  /*2aa0*/  FADD R19, -R11, 1 ;  /* 0x3f8000000b137421 */ /* 0x000fe20000000100 */
[----:B------:R-:W-:-:S04]  /*2ab0*/  IMAD.WIDE R16, R9, 0x4, R4 ;  /* 0x0000000409107825 */ /* 0x000fc800078e0204 */
[----:B------:R-:W-:Y:S01]  /*2ac0*/  FMUL R19, R18, R19 ;  /* 0x0000001312137220 */ /* 0x000fe20000400000 */
[----:B------:R-:W-:-:S04]  /*2ad0*/  IMAD.IADD R9, R0, 0x1, R9 ;  /* 0x0000000100097824 */ /* 0x000fc800078e0209 */
[----:B------:R1:W-:Y:S01]  /*2ae0*/  STG.E desc[UR6][R16.64], R19 ;  /* 0x0000001310007986 */ /* 0x0003e2000c101906 */
[----:B------:R-:W-:-:S13]  /*2af0*/  ISETP.GE.AND P1, PT, R9, UR4, PT ;  /* 0x0000000409007c0c */ /* 0x000fda000bf26270 */
[----:B-1----:R-:W-:Y:S05]  /*2b00*/  @!P1 BRA `(.L_x_232) ;  /* 0xfffffffc00409947 */ /* 0x002fea000383ffff */
[----:B------:R-:W-:Y:S05]  /*2b10*/  EXIT ;  /* 0x000000000000794d */ /* 0x000fea0003800000 */
.L_x_231:
[----:B------:R-:W0:Y:S08]  /*2b20*/  LDC.64 R2, c[0x0][0x388] ;  /* 0x0000e200ff027b82 */ /* 0x000e300000000a00 */
[----:B------:R-:W1:Y:S08]  /*2b30*/  LDC.64 R4, c[0x0][0x398] ;  /* 0x0000e600ff047b82 */ /* 0x000e700000000a00 */
[----:B------:R-:W2:Y:S02]  /*2b40*/  LDC.64 R6, c[0x0][0x3a8] ;  /* 0x0000ea00ff067b82 */ /* 0x000ea40000000a00 */
.L_x_233:
[----:B0--3--:R-:W3:Y:S04]  /*2b50*/  LDG.E R8, desc[UR6][R2.64] ;  /* 0x0000000602087981 */ /* 0x009ee8000c1e1900 */
[----:B-1----:R-:W3:Y:S02]  /*2b60*/  LDG.E R11, desc[UR6][R4.64] ;  /* 0x00000006040b7981 */ /* 0x002ee4000c1e1900 */
[----:B---3--:R-:W-:Y:S01]  /*2b70*/  FMUL R8, R8, R11 ;  /* 0x0000000b08087220 */ /* 0x008fe20000400000 */
[----:B------:R-:W-:Y:S01]  /*2b80*/  FADD R13, -R11, 1 ;  /* 0x3f8000000b0d7421 */ /* 0x000fe20000000100 */
[----:B--2---:R-:W-:Y:S01]  /*2b90*/  IMAD.WIDE R10, R9, 0x4, R6 ;  /* 0x00000004090a7825 */ /* 0x004fe200078e0206 */
[----:B------:R-:W-:-:S03]  /*2ba0*/  IADD3 R9, PT, PT, R0, R9, RZ ;  /* 0x0000000900097210 */ /* 0x000fc60007ffe0ff */
[----:B------:R-:W-:Y:S01]  /*2bb0*/  FMUL R13, R8, R13 ;  /* 0x0000000d080d7220 */ /* 0x000fe20000400000 */
[----:B------:R-:W-:-:S04]  /*2bc0*/  ISETP.GE.AND P0, PT, R9, UR5, PT ;  /* 0x0000000509007c0c */ /* 0x000fc8000bf06270 */
[----:B------:R3:W-:Y:S09]  /*2bd0*/  STG.E desc[UR6][R10.64], R13 ;  /* 0x0000000d0a007986 */ /* 0x0007f2000c101906 */
[----:B------:R-:W-:Y:S05]  /*2be0*/  @!P0 BRA `(.L_x_233) ;  /* 0xfffffffc00d88947 */ /* 0x000fea000383ffff */
[----:B------:R-:W-:Y:S05]  /*2bf0*/  EXIT ;  /* 0x000000000000794d */ /* 0x000fea0003800000 */
.L_x_230:
        /* <DEDUP_REMOVED lines=17> */
[----:B--2---:R-:W-:Y:S01]  /*2d10*/  IMAD.MOV.U32 R10, RZ, RZ, RZ ;  /* 0x000000ffff0a7224 */ /* 0x004fe200078e00ff */
[----:B-----5:R-:W-:-:S05]  /*2d20*/  IADD3 R17, PT, PT, RZ, -R11, RZ ;  /* 0x8000000bff117210 */ /* 0x020fca0007ffe0ff */
[----:B------:R-:W-:-:S04]  /*2d30*/  IMAD R17, R17, R14, RZ ;  /* 0x0000000e11117224 */ /* 0x000fc800078e02ff */
[----:B-1-3--:R-:W-:-:S07]  /*2d40*/  IMAD.HI.U32 R17, R11, R17, R10 ;  /* 0x000000110b117227 */ /* 0x00afce00078e000a */
.L_x_235:
[----:B----4-:R-:W-:Y:S02]  /*2d50*/  IABS R21, R18 ;  /* 0x0000001200157213 */ /* 0x010fe40000000000 */
[----:B-1----:R-:W-:Y:S02]  /*2d60*/  IABS R19, R16 ;  /* 0x0000001000137213 */ /* 0x002fe40000000000 */
[----:B------:R-:W1:Y:S08]  /*2d70*/  I2F.RP R23, R21 ;  /* 0x0000001500177306 */ /* 0x000e700000209400 */
        /* <DEDUP_REMOVED lines=8> */
[----:B-1----:R-:W-:Y:S01]  /*2e00*/  HFMA2 R10, -RZ, RZ, 0, 0 ;  /* 0x00000000ff0a7431 */ /* 0x002fe200000001ff */
[----:B---3--:R-:W-:Y:S01]  /*2e10*/  IADD3 R24, PT, PT, RZ, -R11, RZ ;  /* 0x8000000bff187210 */ /* 0x008fe20007ffe0ff */
[----:B0-----:R-:W-:-:S04]  /*2e20*/  IMAD.MOV.U32 R12, RZ, RZ, RZ ;  /* 0x000000ffff0c7224 */ /* 0x001fc800078e00ff */
[----:B------:R-:W-:Y:S01]  /*2e30*/  IMAD R25, R24, R21, RZ ;  /* 0x0000001518197224 */ /* 0x000fe200078e02ff */
[----:B------:R-:W-:Y:S01]  /*2e40*/  IABS R24, R9 ;  /* 0x0000000900187213 */ /* 0x000fe20000000000 */
[----:B--2---:R-:W-:Y:S02]  /*2e50*/  IMAD.MOV R26, RZ, RZ, -R13 ;  /* 0x000000ffff1a7224 */ /* 0x004fe400078e0a0d */
[----:B------:R-:W-:-:S04]  /*2e60*/  IMAD.HI.U32 R11, R11, R25, R10 ;  /* 0x000000190b0b7227 */ /* 0x000fc800078e000a */
[----:B------:R-:W-:Y:S01]  /*2e70*/  IMAD R23, R26, R19, RZ ;  /* 0x000000131a177224 */ /* 0x000fe200078e02ff */
[----:B------:R-:W-:Y:S01]  /*2e80*/  IABS R26, R20 ;  /* 0x00000014001a7213 */ /* 0x000fe20000000000 */
        /* <DEDUP_REMOVED lines=11> */
[----:B------:R-:W-:Y:S01]  /*2f40*/  @!P2 IADD3 R11, PT, PT, R11, -R26, RZ ;  /* 0x8000001a0b0ba210 */ /* 0x000fe20007ffe0ff */
[----:B------:R-:W-:Y:S01]  /*2f50*/  @!P2 VIADD R10, R10, 0x1 ;  /* 0x000000010a0aa836 */ /* 0x000fe20000000000 */
[-C--:B------:R-:W-:Y:S02]  /*2f60*/  @!P5 IADD3 R24, PT, PT, R24, -R21.reuse, RZ ;  /* 0x800000151818d210 */ /* 0x080fe40007ffe0ff */
[----:B------:R-:W-:Y:S01]  /*2f70*/  ISETP.GE.U32.AND P4, PT, R11, R14, PT ;  /* 0x0000000e0b00720c */ /* 0x000fe20003f86070 */
[----:B0-----:R-:W-:Y:S01]  /*2f80*/  VIADD R25, R23, 0xffffffe ;  /* 0x0ffffffe17197836 */ /* 0x001fe20000000000 */
[----:B------:R-:W-:Y:S02]  /*2f90*/  ISETP.GE.U32.AND P1, PT, R24, R21, PT ;  /* 0x000000151800720c */ /* 0x000fe40003f26070 */
[C---:B------:R-:W-:Y:S01]  /*2fa0*/  LOP3.LUT R21, R9.reuse, R20, RZ, 0x3c, !PT ;  /* 0x0000001409157212 */ /* 0x040fe200078e3cff */
[----:B------:R-:W0:Y:S01]  /*2fb0*/  F2I.FTZ.U32.TRUNC.NTZ R11, R25 ;  /* 0x00000019000b7305 */ /* 0x000e22000021f000 */
[----:B------:R-:W-:-:S02]  /*2fc0*/  LOP3.LUT R24, R9, R18, RZ, 0x3c, !PT ;  /* 0x0000001209187212 */ /* 0x000fc400078e3cff */
[----:B------:R-:W-:Y:S02]  /*2fd0*/  ISETP.GE.AND P3, PT, R21, RZ, PT ;  /* 0x000000ff1500720c */ /* 0x000fe40003f66270 */
[----:B------:R-:W-:Y:S02]  /*2fe0*/  @!P5 IADD3 R13, PT, PT, R13, 0x1, RZ ;  /* 0x000000010d0dd810 */ /* 0x000fe40007ffe0ff */
[----:B------:R-:W-:Y:S01]  /*2ff0*/  ISETP.NE.AND P5, PT, R20, RZ, PT ;  /* 0x000000ff1400720c */ /* 0x000fe20003fa5270 */
[----:B------:R-:W-:Y:S01]  /*3000*/  @P4 VIADD R10, R10, 0x1 ;  /* 0x000000010a0a4836 */ /* 0x000fe20000000000 */
[----:B------:R-:W-:Y:S02]  /*3010*/  ISETP.GE.AND P2, PT, R24, RZ, PT ;  /* 0x000000ff1800720c */ /* 0x000fe40003f46270 */
[----:B------:R-:W-:Y:S02]  /*3020*/  ISETP.NE.AND P4, PT, R18, RZ, PT ;  /* 0x000000ff1200720c */ /* 0x000fe40003f85270 */
[----:B------:R-:W-:Y:S01]  /*3030*/  MOV R21, R10 ;  /* 0x0000000a00157202 */ /* 0x000fe20000000f00 */
[----:B------:R-:W-:Y:S01]  /*3040*/  IMAD.MOV.U32 R10, RZ, RZ, RZ ;  /* 0x000000ffff0a7224 */ /* 0x000fe200078e00ff */
[----:B------:R-:W-:Y:S01]  /*3050*/  @P1 IADD3 R13, PT, PT, R13, 0x1, RZ ;  /* 0x000000010d0d1810 */ /* 0x000fe20007ffe0ff */
[----:B0-----:R-:W-:-:S02]  /*3060*/  IMAD.MOV R23, RZ, RZ, -R11 ;  /* 0x000000ffff177224 */ /* 0x001fc400078e0a0b */
[----:B------:R-:W-:Y:S02]  /*3070*/  @!P3 IMAD.MOV R21, RZ, RZ, -R21 ;  /* 0x000000ffff15b224 */ /* 0x000fe400078e0a15 */
[----:B------:R-:W-:Y:S01]  /*3080*/  IMAD R23, R23, R22, RZ ;  /* 0x0000001617177224 */ /* 0x000fe200078e02ff */
[----:B------:R-:W-:Y:S02]  /*3090*/  @!P5 LOP3.LUT R21, RZ, R20, RZ, 0x33, !PT ;  /* 0x00000014ff15d212 */ /* 0x000fe400078e33ff */
[----:B------:R-:W-:Y:S01]  /*30a0*/  @!P2 IADD3 R13, PT, PT, -R13, RZ, RZ ;  /* 0x000000ff0d0da210 */ /* 0x000fe20007ffe1ff */
[----:B------:R-:W-:Y:S01]  /*30b0*/  IMAD.HI.U32 R10, R11, R23, R10 ;  /* 0x000000170b0a7227 */ /* 0x000fe200078e000a */
[----:B------:R-:W-:Y:S02]  /*30c0*/  @!P4 LOP3.LUT R13, RZ, R18, RZ, 0x33, !PT ;  /* 0x00000012ff0dc212 */ /* 0x000fe400078e33ff */
[----:B------:R-:W-:Y:S02]  /*30d0*/  IABS R11, R21 ;  /* 0x00000015000b7213 */ /* 0x000fe40000000000 */
[----:B------:R-:W-:-:S02]  /*30e0*/  IABS R23, R13 ;  /* 0x0000000d00177213 */ /* 0x000fc40000000000 */
[----:B------:R-:W-:Y:S01]  /*30f0*/  ISETP.GE.AND P4, PT, R13, RZ, PT ;  /* 0x000000ff0d00720c */ /* 0x000fe20003f86270 */
[----:B------:R-:W-:Y:S01]  /*3100*/  IMAD.HI.U32 R12, R12, R11, RZ ;  /* 0x0000000b0c0c7227 */ /* 0x000fe200078e00ff */
[----:B------:R-:W-:-:S03]  /*3110*/  ISETP.NE.AND P5, PT, R16, RZ, PT ;  /* 0x000000ff1000720c */ /* 0x000fc60003fa5270 */
[----:B------:R-:W-:Y:S01]  /*3120*/  IMAD.HI.U32 R10, R10, R23, RZ ;  /* 0x000000170a0a7227 */ /* 0x000fe200078e00ff */
[----:B------:R-:W-:-:S03]  /*3130*/  IADD3 R12, PT, PT, -R12, RZ, RZ ;  /* 0x000000ff0c0c7210 */ /* 0x000fc60007ffe1ff */
[----:B------:R-:W-:Y:S02]  /*3140*/  IMAD.MOV R24, RZ, RZ, -R10 ;  /* 0x000000ffff187224 */ /* 0x000fe400078e0a0a */
[----:B------:R-:W-:Y:S02]  /*3150*/  IMAD R10, R19, R12, R11 ;  /* 0x0000000c130a7224 */ /* 0x000fe400078e020b */
        /* <DEDUP_REMOVED lines=8> */
[----:B------:R-:W-:Y:S02]  /*31e0*/  @!P1 IADD3 R10, PT, PT, R10, -R19, RZ ;  /* 0x800000130a0a9210 */ /* 0x000fe40007ffe0ff */
[----:B------:R-:W-:Y:S02]  /*31f0*/  @!P3 IMAD.IADD R11, R11, 0x1, -R22 ;  /* 0x000000010b0bb824 */ /* 0x000fe400078e0a16 */
[----:B------:R-:W-:Y:S02]  /*3200*/  @!P2 IADD3 R10, PT, PT, -R10, RZ, RZ ;  /* 0x000000ff0a0aa210 */ /* 0x000fe40007ffe1ff */
[----:B------:R-:W-:Y:S01]  /*3210*/  @!P4 IMAD.MOV R11, RZ, RZ, -R11 ;  /* 0x000000ffff0bc224 */ /* 0x000fe200078e0a0b */
[----:B------:R-:W-:-:S04]  /*3220*/  @!P5 LOP3.LUT R10, RZ, R16, RZ, 0x33, !PT ;  /* 0x00000010ff0ad212 */ /* 0x000fc800078e33ff */
[----:B------:R-:W-:Y:S01]  /*3230*/  SEL R23, R8, R11, !P0 ;  /* 0x0000000b08177207 */ /* 0x000fe20004000000 */
[----:B------:R-:W-:-:S04]  /*3240*/  IMAD.WIDE R10, R10, 0x4, R4 ;  /* 0x000000040a0a7825 */ /* 0x000fc800078e0204 */
        /* <DEDUP_REMOVED lines=12> */
.L_x_234:
        /* <DEDUP_REMOVED lines=17> */
.L_x_236:
[----:B------:R-:W-:Y:S02]  /*3420*/  IABS R18, R9 ;  /* 0x0000000900127213 */ /* 0x000fe40000000000 */
        /* <DEDUP_REMOVED lines=25> */
[----:B------:R-:W-:Y:S01]  /*35c0*/  IMAD.HI.U32 R2, R3, R19, R2 ;  /* 0x0000001303027227 */ /* 0x000fe200078e0002 */
[----:B----4-:R-:W2:Y:S03]  /*35d0*/  LDG.E R17, desc[UR6][R4.64] ;  /* 0x0000000604117981 */ /* 0x010ea6000c1e1900 */
[----:B------:R-:W-:-:S04]  /*35e0*/  IMAD.MOV.U32 R3, RZ, RZ, R18 ;  /* 0x000000ffff037224 */ /* 0x000fc800078e0012 */
[----:B------:R-:W-:-:S05]  /*35f0*/  IMAD.HI.U32 R2, R2, R3, RZ ;  /* 0x0000000302027227 */ /* 0x000fca00078e00ff */
[----:B------:R-:W-:-:S05]  /*3600*/  IADD3 R2, PT, PT, -R2, RZ, RZ ;  /* 0x000000ff02027210 */ /* 0x000fca0007ffe1ff */
        /* <DEDUP_REMOVED lines=9> */
[----:B--2---:R-:W-:Y:S01]  /*36a0*/  FADD R19, -R17, 1 ;  /* 0x3f80000011137421 */ /* 0x004fe20000000100 */
[----:B---3--:R-:W-:Y:S01]  /*36b0*/  FMUL R18, R2, R17 ;  /* 0x0000001102127220 */ /* 0x008fe20000400000 */
[----:B------:R-:W-:-:S04]  /*36c0*/  IMAD.WIDE R16, R9, 0x4, R6 ;  /* 0x0000000409107825 */ /* 0x000fc800078e0206 */
[----:B------:R-:W-:Y:S01]  /*36d0*/  FMUL R19, R18, R19 ;  /* 0x0000001312137220 */ /* 0x000fe20000400000 */
[----:B------:R-:W-:-:S04]  /*36e0*/  IADD3 R9, PT, PT, R0, R9, RZ ;  /* 0x0000000900097210 */ /* 0x000fc80007ffe0ff */
[----:B------:R1:W-:Y:S01]  /*36f0*/  STG.E desc[UR6][R16.64], R19 ;  /* 0x0000001310007986 */ /* 0x0003e2000c101906 */
[----:B------:R-:W-:-:S13]  /*3700*/  ISETP.GE.AND P1, PT, R9, UR4, PT ;  /* 0x0000000409007c0c */ /* 0x000fda000bf26270 */
[----:B-1----:R-:W-:Y:S05]  /*3710*/  @!P1 BRA `(.L_x_236) ;  /* 0xfffffffc00409947 */ /* 0x002fea000383ffff */
[----:B------:R-:W-:Y:S05]  /*3720*/  EXIT ;  /* 0x000000000000794d */ /* 0x000fea0003800000 */
.L_x_237:
        /* <DEDUP_REMOVED lines=13> */
.L_x_1318:


//--------------------- .text._Z15_reluback_64_12iPdiiS_iiS_ --------------------------
	.section	.text._Z15_reluback_64_12iPdiiS_iiS_,"ax",@progbits
	.align	128
        .global         _Z15_reluback_64_12iPdiiS_iiS_
        .type           _Z15_reluback_64_12iPdiiS_iiS_,@function
        .size           _Z15_reluback_64_12iPdiiS_iiS_,(.L_x_1319 - _Z15_reluback_64_12iPdiiS_iiS_)
        .other          _Z15_reluback_64_12iPdiiS_iiS_,@"STO_CUDA_ENTRY STV_DEFAULT"
_Z15_reluback_64_12iPdiiS_iiS_:
.text._Z15_reluback_64_12iPdiiS_iiS_:
        /* <DEDUP_REMOVED lines=20> */
.L_x_240:
[----:B---3--:R-:W-:-:S04]  /*0140*/  IMAD.WIDE R4, R9, 0x8, R14 ;  /* 0x0000000809047825 */ /* 0x008fc800078e020e */
[C---:B--2---:R-:W-:Y:S02]  /*0150*/  IMAD.WIDE R2, R9.reuse, 0x8, R12 ;  /* 0x0000000809027825 */ /* 0x044fe400078e020c */
[----:B------:R-:W2:Y:S04]  /*0160*/  LDG.E.64 R4, desc[UR6][R4.64] ;  /* 0x0000000604047981 */ /* 0x000ea8000c1e1b00 */
[----:B------:R-:W3:Y:S01]  /*0170*/  LDG.E.64 R2, desc[UR6][R2.64] ;  /* 0x0000000602027981 */ /* 0x000ee2000c1e1b00 */
[----:B0-----:R-:W-:-:S04]  /*0180*/  IMAD.WIDE R6, R9, 0x8, R16 ;  /* 0x0000000809067825 */ /* 0x001fc800078e0210 */
[----:B------:R-:W-:Y:S01]  /*0190*/  IMAD.IADD R9, R0, 0x1, R9 ;  /* 0x0000000100097824 */ /* 0x000fe200078e0209 */
[----:B--2---:R-:W-:-:S06]  /*01a0*/  DSETP.GT.AND P0, PT, R4, RZ, PT ;  /* 0x000000ff0400722a */ /* 0x004fcc0003f04000 */
[----:B---3--:R-:W-:Y:S02]  /*01b0*/  FSEL R10, R2, RZ, P0 ;  /* 0x000000ff020a7208 */ /* 0x008fe40000000000 */
[----:B------:R-:W-:Y:S02]  /*01c0*/  FSEL R11, R3, RZ, P0 ;  /* 0x000000ff030b7208 */ /* 0x000fe40000000000 */
[----:B------:R-:W-:-:S03]  /*01d0*/  ISETP.GE.AND P0, PT, R9, UR5, PT ;  /* 0x0000000509007c0c */ /* 0x000fc6000bf06270 */
[----:B------:R0:W-:Y:S10]  /*01e0*/  STG.E.64 desc[UR6][R6.64], R10 ;  /* 0x0000000a06007986 */ /* 0x0001f4000c101b06 */
[----:B------:R-:W-:Y:S05]  /*01f0*/  @!P0 BRA `(.L_x_240) ;  /* 0xfffffffc00d08947 */ /* 0x000fea000383ffff */
[----:B------:R-:W-:Y:S05]  /*0200*/  EXIT ;  /* 0x000000000000794d */ /* 0x000fea0003800000 */
.L_x_239:
        /* <DEDUP_REMOVED lines=15> */
[----:B--2---:R-:W-:Y:S02]  /*0300*/  IMAD.MOV.U32 R12, RZ, RZ, RZ ;  /* 0x000000ffff0c7224 */ /* 0x004fe400078e00ff */
[----:B-----5:R-:W-:-:S04]  /*0310*/  IMAD.MOV R15, RZ, RZ, -R13 ;  /* 0x000000ffff0f7224 */ /* 0x020fc800078e0a0d */
[----:B------:R-:W-:-:S04]  /*0320*/  IMAD R15, R15, R10, RZ ;  /* 0x0000000a0f0f7224 */ /* 0x000fc800078e02ff */
[----:B-1--4-:R-:W-:-:S07]  /*0330*/  IMAD.HI.U32 R12, R13, R15, R12 ;  /* 0x0000000f0d0c7227 */ /* 0x012fce00078e000c */
.L_x_242:
        /* <DEDUP_REMOVED lines=9> */
[----:B------:R-:W-:-:S04]  /*03d0*/  @!P1 IMAD.IADD R13, R13, 0x1, -R16 ;  /* 0x000000010d0d9824 */ /* 0x000fc800078e0a10 */
[----:B------:R-:W-:-:S05]  /*03e0*/  @!P2 IMAD.MOV R13, RZ, RZ, -R13 ;  /* 0x000000ffff0da224 */ /* 0x000fca00078e0a0d */
[----:B------:R-:W-:-:S05]  /*03f0*/  SEL R17, R8, R13, !P0 ;  /* 0x0000000d08117207 */ /* 0x000fca0004000000 */
[----:B---3--:R-:W-:-:S04]  /*0400*/  IMAD.WIDE R16, R17, 0x8, R6 ;  /* 0x0000000811107825 */ /* 0x008fc800078e0206 */
[C---:B------:R-:W-:Y:S02]  /*0410*/  IMAD.WIDE R14, R9.reuse, 0x8, R4 ;  /* 0x00000008090e7825 */ /* 0x040fe400078e0204 */
[----:B------:R-:W2:Y:S04]  /*0420*/  LDG.E.64 R16, desc[UR6][R16.64] ;  /* 0x0000000610107981 */ /* 0x000ea8000c1e1b00 */
[----:B------:R-:W3:Y:S01]  /*0430*/  LDG.E.64 R14, desc[UR6][R14.64] ;  /* 0x000000060e0e7981 */ /* 0x000ee2000c1e1b00 */
[----:B-1----:R-:W-:-:S04]  /*0440*/  IMAD.WIDE R18, R9, 0x8, R2 ;  /* 0x0000000809127825 */ /* 0x002fc800078e0202 */
        /* <DEDUP_REMOVED lines=8> */
.L_x_241:
        /* <DEDUP_REMOVED lines=13> */
[----:B---3--:R-:W-:-:S04]  /*05a0*/  IADD3 R14, PT, PT, R13, 0xffffffe, RZ ;  /* 0x0ffffffe0d0e7810 */ /* 0x008fc80007ffe0ff */
[----:B------:R3:W5:Y:S02]  /*05b0*/  F2I.FTZ.U32.TRUNC.NTZ R15, R14 ;  /* 0x0000000e000f7305 */ /* 0x000764000021f000 */
[----:B---3--:R-:W-:Y:S02]  /*05c0*/  IMAD.MOV.U32 R14, RZ, RZ, RZ ;  /* 0x000000ffff0e7224 */ /* 0x008fe400078e00ff */
[----:B-----5:R-:W-:-:S04]  /*05d0*/  IMAD.MOV R17, RZ, RZ, -R15 ;  /* 0x000000ffff117224 */ /* 0x020fc800078e0a0f */
[----:B------:R-:W-:-:S04]  /*05e0*/  IMAD R13, R17, R10, RZ ;  /* 0x0000000a110d7224 */ /* 0x000fc800078e02ff */
[----:B-1--4-:R-:W-:-:S07]  /*05f0*/  IMAD.HI.U32 R13, R15, R13, R14 ;  /* 0x0000000d0f0d7227 */ /* 0x012fce00078e000e */
.L_x_244:
        /* <DEDUP_REMOVED lines=37> */
[----:B------:R-:W-:-:S04]  /*0850*/  IMAD.WIDE R16, R17, 0x8, R6 ;  /* 0x0000000811107825 */ /* 0x000fc800078e0206 */
[C---:B--2---:R-:W-:Y:S02]  /*0860*/  IMAD.WIDE R14, R9.reuse, 0x8, R4 ;  /* 0x00000008090e7825 */ /* 0x044fe400078e0204 */
[----:B------:R-:W2:Y:S04]  /*0870*/  LDG.E.64 R16, desc[UR6][R16.64] ;  /* 0x0000000610107981 */ /* 0x000ea8000c1e1b00 */
[----:B------:R-:W3:Y:S01]  /*0880*/  LDG.E.64 R14, desc[UR6][R14.64] ;  /* 0x000000060e0e7981 */ /* 0x000ee2000c1e1b00 */
[----:B------:R-:W-:-:S04]  /*0890*/  IMAD.WIDE R18, R9, 0x8, R2 ;  /* 0x0000000809127825 */ /* 0x000fc800078e0202 */
        /* <DEDUP_REMOVED lines=8> */
.L_x_243:
[----:B------:R-:W0:Y:S08]  /*0920*/  LDC.64 R4, c[0x0][0x398] ;  /* 0x0000e600ff047b82 */ /* 0x000e300000000a00 */
[----:B--2---:R-:W1:Y:S08]  /*0930*/  LDC.64 R12, c[0x0][0x3a8] ;  /* 0x0000ea00ff0c7b82 */ /* 0x004e700000000a00 */
[----:B------:R-:W2:Y:S02]  /*0940*/  LDC.64 R6, c[0x0][0x388] ;  /* 0x0000e200ff067b82 */ /* 0x000ea40000000a00 */
.L_x_245:
[----:B0--34-:R-:W3:Y:S01]  /*0950*/  LDG.E.64 R14, desc[UR6][R4.64] ;  /* 0x00000006040e7981 */ /* 0x019ee2000c1e1b00 */
[----:B--2---:R-:W-:-:S05]  /*0960*/  IMAD.WIDE R10, R9, 0x8, R6 ;  /* 0x00000008090a7825 */ /* 0x004fca00078e0206 */
[----:B------:R-:W2:Y:S01]  /*0970*/  LDG.E.64 R2, desc[UR6][R10.64] ;  /* 0x000000060a027981 */ /* 0x000ea2000c1e1b00 */
[----:B---3--:R-:W-:Y:S01]  /*0980*/  DSETP.GT.AND P0, PT, R14, RZ, PT ;  /* 0x000000ff0e00722a */ /* 0x008fe20003f04000 */
[----:B-1----:R-:W-:-:S05]  /*0990*/  IMAD.WIDE R14, R9, 0x8, R12 ;  /* 0x00000008090e7825 */ /* 0x002fca00078e020c */
[----:B--2---:R-:W-:Y:S01]  /*09a0*/  FSEL R2, R2, RZ, P0 ;  /* 0x000000ff02027208 */ /* 0x004fe20000000000 */
[----:B------:R-:W-:Y:S01]  /*09b0*/  IMAD.IADD R9, R0, 0x1, R9 ;  /* 0x0000000100097824 */ /* 0x000fe200078e0209 */
[----:B------:R-:W-:-:S04]  /*09c0*/  FSEL R3, R3, RZ, P0 ;  /* 0x000000ff03037208 */ /* 0x000fc80000000000 */
[----:B------:R-:W-:Y:S01]  /*09d0*/  ISETP.GE.AND P0, PT, R9, UR5, PT ;  /* 0x0000000509007c0c */ /* 0x000fe2000bf06270 */
[----:B------:R4:W-:-:S12]  /*09e0*/  STG.E.64 desc[UR6][R14.64], R2 ;  /* 0x000000020e007986 */ /* 0x0009d8000c101b06 */
[----:B------:R-:W-:Y:S05]  /*09f0*/  @!P0 BRA `(.L_x_245) ;  /* 0xfffffffc00d48947 */ /* 0x000fea000383ffff */
[----:B------:R-:W-:Y:S05]  /*0a00*/  EXIT ;  /* 0x000000000000794d */ /* 0x000fea0003800000 */
.L_x_238:
        /* <DEDUP_REMOVED lines=22> */
.L_x_248:
        /* <DEDUP_REMOVED lines=9> */
[----:B------:R-:W-:Y:S02]  /*0c00*/  @!P1 IMAD.IADD R14, R14, 0x1, -R17 ;  /* 0x000000010e0e9824 */ /* 0x000fe400078e0a11 */
[----:B------:R-:W-:-:S03]  /*0c10*/  IMAD.WIDE R16, R9, 0x8, R10 ;  /* 0x0000000809107825 */ /* 0x000fc600078e020a */
[----:B------:R-:W-:-:S03]  /*0c20*/  @!P2 IADD3 R14, PT, PT, -R14, RZ, RZ ;  /* 0x000000ff0e0ea210 */ /* 0x000fc60007ffe1ff */
[----:B------:R-:W2:Y:S01]  /*0c30*/  LDG.E.64 R16, desc[UR6][R16.64] ;  /* 0x0000000610107981 */ /* 0x000ea2000c1e1b00 */
[----:B------:R-:W-:-:S05]  /*0c40*/  SEL R15, R2, R14, !P0 ;  /* 0x0000000e020f7207 */ /* 0x000fca0004000000 */
[----:B----4-:R-:W-:-:S06]  /*0c50*/  IMAD.WIDE R14, R15, 0x8, R6 ;  /* 0x000000080f0e7825 */ /* 0x010fcc00078e0206 */
[----:B------:R-:W3:Y:S01]  /*0c60*/  LDG.E.64 R14, desc[UR6][R14.64] ;  /* 0x000000060e0e7981 */ /* 0x000ee2000c1e1b00 */
[----:B------:R-:W-:-:S04]  /*0c70*/  IMAD.WIDE R18, R9, 0x8, R4 ;  /* 0x0000000809127825 */ /* 0x000fc800078e0204 */
[----:B------:R-:W-:Y:S01]  /*0c80*/  IMAD.IADD R9, R0, 0x1, R9 ;  /* 0x0000000100097824 */ /* 0x000fe200078e0209 */
[----:B--2---:R-:W-:-:S06]  /*0c90*/  DSETP.GT.AND P1, PT, R16, RZ, PT ;  /* 0x000000ff1000722a */ /* 0x004fcc0003f24000 */
[----:B---3--:R-:W-:Y:S02]  /*0ca0*/  FSEL R20, R14, RZ, P1 ;  /* 0x000000ff0e147208 */ /* 0x008fe40000800000 */
[----:B------:R-:W-:-:S05]  /*0cb0*/  FSEL R21, R15, RZ, P1 ;  /* 0x000000ff0f157208 */ /* 0x000fca0000800000 */
[----:B------:R1:W-:Y:S01]  /*0cc0*/  STG.E.64 desc[UR6][R18.64], R20 ;  /* 0x0000001412007986 */ /* 0x0003e2000c101b06 */
[----:B------:R-:W-:-:S13]  /*0cd0*/  ISETP.GE.AND P1, PT, R9, UR4, PT ;  /* 0x0000000409007c0c */ /* 0x000fda000bf26270 */
[----:B-1----:R-:W-:Y:S05]  /*0ce0*/  @!P1 BRA `(.L_x_248) ;  /* 0xfffffffc00a09947 */ /* 0x002fea000383ffff */
[----:B------:R-:W-:Y:S05]  /*0cf0*/  EXIT ;  /* 0x000000000000794d */ /* 0x000fea0003800000 */
.L_x_247:
        /* <DEDUP_REMOVED lines=19> */
.L_x_250:
        /* <DEDUP_REMOVED lines=17> */
[----:B------:R-:W-:-:S05]  /*0f40*/  @P1 VIADD R14, R14, 0x1 ;  /* 0x000000010e0e1836 */ /* 0x000fca0000000000 */
[----:B------:R-:W-:Y:S01]  /*0f50*/  MOV R17, R14 ;  /* 0x0000000e00117202 */ /* 0x000fe20000000f00 */
[----:B------:R-:W-:Y:S02]  /*0f60*/  IMAD.MOV.U32 R14, RZ, RZ, RZ ;  /* 0x000000ffff0e7224 */ /* 0x000fe400078e00ff */
        /* <DEDUP_REMOVED lines=19> */
[----:B------:R-:W-:-:S06]  /*10a0*/  IMAD.WIDE R14, R15, 0x8, R6 ;  /* 0x000000080f0e7825 */ /* 0x000fcc00078e0206 */
[----:B------:R-:W3:Y:S01]  /*10b0*/  LDG.E.64 R14, desc[UR6][R14.64] ;  /* 0x000000060e0e7981 */ /* 0x000ee2000c1e1b00 */
[----:B----4-:R-:W-:-:S04]  /*10c0*/  IMAD.WIDE R18, R9, 0x8, R4 ;  /* 0x0000000809127825 */ /* 0x010fc800078e0204 */
        /* <DEDUP_REMOVED lines=8> */
.L_x_249:
[----:B------:R-:W0:Y:S08]  /*1150*/  LDC.64 R2, c[0x0][0x388] ;  /* 0x0000e200ff027b82 */ /* 0x000e300000000a00 */
[----:B------:R-:W1:Y:S08]  /*1160*/  LDC.64 R12, c[0x0][0x3a8] ;  /* 0x0000ea00ff0c7b82 */ /* 0x000e700000000a00 */
[----:B------:R-:W2:Y:S02]  /*1170*/  LDC.64 R10, c[0x0][0x398] ;  /* 0x0000e600ff0a7b82 */ /* 0x000ea40000000a00 */
.L_x_251:
[C---:B--2---:R-:W-:Y:S01]  /*1180*/  IMAD.WIDE R6, R9.reuse, 0x8, R10 ;  /* 0x0000000809067825 */ /* 0x044fe200078e020a */
[----:B0-----:R-:W2:Y:S05]  /*1190*/  LDG.E.64 R4, desc[UR6][R2.64] ;  /* 0x0000000602047981 */ /* 0x001eaa000c1e1b00 */
[----:B------:R-:W3:Y:S01]  /*11a0*/  LDG.E.64 R6, desc[UR6][R6.64] ;  /* 0x0000000606067981 */ /* 0x000ee2000c1e1b00 */
[----:B-1----:R-:W-:Y:S01]  /*11b0*/  IMAD.WIDE R14, R9, 0x8, R12 ;  /* 0x00000008090e7825 */ /* 0x002fe200078e020c */
[----:B------:R-:W-:Y:S01]  /*11c0*/  IADD3 R9, PT, PT, R0, R9, RZ ;  /* 0x0000000900097210 */ /* 0x000fe20007ffe0ff */
[----:B---3--:R-:W-:-:S06]  /*11d0*/  DSETP.GT.AND P0, PT, R6, RZ, PT ;  /* 0x000000ff0600722a */ /* 0x008fcc0003f04000 */
[----:B--2---:R-:W-:Y:S02]  /*11e0*/  FSEL R4, R4, RZ, P0 ;  /* 0x000000ff04047208 */ /* 0x004fe40000000000 */
[----:B------:R-:W-:-:S05]  /*11f0*/  FSEL R5, R5, RZ, P0 ;  /* 0x000000ff05057208 */ /* 0x000fca0000000000 */
[----:B------:R3:W-:Y:S01]  /*1200*/  STG.E.64 desc[UR6][R14.64], R4 ;  /* 0x000000040e007986 */ /* 0x0007e2000c101b06 */
[----:B------:R-:W-:-:S13]  /*1210*/  ISETP.GE.AND P0, PT, R9, UR5, PT ;  /* 0x0000000509007c0c */ /* 0x000fda000bf06270 */
[----:B---3--:R-:W-:Y:S05]  /*1220*/  @!P0 BRA `(.L_x_251) ;  /* 0xfffffffc00d48947 */ /* 0x008fea000383ffff */
[----:B------:R-:W-:Y:S05]  /*1230*/  EXIT ;  /* 0x000000000000794d */ /* 0x000fea0003800000 */
.L_x_246:
        /* <DEDUP_REMOVED lines=23> */
.L_x_254:
        /* <DEDUP_REMOVED lines=28> */
[----:B------:R-:W-:Y:S02]  /*1570*/  @!P1 IMAD.IADD R15, R15, 0x1, -R18 ;  /* 0x000000010f0f9824 */ /* 0x000fe400078e0a12 */
[----:B------:R-:W-:-:S03]  /*1580*/  SEL R17, R8, R17, !P0 ;  /* 0x0000001108117207 */ /* 0x000fc60004000000 */
[----:B------:R-:W-:Y:S02]  /*1590*/  @!P2 IADD3 R15, PT, PT, -R15, RZ, RZ ;  /* 0x000000ff0f0fa210 */ /* 0x000fe40007ffe1ff */
[----:B------:R-:W-:Y:S01]  /*15a0*/  IMAD.WIDE R16, R17, 0x8, R6 ;  /* 0x0000000811107825 */ /* 0x000fe200078e0206 */
[----:B------:R-:W-:-:S05]  /*15b0*/  @!P3 LOP3.LUT R15, RZ, R12, RZ, 0x33, !PT ;  /* 0x0000000cff0fb212 */ /* 0x000fca00078e33ff */
[----:B------:R-:W2:Y:S01]  /*15c0*/  LDG.E.64 R16, desc[UR6][R16.64] ;  /* 0x0000000610107981 */ /* 0x000ea2000c1e1b00 */
[----:B------:R-:W-:-:S06]  /*15d0*/  IMAD.WIDE R14, R15, 0x8, R4 ;  /* 0x000000080f0e7825 */ /* 0x000fcc00078e0204 */
[----:B------:R-:W3:Y:S01]  /*15e0*/  LDG.E.64 R14, desc[UR6][R14.64] ;  /* 0x000000060e0e7981 */ /* 0x000ee2000c1e1b00 */
[----:B----4-:R-:W-:-:S04]  /*15f0*/  IMAD.WIDE R18, R9, 0x8, R2 ;  /* 0x0000000809127825 */ /* 0x010fc800078e0202 */
        /* <DEDUP_REMOVED lines=8> */
.L_x_253:
        /* <DEDUP_REMOVED lines=16> */
[----:B--2---:R-:W-:Y:S02]  /*1780*/  IMAD.MOV.U32 R10, RZ, RZ, RZ ;  /* 0x000000ffff0a7224 */ /* 0x004fe400078e00ff */
[----:B-----5:R-:W-:-:S04]  /*1790*/  IMAD.MOV R15, RZ, RZ, -R11 ;  /* 0x000000ffff0f7224 */ /* 0x020fc800078e0a0b */
[----:B------:R-:W-:-:S04]  /*17a0*/  IMAD R15, R15, R12, RZ ;  /* 0x0000000c0f0f7224 */ /* 0x000fc800078e02ff */
[----:B-1-3--:R-:W-:-:S07]  /*17b0*/  IMAD.HI.U32 R15, R11, R15, R10 ;  /* 0x0000000f0b0f7227 */ /* 0x00afce00078e000a */
.L_x_256:
[----:B----4-:R-:W-:Y:S02]  /*17c0*/  IABS R19, R16 ;  /* 0x0000001000137213 */ /* 0x010fe40000000000 */
[----:B------:R-:W-:Y:S02]  /*17d0*/  IABS R18, R9 ;  /* 0x0000000900127213 */ /* 0x000fe40000000000 */
[----:B-1----:R-:W1:Y:S01]  /*17e0*/  I2F.RP R17, R19 ;  /* 0x0000001300117306 */ /* 0x002e620000209400 */
[----:B------:R-:W-:-:S07]  /*17f0*/  ISETP.NE.AND P4, PT, R14, RZ, PT ;  /* 0x000000ff0e00720c */ /* 0x000fce0003f85270 */
[----:B-1----:R-:W1:Y:S02]  /*1800*/  MUFU.RCP R17, R17 ;  /* 0x0000001100117308 */ /* 0x002e640000001000 */
[----:B-1----:R-:W-:Y:S02]  /*1810*/  IADD3 R10, PT, PT, R17, 0xffffffe, RZ ;  /* 0x0ffffffe110a7810 */ /* 0x002fe40007ffe0ff */
        /* <DEDUP_REMOVED lines=8> */
[----:B------:R-:W-:-:S04]  /*18a0*/  IMAD.HI.U32 R10, R21, R18, RZ ;  /* 0x00000012150a7227 */ /* 0x000fc800078e00ff */
[----:B------:R-:W-:-:S04]  /*18b0*/  IMAD.MOV R20, RZ, RZ, -R10 ;  /* 0x000000ffff147224 */ /* 0x000fc800078e0a0a */
[----:B------:R-:W-:Y:S01]  /*18c0*/  IMAD R20, R19, R20, R18 ;  /* 0x0000001413147224 */ /* 0x000fe200078e0212 */
[----:B0-----:R-:W-:-:S04]  /*18d0*/  IADD3 R11, PT, PT, R22, 0xffffffe, RZ ;  /* 0x0ffffffe160b7810 */ /* 0x001fc80007ffe0ff */
[----:B------:R-:W-:Y:S02]  /*18e0*/  ISETP.GT.U32.AND P2, PT, R19, R20, PT ;  /* 0x000000141300720c */ /* 0x000fe40003f44070 */
[----:B------:R-:W-:Y:S01]  /*18f0*/  IABS R22, R14 ;  /* 0x0000000e00167213 */ /* 0x000fe20000000000 */
[----:B------:R-:W0:Y:S10]  /*1900*/  F2I.FTZ.U32.TRUNC.NTZ R11, R11 ;  /* 0x0000000b000b7305 */ /* 0x000e34000021f000 */
[----:B------:R-:W-:-:S02]  /*1910*/  @!P2 IMAD.IADD R20, R20, 0x1, -R19 ;  /* 0x000000011414a824 */ /* 0x000fc400078e0a13 */
[----:B------:R-:W-:Y:S01]  /*1920*/  @!P2 VIADD R10, R10, 0x1 ;  /* 0x000000010a0aa836 */ /* 0x000fe20000000000 */
[----:B------:R-:W-:Y:S02]  /*1930*/  ISETP.NE.AND P2, PT, R16, RZ, PT ;  /* 0x000000ff1000720c */ /* 0x000fe40003f45270 */
[----:B------:R-:W-:Y:S02]  /*1940*/  ISETP.GE.U32.AND P1, PT, R20, R19, PT ;  /* 0x000000131400720c */ /* 0x000fe40003f26070 */
[----:B------:R-:W-:-:S04]  /*1950*/  LOP3.LUT R19, R9, R16, RZ, 0x3c, !PT ;  /* 0x0000001009137212 */ /* 0x000fc800078e3cff */
[----:B------:R-:W-:-:S07]  /*1960*/  ISETP.GE.AND P3, PT, R19, RZ, PT ;  /* 0x000000ff1300720c */ /* 0x000fce0003f66270 */
[----:B------:R-:W-:-:S04]  /*1970*/  @P1 VIADD R10, R10, 0x1 ;  /* 0x000000010a0a1836 */ /* 0x000fc80000000000 */
        /* <DEDUP_REMOVED lines=8> */
[----:B------:R-:W-:-:S05]  /*1a00*/  ISETP.GE.AND P3, PT, R19, RZ, PT ;  /* 0x000000ff1300720c */ /* 0x000fca0003f66270 */
        /* <DEDUP_REMOVED lines=8> */
[----:B------:R-:W-:-:S05]  /*1a90*/  @!P2 IMAD.IADD R20, R20, 0x1, -R17 ;  /* 0x000000011414a824 */ /* 0x000fca00078e0a11 */
[----:B------:R-:W-:Y:S02]  /*1aa0*/  ISETP.GT.U32.AND P2, PT, R17, R20, PT ;  /* 0x000000141100720c */ /* 0x000fe40003f44070 */
[----:B------:R-:W-:-:S04]  /*1ab0*/  @!P1 IADD3 R11, PT, PT, R11, -R22, RZ ;  /* 0x800000160b0b9210 */ /* 0x000fc80007ffe0ff */
[----:B------:R-:W-:-:S07]  /*1ac0*/  ISETP.GT.U32.AND P1, PT, R12, R11, PT ;  /* 0x0000000b0c00720c */ /* 0x000fce0003f24070 */
[----:B------:R-:W-:Y:S01]  /*1ad0*/  @!P2 IMAD.IADD R20, R20, 0x1, -R17 ;  /* 0x000000011414a824 */ /* 0x000fe200078e0a11 */
[----:B------:R-:W-:-:S03]  /*1ae0*/  ISETP.GE.AND P2, PT, R9, RZ, PT ;  /* 0x000000ff0900720c */ /* 0x000fc60003f46270 */
[----:B------:R-:W-:Y:S02]  /*1af0*/  @!P3 IMAD.MOV R20, RZ, RZ, -R20 ;  /* 0x000000ffff14b224 */ /* 0x000fe400078e0a14 */
[----:B------:R-:W-:-:S04]  /*1b00*/  @!P1 IMAD.IADD R11, R11, 0x1, -R22 ;  /* 0x000000010b0b9824 */ /* 0x000fc800078e0a16 */
[----:B------:R-:W-:Y:S01]  /*1b10*/  IMAD.MOV.U32 R19, RZ, RZ, R11 ;  /* 0x000000ffff137224 */ /* 0x000fe200078e000b */
[----:B------:R-:W-:-:S04]  /*1b20*/  SEL R11, R8, R20, !P0 ;  /* 0x00000014080b7207 */ /* 0x000fc80004000000 */
[----:B------:R-:W-:Y:S01]  /*1b30*/  @!P2 IADD3 R19, PT, PT, -R19, RZ, RZ ;  /* 0x000000ff1313a210 */ /* 0x000fe20007ffe1ff */
[----:B------:R-:W-:Y:S01]  /*1b40*/  IMAD.WIDE R10, R11, 0x8, R6 ;  /* 0x000000080b0a7825 */ /* 0x000fe200078e0206 */
[----:B------:R-:W-:-:S05]  /*1b50*/  @!P4 LOP3.LUT R19, RZ, R14, RZ, 0x33, !PT ;  /* 0x0000000eff13c212 */ /* 0x000fca00078e33ff */
[----:B------:R-:W2:Y:S01]  /*1b60*/  LDG.E.64 R10, desc[UR6][R10.64] ;  /* 0x000000060a0a7981 */ /* 0x000ea2000c1e1b00 */
[----:B------:R-:W-:-:S06]  /*1b70*/  IMAD.WIDE R18, R19, 0x8, R4 ;  /* 0x0000000813127825 */ /* 0x000fcc00078e0204 */
        /* <DEDUP_REMOVED lines=10> */
.L_x_255:
        /* <DEDUP_REMOVED lines=16> */
.L_x_257:
        /* <DEDUP_REMOVED lines=10> */
[----:B------:R-:W2:Y:S02]  /*1dc0*/  LDG.E.64 R16, desc[UR6][R4.64] ;  /* 0x0000000604107981 */ /* 0x000ea4000c1e1b00 */
[----:B------:R-:W-:-:S05]  /*1dd0*/  @!P1 IMAD.MOV R14, RZ, RZ, -R14 ;  /* 0x000000ffff0e9224 */ /* 0x000fca00078e0a0e */
[----:B------:R-:W-:-:S05]  /*1de0*/  SEL R15, R2, R14, !P2 ;  /* 0x0000000e020f7207 */ /* 0x000fca0005000000 */
[----:B------:R-:W-:-:S06]  /*1df0*/  IMAD.WIDE R14, R15, 0x8, R10 ;  /* 0x000000080f0e7825 */ /* 0x000fcc00078e020a */
[----:B------:R-:W3:Y:S01]  /*1e00*/  LDG.E.64 R14, desc[UR6][R14.64] ;  /* 0x000000060e0e7981 */ /* 0x000ee2000c1e1b00 */
[----:B--2---:R-:W-:Y:S01]  /*1e10*/  DSETP.GT.AND P0, PT, R16, RZ, PT ;  /* 0x000000ff1000722a */ /* 0x004fe20003f04000 */
[----:B----4-:R-:W-:-:S04]  /*1e20*/  IMAD.WIDE R16, R9, 0x8, R6 ;  /* 0x0000000809107825 */ /* 0x010fc800078e0206 */
[----:B------:R-:W-:Y:S01]  /*1e30*/  IMAD.IADD R9, R0, 0x1, R9 ;  /* 0x0000000100097824 */ /* 0x000fe200078e0209 */
[----:B---3--:R-:W-:Y:S02]  /*1e40*/  FSEL R18, R14, RZ, P0 ;  /* 0x000000ff0e127208 */ /* 0x008fe40000000000 */
[----:B------:R-:W-:-:S05]  /*1e50*/  FSEL R19, R15, RZ, P0 ;  /* 0x000000ff0f137208 */ /* 0x000fca0000000000 */
[----:B------:R1:W-:Y:S01]  /*1e60*/  STG.E.64 desc[UR6][R16.64], R18 ;  /* 0x0000001210007986 */ /* 0x0003e2000c101b06 */
[----:B------:R-:W-:-:S13]  /*1e70*/  ISETP.GE.AND P0, PT, R9, UR4, PT ;  /* 0x0000000409007c0c */ /* 0x000fda000bf06270 */
[----:B-1----:R-:W-:Y:S05]  /*1e80*/  @!P0 BRA `(.L_x_257) ;  /* 0xfffffffc00a48947 */ /* 0x002fea000383ffff */
[----:B------:R-:W-:Y:S05]  /*1e90*/  EXIT ;  /* 0x000000000000794d */ /* 0x000fea0003800000 */
.L_x_252:
        /* <DEDUP_REMOVED lines=23> */
.L_x_260:
[----:B01----:R-:W-:Y:S02]  /*2010*/  IABS R20, R15 ;  /* 0x0000000f00147213 */ /* 0x003fe40000000000 */
[----:B------:R-:W-:Y:S02]  /*2020*/  IABS R19, R16 ;  /* 0x0000001000137213 */ /* 0x000fe40000000000 */
[----:B------:R-:W0:Y:S01]  /*2030*/  I2F.RP R25, R20 ;  /* 0x0000001400197306 */ /* 0x000e220000209400 */
[----:B------:R-:W-:Y:S02]  /*2040*/  IABS R21, R9 ;  /* 0x0000000900157213 */ /* 0x000fe40000000000 */
[----:B----4-:R-:W-:Y:S02]  /*2050*/  IABS R12, R18 ;  /* 0x00000012000c7213 */ /* 0x010fe40000000000 */
[----:B------:R-:W-:Y:S01]  /*2060*/  ISETP.NE.AND P4, PT, R16, RZ, PT ;  /* 0x000000ff1000720c */ /* 0x000fe20003f85270 */
        /* <DEDUP_REMOVED lines=10> */
[----:B------:R-:W-:-:S02]  /*2110*/  @!P2 IMAD.IADD R23, R23, 0x1, -R12 ;  /* 0x000000011717a824 */ /* 0x000fc400078e0a0c */
[----:B0-----:R-:W-:Y:S02]  /*2120*/  VIADD R11, R25, 0xffffffe ;  /* 0x0ffffffe190b7836 */ /* 0x001fe40000000000 */
[----:B------:R-:W-:Y:S01]  /*2130*/  @!P2 VIADD R22, R22, 0x1 ;  /* 0x000000011616a836 */ /* 0x000fe20000000000 */
[----:B------:R-:W-:Y:S02]  /*2140*/  ISETP.GE.U32.AND P1, PT, R23, R14, PT ;  /* 0x0000000e1700720c */ /* 0x000fe40003f26070 */
[----:B------:R-:W-:Y:S01]  /*2150*/  ISETP.NE.AND P2, PT, R18, RZ, PT ;  /* 0x000000ff1200720c */ /* 0x000fe20003f45270 */
[----:B------:R-:W0:Y:S01]  /*2160*/  F2I.FTZ.U32.TRUNC.NTZ R11, R11 ;  /* 0x0000000b000b7305 */ /* 0x000e22000021f000 */
[----:B-1----:R-:W-:-:S07]  /*2170*/  IADD3 R13, PT, PT, R24, 0xffffffe, RZ ;  /* 0x0ffffffe180d7810 */ /* 0x002fce0007ffe0ff */
[----:B------:R-:W1:Y:S02]  /*2180*/  F2I.FTZ.U32.TRUNC.NTZ R13, R13 ;  /* 0x0000000d000d7305 */ /* 0x000e64000021f000 */
[----:B------:R-:W-:-:S04]  /*2190*/  @P1 VIADD R22, R22, 0x1 ;  /* 0x0000000116161836 */ /* 0x000fc80000000000 */
[----:B------:R-:W-:Y:S01]  /*21a0*/  @!P3 IMAD.MOV R22, RZ, RZ, -R22 ;  /* 0x000000ffff16b224 */ /* 0x000fe200078e0a16 */
[----:B------:R-:W-:Y:S01]  /*21b0*/  @!P2 LOP3.LUT R22, RZ, R18, RZ, 0x33, !PT ;  /* 0x00000012ff16a212 */ /* 0x000fe200078e33ff */
[----:B0-----:R-:W-:Y:S01]  /*21c0*/  IMAD.MOV R25, RZ, RZ, -R11 ;  /* 0x000000ffff197224 */ /* 0x001fe200078e0a0b */
[----:B------:R-:W-:-:S03]  /*21d0*/  ISETP.GE.AND P3, PT, R9, RZ, PT ;  /* 0x000000ff0900720c */ /* 0x000fc60003f66270 */
[----:B------:R-:W-:Y:S01]  /*21e0*/  IMAD R25, R25, R20, RZ ;  /* 0x0000001419197224 */ /* 0x000fe200078e02ff */
[----:B-1----:R-:W-:-:S03]  /*21f0*/  IADD3 R12, PT, PT, RZ, -R13, RZ ;  /* 0x8000000dff0c7210 */ /* 0x002fc60007ffe0ff */
[----:B------:R-:W-:-:S04]  /*2200*/  IMAD.HI.U32 R10, R11, R25, R10 ;  /* 0x000000190b0a7227 */ /* 0x000fc800078e000a */
[----:B------:R-:W-:Y:S02]  /*2210*/  IMAD R23, R12, R19, RZ ;  /* 0x000000130c177224 */ /* 0x000fe400078e02ff */
[----:B------:R-:W-:Y:S02]  /*2220*/  IMAD.MOV.U32 R12, RZ, RZ, RZ ;  /* 0x000000ffff0c7224 */ /* 0x000fe400078e00ff */
        /* <DEDUP_REMOVED lines=15> */
[----:B------:R-:W-:-:S04]  /*2320*/  ISETP.GE.AND P2, PT, R22, RZ, PT ;  /* 0x000000ff1600720c */ /* 0x000fc80003f46270 */
[----:B------:R-:W-:Y:S01]  /*2330*/  @!P3 IADD3 R21, PT, PT, -R21, RZ, RZ ;  /* 0x000000ff1515b210 */ /* 0x000fe20007ffe1ff */
[----:B------:R-:W-:-:S03]  /*2340*/  @!P1 IMAD.IADD R10, R10, 0x1, -R19 ;  /* 0x000000010a0a9824 */ /* 0x000fc600078e0a13 */
[----:B------:R-:W-:Y:S01]  /*2350*/  SEL R11, R8, R21, !P0 ;  /* 0x00000015080b7207 */ /* 0x000fe20004000000 */
[----:B------:R-:W-:-:S04]  /*2360*/  IMAD.MOV.U32 R13, RZ, RZ, R10 ;  /* 0x000000ffff0d7224 */ /* 0x000fc800078e000a */
[----:B------:R-:W-:Y:S01]  /*2370*/  @!P2 IMAD.MOV R13, RZ, RZ, -R13 ;  /* 0x000000ffff0da224 */ /* 0x000fe200078e0a0d */
[----:B------:R-:W-:Y:S01]  /*2380*/  @!P4 LOP3.LUT R13, RZ, R16, RZ, 0x33, !PT ;  /* 0x00000010ff0dc212 */ /* 0x000fe200078e33ff */
[----:B------:R-:W-:-:S04]  /*2390*/  IMAD.WIDE R10, R11, 0x8, R6 ;  /* 0x000000080b0a7825 */ /* 0x000fc800078e0206 */
[----:B------:R-:W-:Y:S02]  /*23a0*/  IMAD.WIDE R12, R13, 0x8, R4 ;  /* 0x000000080d0c7825 */ /* 0x000fe400078e0204 */
        /* <DEDUP_REMOVED lines=11> */
.L_x_259:
        /* <DEDUP_REMOVED lines=16> */
.L_x_261:
[----:B------:R-:W-:Y:S02]  /*2560*/  IABS R15, R9 ;  /* 0x00000009000f7213 */ /* 0x000fe40000000000 */
[----:B0-----:R-:W-:Y:S02]  /*2570*/  IABS R16, R11 ;  /* 0x0000000b00107213 */ /* 0x001fe40000000000 */
[----:B------:R-:W-:Y:S01]  /*2580*/  ISETP.GE.AND P1, PT, R9, RZ, PT ;  /* 0x000000ff0900720c */ /* 0x000fe20003f26270 */
[----:B------:R-:W-:-:S04]  /*2590*/  IMAD.HI.U32 R13, R12, R15, RZ ;  /* 0x0000000f0c0d7227 */ /* 0x000fc800078e00ff */
[----:B------:R-:W-:-:S04]  /*25a0*/  IMAD.MOV R14, RZ, RZ, -R13 ;  /* 0x000000ffff0e7224 */ /* 0x000fc800078e0a0d */
[----:B------:R-:W-:Y:S02]  /*25b0*/  IMAD R13, R16, R14, R15 ;  /* 0x0000000e100d7224 */ /* 0x000fe400078e020f */
[----:B------:R-:W2:Y:S03]  /*25c0*/  LDG.E.64 R14, desc[UR6][R2.64] ;  /* 0x00000006020e7981 */ /* 0x000ea6000c1e1b00 */
[----:B------:R-:W-:-:S13]  /*25d0*/  ISETP.GT.U32.AND P0, PT, R10, R13, PT ;  /* 0x0000000d0a00720c */ /* 0x000fda0003f04070 */
[----:B------:R-:W-:-:S05]  /*25e0*/  @!P0 IMAD.IADD R13, R13, 0x1, -R16 ;  /* 0x000000010d0d8824 */ /* 0x000fca00078e0a10 */
[----:B------:R-:W-:-:S13]  /*25f0*/  ISETP.GT.U32.AND P0, PT, R10, R13, PT ;  /* 0x0000000d0a00720c */ /* 0x000fda0003f04070 */
[----:B------:R-:W-:-:S05]  /*2600*/  @!P0 IADD3 R13, PT, PT, R13, -R16, RZ ;  /* 0x800000100d0d8210 */ /* 0x000fca0007ffe0ff */
[----:B------:R-:W-:-:S05]  /*2610*/  @!P1 IMAD.MOV R13, RZ, RZ, -R13 ;  /* 0x000000ffff0d9224 */ /* 0x000fca00078e0a0d */
[----:B------:R-:W-:-:S05]  /*2620*/  SEL R17, R8, R13, !P2 ;  /* 0x0000000d08117207 */ /* 0x000fca0005000000 */
[----:B------:R-:W-:-:S06]  /*2630*/  IMAD.WIDE R16, R17, 0x8, R6 ;  /* 0x0000000811107825 */ /* 0x000fcc00078e0206 */
[----:B------:R-:W3:Y:S02]  /*2640*/  LDG.E.64 R16, desc[UR6][R16.64] ;  /* 0x0000000610107981 */ /* 0x000ee4000c1e1b00 */
[----:B---3--:R-:W-:-:S06]  /*2650*/  DSETP.GT.AND P0, PT, R16, RZ, PT ;  /* 0x000000ff1000722a */ /* 0x008fcc0003f04000 */
[----:B--2---:R-:W-:Y:S02]  /*2660*/  FSEL R18, R14, RZ, P0 ;  /* 0x000000ff0e127208 */ /* 0x004fe40000000000 */
[----:B------:R-:W-:Y:S01]  /*2670*/  FSEL R19, R15, RZ, P0 ;  /* 0x000000ff0f137208 */ /* 0x000fe20000000000 */
[----:B----4-:R-:W-:-:S04]  /*2680*/  IMAD.WIDE R14, R9, 0x8, R4 ;  /* 0x00000008090e7825 */ /* 0x010fc800078e0204 */
[----:B------:R-:W-:Y:S01]  /*2690*/  IMAD.IADD R9, R0, 0x1, R9 ;  /* 0x0000000100097824 */ /* 0x000fe200078e0209 */
[----:B------:R1:W-:Y:S04]  /*26a0*/  STG.E.64 desc[UR6][R14.64], R18 ;  /* 0x000000120e007986 */ /* 0x0003e8000c101b06 */
[----:B------:R-:W-:-:S13]  /*26b0*/  ISETP.GE.AND P0, PT, R9, UR4, PT ;  /* 0x0000000409007c0c */ /* 0x000fda000bf06270 */
[----:B-1----:R-:W-:Y:S05]  /*26c0*/  @!P0 BRA `(.L_x_261) ;  /* 0xfffffffc00a48947 */ /* 0x002fea000383ffff */
[----:B------:R-:W-:Y:S05]  /*26d0*/  EXIT ;  /* 0x000000000000794d */ /* 0x000fea0003800000 */
.L_x_258:
        /* <DEDUP_REMOVED lines=21> */
.L_x_264:
        /* <DEDUP_REMOVED lines=36> */
[----:B------:R-:W-:Y:S02]  /*2a70*/  SEL R17, R8, R15, !P0 ;  /* 0x0000000f08117207 */ /* 0x000fe40004000000 */
[----:B----4-:R-:W2:Y:S03]  /*2a80*/  LDG.E.64 R14, desc[UR6][R2.64] ;  /* 0x00000006020e7981 */ /* 0x010ea6000c1e1b00 */
[----:B------:R-:W-:-:S06]  /*2a90*/  IMAD.WIDE R16, R17, 0x8, R6 ;  /* 0x0000000811107825 */ /* 0x000fcc00078e0206 */
[----:B------:R-:W3:Y:S02]  /*2aa0*/  LDG.E.64 R16, desc[UR6][R16.64] ;  /* 0x0000000610107981 */ /* 0x000ee4000c1e1b00 */
[----:B---3--:R-:W-:-:S06]  /*2ab0*/  DSETP.GT.AND P1, PT, R16, RZ, PT ;  /* 0x000000ff1000722a */ /* 0x008fcc0003f24000 */
[----:B--2---:R-:W-:Y:S02]  /*2ac0*/  FSEL R18, R14, RZ, P1 ;  /* 0x000000ff0e127208 */ /* 0x004fe40000800000 */
[----:B------:R-:W-:Y:S01]  /*2ad0*/  FSEL R19, R15, RZ, P1 ;  /* 0x000000ff0f137208 */ /* 0x000fe20000800000 */
[----:B------:R-:W-:Y:S01]  /*2ae0*/  IMAD.WIDE R14, R9, 0x8, R4 ;  /* 0x00000008090e7825 */ /* 0x000fe200078e0204 */
[----:B------:R-:W-:-:S04]  /*2af0*/  IADD3 R9, PT, PT, R0, R9, RZ ;  /* 0x0000000900097210 */ /* 0x000fc80007ffe0ff */
[----:B------:R1:W-:Y:S01]  /*2b00*/  STG.E.64 desc[UR6][R14.64], R18 ;  /* 0x000000120e007986 */ /* 0x0003e2000c101b06 */
[----:B------:R-:W-:-:S13]  /*2b10*/  ISETP.GE.AND P1, PT, R9, UR4, PT ;  /* 0x0000000409007c0c */ /* 0x000fda000bf26270 */
[----:B-1----:R-:W-:Y:S05]  /*2b20*/  @!P1 BRA `(.L_x_264) ;  /* 0xfffffffc00409947 */ /* 0x002fea000383ffff */
[----:B------:R-:W-:Y:S05]  /*2b30*/  EXIT ;  /* 0x000000000000794d */ /* 0x000fea0003800000 */
.L_x_263:
[----:B------:R-:W0:Y:S08]  /*2b40*/  LDC.64 R4, c[0x0][0x388] ;  /* 0x0000e200ff047b82 */ /* 0x000e300000000a00 */
[----:B------:R-:W1:Y:S08]  /*2b50*/  LDC.64 R6, c[0x0][0x398] ;  /* 0x0000e600ff067b82 */ /* 0x000e700000000a00 */
[----:B------:R-:W2:Y:S02]  /*2b60*/  LDC.64 R10, c[0x0][0x3a8] ;  /* 0x0000ea00ff0a7b82 */ /* 0x000ea40000000a00 */
.L_x_265:
[----:B-1-3--:R-:W3:Y:S04]  /*2b70*/  LDG.E.64 R12, desc[UR6][R6.64] ;  /* 0x00000006060c7981 */ /* 0x00aee8000c1e1b00 */
[----:B0-----:R-:W4:Y:S01]  /*2b80*/  LDG.E.64 R2, desc[UR6][R4.64] ;  /* 0x0000000604027981 */ /* 0x001f22000c1e1b00 */
[----:B---3--:R-:W-:Y:S01]  /*2b90*/  DSETP.GT.AND P0, PT, R12, RZ, PT ;  /* 0x000000ff0c00722a */ /* 0x008fe20003f04000 */
[----:B--2---:R-:W-:-:S05]  /*2ba0*/  IMAD.WIDE R12, R9, 0x8, R10 ;  /* 0x00000008090c7825 */ /* 0x004fca00078e020a */
[----:B----4-:R-:W-:Y:S01]  /*2bb0*/  FSEL R2, R2, RZ, P0 ;  /* 0x000000ff02027208 */ /* 0x010fe20000000000 */
[----:B------:R-:W-:Y:S01]  /*2bc0*/  IMAD.IADD R9, R0, 0x1, R9 ;  /* 0x0000000100097824 */ /* 0x000fe200078e0209 */
[----:B------:R-:W-:-:S04]  /*2bd0*/  FSEL R3, R3, RZ, P0 ;  /* 0x000000ff03037208 */ /* 0x000fc80000000000 */
[----:B------:R-:W-:Y:S01]  /*2be0*/  ISETP.GE.AND P0, PT, R9, UR5, PT ;  /* 0x0000000509007c0c */ /* 0x000fe2000bf06270 */
[----:B------:R3:W-:-:S12]  /*2bf0*/  STG.E.64 desc[UR6][R12.64], R2 ;  /* 0x000000020c007986 */ /* 0x0007d8000c101b06 */
[----:B------:R-:W-:Y:S05]  /*2c00*/  @!P0 BRA `(.L_x_265) ;  /* 0xfffffffc00d88947 */ /* 0x000fea000383ffff */
[----:B------:R-:W-:Y:S05]  /*2c10*/  EXIT ;  /* 0x000000000000794d */ /* 0x000fea0003800000 */
.L_x_262:
        /* <DEDUP_REMOVED lines=17> */
[----:B--2---:R-:W-:Y:S01]  /*2d30*/  MOV R10, RZ ;  /* 0x000000ff000a7202 */ /* 0x004fe20000000f00 */
[----:B-----5:R-:W-:-:S04]  /*2d40*/  IMAD.MOV R12, RZ, RZ, -R11 ;  /* 0x000000ffff0c7224 */ /* 0x020fc800078e0a0b */
[----:B------:R-:W-:-:S04]  /*2d50*/  IMAD R13, R12, R19, RZ ;  /* 0x000000130c0d7224 */ /* 0x000fc800078e02ff */
[----:B-1-3--:R-:W-:-:S07]  /*2d60*/  IMAD.HI.U32 R14, R11, R13, R10 ;  /* 0x0000000d0b0e7227 */ /* 0x00afce00078e000a */
.L_x_267:
[----:B-1--4-:R-:W-:Y:S02]  /*2d70*/  IABS R22, R18 ;  /* 0x0000001200167213 */ /* 0x012fe40000000000 */
[----:B------:R-:W-:Y:S02]  /*2d80*/  IABS R20, R15 ;  /* 0x0000000f00147213 */ /* 0x000fe40000000000 */
[----:B------:R-:W1:Y:S01]  /*2d90*/  I2F.RP R23, R22 ;  /* 0x0000001600177306 */ /* 0x000e620000209400 */
[----:B------:R-:W-:-:S07]  /*2da0*/  ISETP.NE.AND P6, PT, R18, RZ, PT ;  /* 0x000000ff1200720c */ /* 0x000fce0003fc5270 */
        /* <DEDUP_REMOVED lines=8> */
[----:B-1----:R-:W-:Y:S02]  /*2e30*/  IMAD.MOV.U32 R10, RZ, RZ, RZ ;  /* 0x000000ffff0a7224 */ /* 0x002fe400078e00ff */
[----:B---3--:R-:W-:-:S05]  /*2e40*/  IMAD.MOV R25, RZ, RZ, -R11 ;  /* 0x000000ffff197224 */ /* 0x008fca00078e0a0b */
[----:B------:R-:W1:Y:S01]  /*2e50*/  I2F.RP R23, R21 ;  /* 0x0000001500177306 */ /* 0x000e620000209400 */
[----:B0-----:R-:W-:Y:S02]  /*2e60*/  IMAD.MOV.U32 R12, RZ, RZ, RZ ;  /* 0x000000ffff0c7224 */ /* 0x001fe400078e00ff */
[----:B------:R-:W-:Y:S01]  /*2e70*/  IMAD R25, R25, R22, RZ ;  /* 0x0000001619197224 */ /* 0x000fe200078e02ff */
[----:B--2---:R-:W-:-:S03]  /*2e80*/  IADD3 R26, PT, PT, RZ, -R13, RZ ;  /* 0x8000000dff1a7210 */ /* 0x004fc60007ffe0ff */
[----:B------:R-:W-:Y:S01]  /*2e90*/  IMAD.HI.U32 R24, R11, R25, R10 ;  /* 0x000000190b187227 */ /* 0x000fe200078e000a */
[----:B------:R-:W-:-:S03]  /*2ea0*/  IABS R11, R9 ;  /* 0x00000009000b7213 */ /* 0x000fc60000000000 */
[----:B------:R-:W-:Y:S02]  /*2eb0*/  IMAD.MOV.U32 R25, RZ, RZ, R26 ;  /* 0x000000ffff197224 */ /* 0x000fe400078e001a */
[----:B------:R-:W-:Y:S01]  /*2ec0*/  IMAD.HI.U32 R10, R24, R11, RZ ;  /* 0x0000000b180a7227 */ /* 0x000fe200078e00ff */
[----:B-1----:R-:W0:Y:S01]  /*2ed0*/  MUFU.RCP R23, R23 ;  /* 0x0000001700177308 */ /* 0x002e220000001000 */
[----:B------:R-:W-:Y:S02]  /*2ee0*/  IABS R24, R16 ;  /* 0x0000001000187213 */ /* 0x000fe40000000000 */
[----:B------:R-:W-:-:S04]  /*2ef0*/  IMAD R25, R25, R20, RZ ;  /* 0x0000001419197224 */ /* 0x000fc800078e02ff */
[----:B------:R-:W-:Y:S01]  /*2f00*/  IMAD.HI.U32 R12, R13, R25, R12 ;  /* 0x000000190d0c7227 */ /* 0x000fe200078e000c */
[----:B------:R-:W-:-:S03]  /*2f10*/  IADD3 R25, PT, PT, -R10, RZ, RZ ;  /* 0x000000ff0a197210 */ /* 0x000fc60007ffe1ff */
        /* <DEDUP_REMOVED lines=8> */
[----:B------:R-:W-:Y:S02]  /*2fa0*/  @!P5 IMAD.IADD R25, R25, 0x1, -R22 ;  /* 0x000000011919d824 */ /* 0x000fe400078e0a16 */
[----:B------:R-:W-:-:S03]  /*2fb0*/  @!P5 VIADD R10, R10, 0x1 ;  /* 0x000000010a0ad836 */ /* 0x000fc60000000000 */
[----:B------:R-:W-:Y:S02]  /*2fc0*/  ISETP.GE.U32.AND P2, PT, R25, R22, PT ;  /* 0x000000161900720c */ /* 0x000fe40003f46070 */
[----:B------:R-:W-:Y:S02]  /*2fd0*/  @!P1 IADD3 R26, PT, PT, R26, -R24, RZ ;  /* 0x800000181a1a9210 */ /* 0x000fe40007ffe0ff */
[C---:B------:R-:W-:Y:S02]  /*2fe0*/  LOP3.LUT R24, R9.reuse, R18, RZ, 0x3c, !PT ;  /* 0x0000001209187212 */ /* 0x040fe400078e3cff */
[----:B------:R-:W-:Y:S01]  /*2ff0*/  ISETP.GE.U32.AND P3, PT, R26, R19, PT ;  /* 0x000000131a00720c */ /* 0x000fe20003f66070 */
[----:B0-----:R-:W-:Y:S01]  /*3000*/  IMAD.MOV R23, RZ, RZ, -R11 ;  /* 0x000000ffff177224 */ /* 0x001fe200078e0a0b */
[----:B------:R-:W-:Y:S02]  /*3010*/  LOP3.LUT R22, R9, R16, RZ, 0x3c, !PT ;  /* 0x0000001009167212 */ /* 0x000fe400078e3cff */
[----:B------:R-:W-:-:S02]  /*3020*/  ISETP.GE.AND P4, PT, R24, RZ, PT ;  /* 0x000000ff1800720c */ /* 0x000fc40003f86270 */
[----:B------:R-:W-:Y:S01]  /*3030*/  ISETP.GE.AND P5, PT, R22, RZ, PT ;  /* 0x000000ff1600720c */ /* 0x000fe20003fa6270 */
[----:B------:R-:W-:Y:S01]  /*3040*/  @P2 VIADD R10, R10, 0x1 ;  /* 0x000000010a0a2836 */ /* 0x000fe20000000000 */
[----:B------:R-:W-:Y:S02]  /*3050*/  @!P1 IADD3 R13, PT, PT, R13, 0x1, RZ ;  /* 0x000000010d0d9810 */ /* 0x000fe40007ffe0ff */
[----:B------:R-:W-:Y:S01]  /*3060*/  ISETP.NE.AND P1, PT, R16, RZ, PT ;  /* 0x000000ff1000720c */ /* 0x000fe20003f25270 */
[----:B------:R-:W-:Y:S02]  /*3070*/  IMAD.MOV.U32 R22, RZ, RZ, R10 ;  /* 0x000000ffff167224 */ /* 0x000fe400078e000a */
[----:B------:R-:W-:Y:S02]  /*3080*/  IMAD.MOV.U32 R10, RZ, RZ, R23 ;  /* 0x000000ffff0a7224 */ /* 0x000fe400078e0017 */
[----:B------:R-:W-:Y:S02]  /*3090*/  @P3 VIADD R13, R13, 0x1 ;  /* 0x000000010d0d3836 */ /* 0x000fe40000000000 */
[----:B------:R-:W-:Y:S01]  /*30a0*/  IMAD R23, R10, R21, RZ ;  /* 0x000000150a177224 */ /* 0x000fe200078e02ff */
[----:B------:R-:W-:Y:S01]  /*30b0*/  @!P4 IADD3 R22, PT, PT, -R22, RZ, RZ ;  /* 0x000000ff1616c210 */ /* 0x000fe20007ffe1ff */
[----:B------:R-:W-:Y:S01]  /*30c0*/  IMAD.MOV.U32 R10, RZ, RZ, RZ ;  /* 0x000000ffff0a7224 */ /* 0x000fe200078e00ff */
[----:B------:R-:W-:Y:S01]  /*30d0*/  @!P6 LOP3.LUT R22, RZ, R18, RZ, 0x33, !PT ;  /* 0x00000012ff16e212 */ /* 0x000fe200078e33ff */
[----:B------:R-:W-:Y:S01]  /*30e0*/  @!P5 IMAD.MOV R13, RZ, RZ, -R13 ;  /* 0x000000ffff0dd224 */ /* 0x000fe200078e0a0d */
[----:B------:R-:W-:Y:S01]  /*30f0*/  ISETP.NE.AND P4, PT, R15, RZ, PT ;  /* 0x000000ff0f00720c */ /* 0x000fe20003f85270 */
[----:B------:R-:W-:Y:S01]  /*3100*/  IMAD.HI.U32 R23, R11, R23, R10 ;  /* 0x000000170b177227 */ /* 0x000fe200078e000a */
[----:B------:R-:W-:-:S02]  /*3110*/  @!P1 LOP3.LUT R13, RZ, R16, RZ, 0x33, !PT ;  /* 0x00000010ff0d9212 */ /* 0x000fc400078e33ff */
        /* <DEDUP_REMOVED lines=12> */
[----:B------:R-:W-:-:S03]  /*31e0*/  @!P1 IMAD.IADD R11, R11, 0x1, -R20 ;  /* 0x000000010b0b9824 */ /* 0x000fc600078e0a14 */
[----:B------:R-:W-:Y:S02]  /*31f0*/  ISETP.GT.U32.AND P2, PT, R21, R10, PT ;  /* 0x0000000a1500720c */ /* 0x000fe40003f44070 */
[----:B------:R-:W-:-:S11]  /*3200*/  ISETP.GT.U32.AND P1, PT, R20, R11, PT ;  /* 0x0000000b1400720c */ /* 0x000fd60003f24070 */
[----:B------:R-:W-:Y:S01]  /*3210*/  @!P2 IMAD.IADD R10, R10, 0x1, -R21 ;  /* 0x000000010a0aa824 */ /* 0x000fe200078e0a15 */
[----:B------:R-:W-:Y:S02]  /*3220*/  ISETP.GE.AND P2, PT, R13, RZ, PT ;  /* 0x000000ff0d00720c */ /* 0x000fe40003f46270 */
[----:B------:R-:W-:Y:S01]  /*3230*/  @!P1 IADD3 R11, PT, PT, R11, -R20, RZ ;  /* 0x800000140b0b9210 */ /* 0x000fe20007ffe0ff */
[----:B------:R-:W-:-:S04]  /*3240*/  @!P3 IMAD.MOV R10, RZ, RZ, -R10 ;  /* 0x000000ffff0ab224 */ /* 0x000fc800078e0a0a */
[----:B------:R-:W-:Y:S01]  /*3250*/  IMAD.MOV.U32 R13, RZ, RZ, R11 ;  /* 0x000000ffff0d7224 */ /* 0x000fe200078e000b */
[----:B------:R-:W-:-:S05]  /*3260*/  SEL R11, R8, R10, !P0 ;  /* 0x0000000a080b7207 */ /* 0x000fca0004000000 */
[----:B------:R-:W-:Y:S01]  /*3270*/  @!P2 IMAD.MOV R13, RZ, RZ, -R13 ;  /* 0x000000ffff0da224 */ /* 0x000fe200078e0a0d */
[----:B------:R-:W-:Y:S01]  /*3280*/  @!P4 LOP3.LUT R13, RZ, R15, RZ, 0x33, !PT ;  /* 0x0000000fff0dc212 */ /* 0x000fe200078e33ff */
[----:B------:R-:W-:-:S04]  /*3290*/  IMAD.WIDE R10, R11, 0x8, R6 ;  /* 0x000000080b0a7825 */ /* 0x000fc800078e0206 */
[----:B------:R-:W-:Y:S02]  /*32a0*/  IMAD.WIDE R12, R13, 0x8, R4 ;  /* 0x000000080d0c7825 */ /* 0x000fe400078e0204 */
[----:B------:R-:W2:Y:S04]  /*32b0*/  LDG.E.64 R10, desc[UR6][R10.64] ;  /* 0x000000060a0a7981 */ /* 0x000ea8000c1e1b00 */
[----:B------:R-:W3:Y:S01]  /*32c0*/  LDG.E.64 R12, desc[UR6][R12.64] ;  /* 0x000000060c0c7981 */ /* 0x000ee2000c1e1b00 */
[----:B------:R-:W-:Y:S01]  /*32d0*/  IMAD.WIDE R20, R9, 0x8, R2 ;  /* 0x0000000809147825 */ /* 0x000fe200078e0202 */
[----:B------:R-:W-:Y:S01]  /*32e0*/  IADD3 R9, PT, PT, R0, R9, RZ ;  /* 0x0000000900097210 */ /* 0x000fe20007ffe0ff */
[----:B--2---:R-:W-:-:S06]  /*32f0*/  DSETP.GT.AND P1, PT, R10, RZ, PT ;  /* 0x000000ff0a00722a */ /* 0x004fcc0003f24000 */
[----:B---3--:R-:W-:Y:S02]  /*3300*/  FSEL R22, R12, RZ, P1 ;  /* 0x000000ff0c167208 */ /* 0x008fe40000800000 */
[----:B------:R-:W-:Y:S02]  /*3310*/  FSEL R23, R13, RZ, P1 ;  /* 0x000000ff0d177208 */ /* 0x000fe40000800000 */
[----:B------:R-:W-:-:S03]  /*3320*/  ISETP.GE.AND P1, PT, R9, UR4, PT ;  /* 0x0000000409007c0c */ /* 0x000fc6000bf26270 */
[----:B------:R1:W-:Y:S10]  /*3330*/  STG.E.64 desc[UR6][R20.64], R22 ;  /* 0x0000001614007986 */ /* 0x0003f4000c101b06 */
[----:B------:R-:W-:Y:S05]  /*3340*/  @!P1 BRA `(.L_x_267) ;  /* 0xfffffff800889947 */ /* 0x000fea000383ffff */
[----:B------:R-:W-:Y:S05]  /*3350*/  EXIT ;  /* 0x000000000000794d */ /* 0x000fea0003800000 */
.L_x_266:
        /* <DEDUP_REMOVED lines=17> */
.L_x_268:
        /* <DEDUP_REMOVED lines=18> */
[----:B------:R-:W-:Y:S02]  /*3590*/  IMAD.MOV.U32 R17, RZ, RZ, R14 ;  /* 0x000000ffff117224 */ /* 0x000fe400078e000e */
[----:B------:R-:W-:Y:S02]  /*35a0*/  HFMA2 R14, -RZ, RZ, 0, 0 ;  /* 0x00000000ff0e7431 */ /* 0x000fe400000001ff */
        /* <DEDUP_REMOVED lines=14> */
[----:B------:R-:W-:Y:S02]  /*3690*/  @!P1 IADD3 R15, PT, PT, R15, -R16, RZ ;  /* 0x800000100f0f9210 */ /* 0x000fe40007ffe0ff */
[----:B----4-:R-:W2:Y:S03]  /*36a0*/  LDG.E.64 R16, desc[UR6][R4.64] ;  /* 0x0000000604107981 */ /* 0x010ea6000c1e1b00 */
[----:B------:R-:W-:-:S05]  /*36b0*/  @!P2 IMAD.MOV R15, RZ, RZ, -R15 ;  /* 0x000000ffff0fa224 */ /* 0x000fca00078e0a0f */
[----:B------:R-:W-:-:S05]  /*36c0*/  SEL R15, R2, R15, !P0 ;  /* 0x0000000f020f7207 */ /* 0x000fca0004000000 */
[----:B------:R-:W-:-:S06]  /*36d0*/  IMAD.WIDE R14, R15, 0x8, R10 ;  /* 0x000000080f0e7825 */ /* 0x000fcc00078e020a */
[----:B------:R-:W3:Y:S01]  /*36e0*/  LDG.E.64 R14, desc[UR6][R14.64] ;  /* 0x000000060e0e7981 */ /* 0x000ee2000c1e1b00 */
[----:B--2---:R-:W-:Y:S01]  /*36f0*/  DSETP.GT.AND P1, PT, R16, RZ, PT ;  /* 0x000000ff1000722a */ /* 0x004fe20003f24000 */
[----:B------:R-:W-:-:S04]  /*3700*/  IMAD.WIDE R16, R9, 0x8, R6 ;  /* 0x0000000809107825 */ /* 0x000fc800078e0206 */
[----:B------:R-:W-:Y:S01]  /*3710*/  IMAD.IADD R9, R0, 0x1, R9 ;  /* 0x0000000100097824 */ /* 0x000fe200078e0209 */
[----:B---3--:R-:W-:Y:S02]  /*3720*/  FSEL R18, R14, RZ, P1 ;  /* 0x000000ff0e127208 */ /* 0x008fe40000800000 */
[----:B------:R-:W-:-:S05]  /*3730*/  FSEL R19, R15, RZ, P1 ;  /* 0x000000ff0f137208 */ /* 0x000fca0000800000 */
[----:B------:R1:W-:Y:S01]  /*3740*/  STG.E.64 desc[UR6][R16.64], R18 ;  /* 0x0000001210007986 */ /* 0x0003e2000c101b06 */
[----:B------:R-:W-:-:S13]  /*3750*/  ISETP.GE.AND P1, PT, R9, UR4, PT ;  /* 0x0000000409007c0c */ /* 0x000fda000bf26270 */
[----:B-1----:R-:W-:Y:S05]  /*3760*/  @!P1 BRA `(.L_x_268) ;  /* 0xfffffffc00409947 */ /* 0x002fea000383ffff */
[----:B------:R-:W-:Y:S05]  /*3770*/  EXIT ;  /* 0x000000000000794d */ /* 0x000fea0003800000 */
.L_x_269:
        /* <DEDUP_REMOVED lines=16> */
.L_x_1319:


//--------------------- .text._Z15_reluback_32_12iPfiiS_iiS_ --------------------------
	.section	.text._Z15_reluback_32_12iPfiiS_iiS_,"ax",@progbits
	.align	128
        .global         _Z15_reluback_32_12iPfiiS_iiS_
        .type           _Z15_reluback_32_12iPfiiS_iiS_,@function
        .size           _Z15_reluback_32_12iPfiiS_iiS_,(.L_x_1320 - _Z15_reluback_32_12iPfiiS_iiS_)
        .other          _Z15_reluback_32_12iPfiiS_iiS_,@"STO_CUDA_ENTRY STV_DEFAULT"
_Z15_reluback_32_12iPfiiS_iiS_:
.text._Z15_reluback_32_12iPfiiS_iiS_:
        /* <DEDUP_REMOVED lines=20> */
.L_x_272:
[----:B---3--:R-:W-:-:S04]  /*0140*/  IMAD.WIDE R4, R9, 0x4, R12 ;  /* 0x0000000409047825 */ /* 0x008fc800078e020c */
[C---:B--2---:R-:W-:Y:S02]  /*0150*/  IMAD.WIDE R2, R9.reuse, 0x4, R10 ;  /* 0x0000000409027825 */ /* 0x044fe400078e020a */
[----:B------:R-:W2:Y:S04]  /*0160*/  LDG.E R4, desc[UR6][R4.64] ;  /* 0x0000000604047981 */ /* 0x000ea8000c1e1900 */
[----:B------:R-:W3:Y:S01]  /*0170*/  LDG.E R2, desc[UR6][R2.64] ;  /* 0x0000000602027981 */ /* 0x000ee2000c1e1900 */
[----:B0-----:R-:W-:-:S04]  /*0180*/  IMAD.WIDE R6, R9, 0x4, R14 ;  /* 0x0000000409067825 */ /* 0x001fc800078e020e */
[----:B------:R-:W-:Y:S01]  /*0190*/  IMAD.IADD R9, R0, 0x1, R9 ;  /* 0x0000000100097824 */ /* 0x000fe200078e0209 */
[----:B--2---:R-:W-:-:S04]  /*01a0*/  FSETP.GT.AND P0, PT, R4, RZ, PT ;  /* 0x000000ff0400720b */ /* 0x004fc80003f04000 */
[----:B---3--:R-:W-:Y:S02]  /*01b0*/  FSEL R17, R2, RZ, P0 ;  /* 0x000000ff02117208 */ /* 0x008fe40000000000 */
[----:B------:R-:W-:-:S03]  /*01c0*/  ISETP.GE.AND P0, PT, R9, UR5, PT ;  /* 0x0000000509007c0c */ /* 0x000fc6000bf06270 */
[----:B------:R0:W-:Y:S10]  /*01d0*/  STG.E desc[UR6][R6.64], R17 ;  /* 0x0000001106007986 */ /* 0x0001f4000c101906 */
[----:B------:R-:W-:Y:S05]  /*01e0*/  @!P0 BRA `(.L_x_272) ;  /* 0xfffffffc00d48947 */ /* 0x000fea000383ffff */
[----:B------:R-:W-:Y:S05]  /*01f0*/  EXIT ;  /* 0x000000000000794d */ /* 0x000fea0003800000 */
.L_x_271:
        /* <DEDUP_REMOVED lines=15> */
[----:B---3--:R-:W-:Y:S02]  /*02f0*/  IMAD.MOV.U32 R12, RZ, RZ, RZ ;  /* 0x000000ffff0c7224 */ /* 0x008fe400078e00ff */
[----:B-----5:R-:W-:-:S04]  /*0300*/  IMAD.MOV R15, RZ, RZ, -R13 ;  /* 0x000000ffff0f7224 */ /* 0x020fc800078e0a0d */
[----:B------:R-:W-:-:S04]  /*0310*/  IMAD R15, R15, R10, RZ ;  /* 0x0000000a0f0f7224 */ /* 0x000fc800078e02ff */
[----:B-1--4-:R-:W-:-:S07]  /*0320*/  IMAD.HI.U32 R12, R13, R15, R12 ;  /* 0x0000000f0d0c7227 */ /* 0x012fce00078e000c */
.L_x_274:
[----:B------:R-:W-:Y:S02]  /*0330*/  IABS R15, R9 ;  /* 0x00000009000f7213 */ /* 0x000fe40000000000 */
[----:B0-----:R-:W-:Y:S02]  /*0340*/  IABS R16, R11 ;  /* 0x0000000b00107213 */ /* 0x001fe40000000000 */
[----:B------:R-:W-:Y:S01]  /*0350*/  ISETP.GE.AND P2, PT, R9, RZ, PT ;  /* 0x000000ff0900720c */ /* 0x000fe20003f46270 */
[----:B------:R-:W-:-:S05]  /*0360*/  IMAD.HI.U32 R13, R12, R15, RZ ;  /* 0x0000000f0c0d7227 */ /* 0x000fca00078e00ff */
[----:B------:R-:W-:-:S05]  /*0370*/  IADD3 R14, PT, PT, -R13, RZ, RZ ;  /* 0x000000ff0d0e7210 */ /* 0x000fca0007ffe1ff */
[----:B------:R-:W-:Y:S02]  /*0380*/  IMAD R13, R16, R14, R15 ;  /* 0x0000000e100d7224 */ /* 0x000fe400078e020f */
[----:B------:R-:W-:-:S03]  /*0390*/  IMAD.WIDE R14, R9, 0x4, R4 ;  /* 0x00000004090e7825 */ /* 0x000fc600078e0204 */
[----:B------:R-:W-:-:S13]  /*03a0*/  ISETP.GT.U32.AND P1, PT, R10, R13, PT ;  /* 0x0000000d0a00720c */ /* 0x000fda0003f24070 */
[----:B------:R-:W-:-:S05]  /*03b0*/  @!P1 IMAD.IADD R13, R13, 0x1, -R16 ;  /* 0x000000010d0d9824 */ /* 0x000fca00078e0a10 */
[----:B------:R-:W-:-:S13]  /*03c0*/  ISETP.GT.U32.AND P1, PT, R10, R13, PT ;  /* 0x0000000d0a00720c */ /* 0x000fda0003f24070 */
[----:B------:R-:W-:-:S04]  /*03d0*/  @!P1 IMAD.IADD R13, R13, 0x1, -R16 ;  /* 0x000000010d0d9824 */ /* 0x000fc800078e0a10 */
[----:B------:R-:W-:-:S05]  /*03e0*/  @!P2 IMAD.MOV R13, RZ, RZ, -R13 ;  /* 0x000000ffff0da224 */ /* 0x000fca00078e0a0d */
[----:B------:R-:W-:Y:S02]  /*03f0*/  SEL R17, R8, R13, !P0 ;  /* 0x0000000d08117207 */ /* 0x000fe40004000000 */
[----:B------:R-:W3:Y:S03]  /*0400*/  LDG.E R13, desc[UR6][R14.64] ;  /* 0x000000060e0d7981 */ /* 0x000ee6000c1e1900 */
[----:B--2---:R-:W-:-:S06]  /*0410*/  IMAD.WIDE R16, R17, 0x4, R6 ;  /* 0x0000000411107825 */ /* 0x004fcc00078e0206 */
[----:B------:R-:W2:Y:S01]  /*0420*/  LDG.E R16, desc[UR6][R16.64] ;  /* 0x0000000610107981 */ /* 0x000ea2000c1e1900 */
[----:B------:R-:W-:-:S04]  /*0430*/  IMAD.WIDE R18, R9, 0x4, R2 ;  /* 0x0000000409127825 */ /* 0x000fc800078e0202 */
[----:B------:R-:W-:Y:S01]  /*0440*/  IMAD.IADD R9, R0, 0x1, R9 ;  /* 0x0000000100097824 */ /* 0x000fe200078e0209 */
[----:B--2---:R-:W-:-:S04]  /*0450*/  FSETP.GT.AND P1, PT, R16, RZ, PT ;  /* 0x000000ff1000720b */ /* 0x004fc80003f24000 */
[----:B---3--:R-:W-:-:S05]  /*0460*/  FSEL R13, R13, RZ, P1 ;  /* 0x000000ff0d0d7208 */ /* 0x008fca0000800000 */
[----:B------:R1:W-:Y:S01]  /*0470*/  STG.E desc[UR6][R18.64], R13 ;  /* 0x0000000d12007986 */ /* 0x0003e2000c101906 */
[----:B------:R-:W-:-:S13]  /*0480*/  ISETP.GE.AND P1, PT, R9, UR4, PT ;  /* 0x0000000409007c0c */ /* 0x000fda000bf26270 */
[----:B-1----:R-:W-:Y:S05]  /*0490*/  @!P1 BRA `(.L_x_274) ;  /* 0xfffffffc00a49947 */ /* 0x002fea000383ffff */
[----:B------:R-:W-:Y:S05]  /*04a0*/  EXIT ;  /* 0x000000000000794d */ /* 0x000fea0003800000 */
.L_x_273:
        /* <DEDUP_REMOVED lines=19> */
.L_x_276:
        /* <DEDUP_REMOVED lines=36> */
[----:B------:R-:W-:Y:S01]  /*0820*/  SEL R17, R8, R13, !P0 ;  /* 0x0000000d08117207 */ /* 0x000fe20004000000 */
[----:B--2---:R-:W-:-:S04]  /*0830*/  IMAD.WIDE R12, R9, 0x4, R4 ;  /* 0x00000004090c7825 */ /* 0x004fc800078e0204 */
[----:B------:R-:W-:Y:S02]  /*0840*/  IMAD.WIDE R16, R17, 0x4, R6 ;  /* 0x0000000411107825 */ /* 0x000fe400078e0206 */
[----:B------:R-:W2:Y:S04]  /*0850*/  LDG.E R12, desc[UR6][R12.64] ;  /* 0x000000060c0c7981 */ /* 0x000ea8000c1e1900 */
[----:B------:R-:W3:Y:S01]  /*0860*/  LDG.E R16, desc[UR6][R16.64] ;  /* 0x0000000610107981 */ /* 0x000ee2000c1e1900 */
[----:B------:R-:W-:-:S04]  /*0870*/  IMAD.WIDE R18, R9, 0x4, R2 ;  /* 0x0000000409127825 */ /* 0x000fc800078e0202 */
[----:B------:R-:W-:Y:S01]  /*0880*/  IMAD.IADD R9, R0, 0x1, R9 ;  /* 0x0000000100097824 */ /* 0x000fe200078e0209 */
[----:B---3--:R-:W-:-:S04]  /*0890*/  FSETP.GT.AND P1, PT, R16, RZ, PT ;  /* 0x000000ff1000720b */ /* 0x008fc80003f24000 */
[----:B--2---:R-:W-:-:S05]  /*08a0*/  FSEL R21, R12, RZ, P1 ;  /* 0x000000ff0c157208 */ /* 0x004fca0000800000 */
[----:B------:R1:W-:Y:S01]  /*08b0*/  STG.E desc[UR6][R18.64], R21 ;  /* 0x0000001512007986 */ /* 0x0003e2000c101906 */
[----:B------:R-:W-:-:S13]  /*08c0*/  ISETP.GE.AND P1, PT, R9, UR4, PT ;  /* 0x0000000409007c0c */ /* 0x000fda000bf26270 */
[----:B-1----:R-:W-:Y:S05]  /*08d0*/  @!P1 BRA `(.L_x_276) ;  /* 0xfffffffc00409947 */ /* 0x002fea000383ffff */
[----:B------:R-:W-:Y:S05]  /*08e0*/  EXIT ;  /* 0x000000000000794d */ /* 0x000fea0003800000 */
.L_x_275:
[----:B------:R-:W0:Y:S08]  /*08f0*/  LDC.64 R2, c[0x0][0x398] ;  /* 0x0000e600ff027b82 */ /* 0x000e300000000a00 */
[----:B--2---:R-:W1:Y:S08]  /*0900*/  LDC.64 R10, c[0x0][0x3a8] ;  /* 0x0000ea00ff0a7b82 */ /* 0x004e700000000a00 */
[----:B------:R-:W2:Y:S02]  /*0910*/  LDC.64 R4, c[0x0][0x388] ;  /* 0x0000e200ff047b82 */ /* 0x000ea40000000a00 */
.L_x_277:
[C---:B--2---:R-:W-:Y:S01]  /*0920*/  IMAD.WIDE R6, R9.reuse, 0x4, R4 ;  /* 0x0000000409067825 */ /* 0x044fe200078e0204 */
[----:B0-----:R-:W2:Y:S05]  /*0930*/  LDG.E R8, desc[UR6][R2.64] ;  /* 0x0000000602087981 */ /* 0x001eaa000c1e1900 */
[----:B----4-:R-:W4:Y:S01]  /*0940*/  LDG.E R6, desc[UR6][R6.64] ;  /* 0x0000000606067981 */ /* 0x010f22000c1e1900 */
[----:B-1-3--:R-:W-:-:S04]  /*0950*/  IMAD.WIDE R12, R9, 0x4, R10 ;  /* 0x00000004090c7825 */ /* 0x00afc800078e020a */
[----:B------:R-:W-:Y:S01]  /*0960*/  IMAD.IADD R9, R0, 0x1, R9 ;  /* 0x0000000100097824 */ /* 0x000fe200078e0209 */
[----:B--2---:R-:W-:-:S04]  /*0970*/  FSETP.GT.AND P0, PT, R8, RZ, PT ;  /* 0x000000ff0800720b */ /* 0x004fc80003f04000 */
[----:B----4-:R-:W-:Y:S02]  /*0980*/  FSEL R15, R6, RZ, P0 ;  /* 0x000000ff060f7208 */ /* 0x010fe40000000000 */
[----:B------:R-:W-:-:S03]  /*0990*/  ISETP.GE.AND P0, PT, R9, UR5, PT ;  /* 0x0000000509007c0c */ /* 0x000fc6000bf06270 */
[----:B------:R4:W-:Y:S10]  /*09a0*/  STG.E desc[UR6][R12.64], R15 ;  /* 0x0000000f0c007986 */ /* 0x0009f4000c101906 */
[----:B------:R-:W-:Y:S05]  /*09b0*/  @!P0 BRA `(.L_x_277) ;  /* 0xfffffffc00d88947 */ /* 0x000fea000383ffff */
[----:B------:R-:W-:Y:S05]  /*09c0*/  EXIT ;  /* 0x000000000000794d */ /* 0x000fea0003800000 */
.L_x_270:
        /* <DEDUP_REMOVED lines=22> */
.L_x_280:
        /* <DEDUP_REMOVED lines=12> */
[----:B------:R-:W2:Y:S01]  /*0bf0*/  LDG.E R16, desc[UR6][R16.64] ;  /* 0x0000000610107981 */ /* 0x000ea2000c1e1900 */
[----:B------:R-:W-:-:S05]  /*0c00*/  SEL R15, R2, R14, !P0 ;  /* 0x0000000e020f7207 */ /* 0x000fca0004000000 */
[----:B----4-:R-:W-:-:S06]  /*0c10*/  IMAD.WIDE R14, R15, 0x4, R6 ;  /* 0x000000040f0e7825 */ /* 0x010fcc00078e0206 */
[----:B------:R-:W3:Y:S01]  /*0c20*/  LDG.E R14, desc[UR6][R14.64] ;  /* 0x000000060e0e7981 */ /* 0x000ee2000c1e1900 */
        /* <DEDUP_REMOVED lines=8> */
.L_x_279:
        /* <DEDUP_REMOVED lines=19> */
.L_x_282:
        /* <DEDUP_REMOVED lines=41> */
[----:B----4-:R-:W-:-:S04]  /*1070*/  IMAD.WIDE R18, R9, 0x4, R4 ;  /* 0x0000000409127825 */ /* 0x010fc800078e0204 */
[----:B------:R-:W-:Y:S01]  /*1080*/  IMAD.IADD R9, R0, 0x1, R9 ;  /* 0x0000000100097824 */ /* 0x000fe200078e0209 */
[----:B--2---:R-:W-:-:S04]  /*1090*/  FSETP.GT.AND P1, PT, R16, RZ, PT ;  /* 0x000000ff1000720b */ /* 0x004fc80003f24000 */
[----:B---3--:R-:W-:-:S05]  /*10a0*/  FSEL R21, R12, RZ, P1 ;  /* 0x000000ff0c157208 */ /* 0x008fca0000800000 */
[----:B------:R1:W-:Y:S01]  /*10b0*/  STG.E desc[UR6][R18.64], R21 ;  /* 0x0000001512007986 */ /* 0x0003e2000c101906 */
[----:B------:R-:W-:-:S13]  /*10c0*/  ISETP.GE.AND P1, PT, R9, UR4, PT ;  /* 0x0000000409007c0c */ /* 0x000fda000bf26270 */
[----:B-1----:R-:W-:Y:S05]  /*10d0*/  @!P1 BRA `(.L_x_282) ;  /* 0xfffffffc00409947 */ /* 0x002fea000383ffff */
[----:B------:R-:W-:Y:S05]  /*10e0*/  EXIT ;  /* 0x000000000000794d */ /* 0x000fea0003800000 */
.L_x_281:
[----:B------:R-:W0:Y:S08]  /*10f0*/  LDC.64 R2, c[0x0][0x388] ;  /* 0x0000e200ff027b82 */ /* 0x000e300000000a00 */
[----:B------:R-:W1:Y:S08]  /*1100*/  LDC.64 R10, c[0x0][0x3a8] ;  /* 0x0000ea00ff0a7b82 */ /* 0x000e700000000a00 */
[----:B------:R-:W2:Y:S02]  /*1110*/  LDC.64 R4, c[0x0][0x398] ;  /* 0x0000e600ff047b82 */ /* 0x000ea40000000a00 */
.L_x_283:
[C---:B--2---:R-:W-:Y:S01]  /*1120*/  IMAD.WIDE R6, R9.reuse, 0x4, R4 ;  /* 0x0000000409067825 */ /* 0x044fe200078e0204 */
[----:B0-----:R-:W2:Y:S05]  /*1130*/  LDG.E R8, desc[UR6][R2.64] ;  /* 0x0000000602087981 */ /* 0x001eaa000c1e1900 */
[----:B------:R-:W3:Y:S01]  /*1140*/  LDG.E R6, desc[UR6][R6.64] ;  /* 0x0000000606067981 */ /* 0x000ee2000c1e1900 */
[----:B-1----:R-:W-:Y:S01]  /*1150*/  IMAD.WIDE R12, R9, 0x4, R10 ;  /* 0x00000004090c7825 */ /* 0x002fe200078e020a */
[----:B------:R-:W-:Y:S02]  /*1160*/  IADD3 R9, PT, PT, R0, R9, RZ ;  /* 0x0000000900097210 */ /* 0x000fe40007ffe0ff */
[----:B---3--:R-:W-:-:S04]  /*1170*/  FSETP.GT.AND P0, PT, R6, RZ, PT ;  /* 0x000000ff0600720b */ /* 0x008fc80003f04000 */
[----:B--2---:R-:W-:-:S05]  /*1180*/  FSEL R15, R8, RZ, P0 ;  /* 0x000000ff080f7208 */ /* 0x004fca0000000000 */
[----:B------:R3:W-:Y:S01]  /*1190*/  STG.E desc[UR6][R12.64], R15 ;  /* 0x0000000f0c007986 */ /* 0x0007e2000c101906 */
[----:B------:R-:W-:-:S13]  /*11a0*/  ISETP.GE.AND P0, PT, R9, UR5, PT ;  /* 0x0000000509007c0c */ /* 0x000fda000bf06270 */
[----:B---3--:R-:W-:Y:S05]  /*11b0*/  @!P0 BRA `(.L_x_283) ;  /* 0xfffffffc00d88947 */ /* 0x008fea000383ffff */
[----:B------:R-:W-:Y:S05]  /*11c0*/  EXIT ;  /* 0x000000000000794d */ /* 0x000fea0003800000 */
.L_x_278:
        /* <DEDUP_REMOVED lines=23> */
.L_x_286:
[----:B0-----:R-:W-:Y:S01]  /*1340*/  IABS R14, R11 ;  /* 0x0000000b000e7213 */ /* 0x001fe20000000000 */
[----:B------:R-:W-:Y:S01]  /*1350*/  IMAD.MOV.U32 R16, RZ, RZ, RZ ;  /* 0x000000ffff107224 */ /* 0x000fe200078e00ff */
[----:B------:R-:W-:Y:S02]  /*1360*/  IABS R18, R9 ;  /* 0x0000000900127213 */ /* 0x000fe40000000000 */
        /* <DEDUP_REMOVED lines=11> */
[----:B------:R-:W-:Y:S02]  /*1420*/  IMAD.MOV R17, RZ, RZ, -R16 ;  /* 0x000000ffff117224 */ /* 0x000fe400078e0a10 */
[----:B------:R-:W-:Y:S02]  /*1430*/  IMAD.MOV.U32 R16, RZ, RZ, R19 ;  /* 0x000000ffff107224 */ /* 0x000fe400078e0013 */
        /* <DEDUP_REMOVED lines=10> */
[----:B------:R-:W-:Y:S01]  /*14e0*/  @!P1 IMAD.IADD R15, R15, 0x1, -R16 ;  /* 0x000000010f0f9824 */ /* 0x000fe200078e0a10 */
[----:B------:R-:W-:Y:S01]  /*14f0*/  ISETP.NE.AND P1, PT, R10, RZ, PT ;  /* 0x000000ff0a00720c */ /* 0x000fe20003f25270 */
[----:B------:R-:W-:-:S03]  /*1500*/  @!P2 IMAD.MOV R17, RZ, RZ, -R17 ;  /* 0x000000ffff11a224 */ /* 0x000fc600078e0a11 */
[----:B------:R-:W-:Y:S02]  /*1510*/  @!P2 IADD3 R15, PT, PT, -R15, RZ, RZ ;  /* 0x000000ff0f0fa210 */ /* 0x000fe40007ffe1ff */
[----:B------:R-:W-:-:S05]  /*1520*/  SEL R17, R8, R17, !P0 ;  /* 0x0000001108117207 */ /* 0x000fca0004000000 */
[----:B------:R-:W-:Y:S02]  /*1530*/  IMAD.WIDE R16, R17, 0x4, R6 ;  /* 0x0000000411107825 */ /* 0x000fe400078e0206 */
[----:B------:R-:W-:-:S04]  /*1540*/  @!P1 LOP3.LUT R15, RZ, R10, RZ, 0x33, !PT ;  /* 0x0000000aff0f9212 */ /* 0x000fc800078e33ff */
[----:B------:R-:W2:Y:S01]  /*1550*/  LDG.E R16, desc[UR6][R16.64] ;  /* 0x0000000610107981 */ /* 0x000ea2000c1e1900 */
        /* <DEDUP_REMOVED lines=10> */
.L_x_285:
        /* <DEDUP_REMOVED lines=20> */
.L_x_288:
[----:B----4-:R-:W-:Y:S02]  /*1740*/  IABS R19, R16 ;  /* 0x0000001000137213 */ /* 0x010fe40000000000 */
[----:B------:R-:W-:Y:S02]  /*1750*/  IABS R18, R9 ;  /* 0x0000000900127213 */ /* 0x000fe40000000000 */
[----:B------:R-:W1:Y:S08]  /*1760*/  I2F.RP R17, R19 ;  /* 0x0000001300117306 */ /* 0x000e700000209400 */
        /* <DEDUP_REMOVED lines=48> */
[----:B------:R-:W-:Y:S01]  /*1a70*/  ISETP.NE.AND P1, PT, R14, RZ, PT ;  /* 0x000000ff0e00720c */ /* 0x000fe20003f25270 */
[----:B------:R-:W-:Y:S02]  /*1a80*/  @!P4 IMAD.MOV R10, RZ, RZ, -R10 ;  /* 0x000000ffff0ac224 */ /* 0x000fe400078e0a0a */
[----:B------:R-:W-:-:S03]  /*1a90*/  @!P2 IMAD.MOV R11, RZ, RZ, -R11 ;  /* 0x000000ffff0ba224 */ /* 0x000fc600078e0a0b */
[----:B------:R-:W-:-:S05]  /*1aa0*/  SEL R19, R8, R10, !P0 ;  /* 0x0000000a08137207 */ /* 0x000fca0004000000 */
[----:B------:R-:W-:Y:S02]  /*1ab0*/  IMAD.WIDE R18, R19, 0x4, R6 ;  /* 0x0000000413127825 */ /* 0x000fe400078e0206 */
[----:B------:R-:W-:-:S04]  /*1ac0*/  @!P1 LOP3.LUT R11, RZ, R14, RZ, 0x33, !PT ;  /* 0x0000000eff0b9212 */ /* 0x000fc800078e33ff */
[----:B------:R-:W2:Y:S01]  /*1ad0*/  LDG.E R18, desc[UR6][R18.64] ;  /* 0x0000000612127981 */ /* 0x000ea2000c1e1900 */
[----:B------:R-:W-:-:S06]  /*1ae0*/  IMAD.WIDE R10, R11, 0x4, R4 ;  /* 0x000000040b0a7825 */ /* 0x000fcc00078e0204 */
[----:B------:R-:W3:Y:S01]  /*1af0*/  LDG.E R10, desc[UR6][R10.64] ;  /* 0x000000060a0a7981 */ /* 0x000ee2000c1e1900 */
[----:B------:R-:W-:Y:S01]  /*1b00*/  IMAD.WIDE R20, R9, 0x4, R2 ;  /* 0x0000000409147825 */ /* 0x000fe200078e0202 */
[----:B------:R-:W-:Y:S02]  /*1b10*/  IADD3 R9, PT, PT, R0, R9, RZ ;  /* 0x0000000900097210 */ /* 0x000fe40007ffe0ff */
[----:B--2---:R-:W-:-:S04]  /*1b20*/  FSETP.GT.AND P1, PT, R18, RZ, PT ;  /* 0x000000ff1200720b */ /* 0x004fc80003f24000 */
[----:B---3--:R-:W-:-:S05]  /*1b30*/  FSEL R17, R10, RZ, P1 ;  /* 0x000000ff0a117208 */ /* 0x008fca0000800000 */
[----:B------:R1:W-:Y:S01]  /*1b40*/  STG.E desc[UR6][R20.64], R17 ;  /* 0x0000001114007986 */ /* 0x0003e2000c101906 */
[----:B------:R-:W-:-:S13]  /*1b50*/  ISETP.GE.AND P1, PT, R9, UR4, PT ;  /* 0x0000000409007c0c */ /* 0x000fda000bf26270 */
[----:B-1----:R-:W-:Y:S05]  /*1b60*/  @!P1 BRA `(.L_x_288) ;  /* 0xfffffff800f49947 */ /* 0x002fea000383ffff */
[----:B------:R-:W-:Y:S05]  /*1b70*/  EXIT ;  /* 0x000000000000794d */ /* 0x000fea0003800000 */
.L_x_287:
        /* <DEDUP_REMOVED lines=16> */
.L_x_289:
[----:B------:R-:W-:Y:S02]  /*1c80*/  IABS R12, R9 ;  /* 0x00000009000c7213 */ /* 0x000fe40000000000 */
[----:B0-----:R-:W-:Y:S02]  /*1c90*/  IABS R15, R8 ;  /* 0x00000008000f7213 */ /* 0x001fe40000000000 */
[----:B------:R-:W-:Y:S01]  /*1ca0*/  ISETP.GE.AND P1, PT, R9, RZ, PT ;  /* 0x000000ff0900720c */ /* 0x000fe20003f26270 */
        /* <DEDUP_REMOVED lines=8> */
[----:B------:R-:W-:Y:S02]  /*1d30*/  SEL R13, R21, R2, !P2 ;  /* 0x00000002150d7207 */ /* 0x000fe40005000000 */
[----:B------:R-:W2:Y:S03]  /*1d40*/  LDG.E R2, desc[UR6][R4.64] ;  /* 0x0000000604027981 */ /* 0x000ea6000c1e1900 */
        /* <DEDUP_REMOVED lines=10> */
.L_x_284:
        /* <DEDUP_REMOVED lines=23> */
.L_x_292:
[----:B01----:R-:W-:Y:S02]  /*1f60*/  IABS R20, R15 ;  /* 0x0000000f00147213 */ /* 0x003fe40000000000 */
[----:B------:R-:W-:Y:S02]  /*1f70*/  IABS R19, R16 ;  /* 0x0000001000137213 */ /* 0x000fe40000000000 */
        /* <DEDUP_REMOVED lines=14> */
[----:B------:R-:W-:Y:S01]  /*2060*/  @!P2 IADD3 R23, PT, PT, R23, -R12, RZ ;  /* 0x8000000c1717a210 */ /* 0x000fe20007ffe0ff */
[----:B0-----:R-:W-:-:S02]  /*2070*/  VIADD R11, R25, 0xffffffe ;  /* 0x0ffffffe190b7836 */ /* 0x001fc40000000000 */
[----:B------:R-:W-:Y:S01]  /*2080*/  @!P2 VIADD R22, R22, 0x1 ;  /* 0x000000011616a836 */ /* 0x000fe20000000000 */
[----:B------:R-:W-:Y:S02]  /*2090*/  ISETP.GE.U32.AND P1, PT, R23, R14, PT ;  /* 0x0000000e1700720c */ /* 0x000fe40003f26070 */
[----:B------:R-:W-:Y:S01]  /*20a0*/  ISETP.NE.AND P2, PT, R18, RZ, PT ;  /* 0x000000ff1200720c */ /* 0x000fe20003f45270 */
[----:B------:R-:W0:Y:S01]  /*20b0*/  F2I.FTZ.U32.TRUNC.NTZ R11, R11 ;  /* 0x0000000b000b7305 */ /* 0x000e22000021f000 */
[----:B-1----:R-:W-:-:S07]  /*20c0*/  VIADD R13, R24, 0xffffffe ;  /* 0x0ffffffe180d7836 */ /* 0x002fce0000000000 */
[----:B------:R-:W1:Y:S02]  /*20d0*/  F2I.FTZ.U32.TRUNC.NTZ R13, R13 ;  /* 0x0000000d000d7305 */ /* 0x000e64000021f000 */
[----:B------:R-:W-:Y:S02]  /*20e0*/  @P1 VIADD R22, R22, 0x1 ;  /* 0x0000000116161836 */ /* 0x000fe40000000000 */
[----:B0-----:R-:W-:-:S03]  /*20f0*/  IMAD.MOV R25, RZ, RZ, -R11 ;  /* 0x000000ffff197224 */ /* 0x001fc600078e0a0b */
[----:B------:R-:W-:Y:S02]  /*2100*/  @!P3 IADD3 R22, PT, PT, -R22, RZ, RZ ;  /* 0x000000ff1616b210 */ /* 0x000fe40007ffe1ff */
[----:B------:R-:W-:Y:S01]  /*2110*/  @!P2 LOP3.LUT R22, RZ, R18, RZ, 0x33, !PT ;  /* 0x00000012ff16a212 */ /* 0x000fe200078e33ff */
[----:B------:R-:W-:Y:S02]  /*2120*/  IMAD R25, R25, R20, RZ ;  /* 0x0000001419197224 */ /* 0x000fe400078e02ff */
[----:B-1----:R-:W-:Y:S02]  /*2130*/  IMAD.MOV R12, RZ, RZ, -R13 ;  /* 0x000000ffff0c7224 */ /* 0x002fe400078e0a0d */
        /* <DEDUP_REMOVED lines=24> */
[----:B------:R-:W-:Y:S01]  /*22c0*/  @!P3 LOP3.LUT R10, RZ, R16, RZ, 0x33, !PT ;  /* 0x00000010ff0ab212 */ /* 0x000fe200078e33ff */
[----:B------:R-:W-:-:S04]  /*22d0*/  IMAD.WIDE R12, R13, 0x4, R6 ;  /* 0x000000040d0c7825 */ /* 0x000fc800078e0206 */
[----:B------:R-:W-:Y:S02]  /*22e0*/  IMAD.WIDE R10, R10, 0x4, R4 ;  /* 0x000000040a0a7825 */ /* 0x000fe400078e0204 */
[----:B------:R-:W2:Y:S04]  /*22f0*/  LDG.E R12, desc[UR6][R12.64] ;  /* 0x000000060c0c7981 */ /* 0x000ea8000c1e1900 */
[----:B------:R-:W3:Y:S01]  /*2300*/  LDG.E R10, desc[UR6][R10.64] ;  /* 0x000000060a0a7981 */ /* 0x000ee2000c1e1900 */
[----:B------:R-:W-:-:S04]  /*2310*/  IMAD.WIDE R20, R9, 0x4, R2 ;  /* 0x0000000409147825 */ /* 0x000fc800078e0202 */
[----:B------:R-:W-:Y:S01]  /*2320*/  IMAD.IADD R9, R0, 0x1, R9 ;  /* 0x0000000100097824 */ /* 0x000fe200078e0209 */
[----:B--2---:R-:W-:-:S04]  /*2330*/  FSETP.GT.AND P1, PT, R12, RZ, PT ;  /* 0x000000ff0c00720b */ /* 0x004fc80003f24000 */
[----:B---3--:R-:W-:Y:S02]  /*2340*/  FSEL R19, R10, RZ, P1 ;  /* 0x000000ff0a137208 */ /* 0x008fe40000800000 */
[----:B------:R-:W-:-:S03]  /*2350*/  ISETP.GE.AND P1, PT, R9, UR4, PT ;  /* 0x0000000409007c0c */ /* 0x000fc6000bf26270 */
[----:B------:R1:W-:Y:S10]  /*2360*/  STG.E desc[UR6][R20.64], R19 ;  /* 0x0000001314007986 */ /* 0x0003f4000c101906 */
[----:B------:R-:W-:Y:S05]  /*2370*/  @!P1 BRA `(.L_x_292) ;  /* 0xfffffff800f89947 */ /* 0x000fea000383ffff */
[----:B------:R-:W-:Y:S05]  /*2380*/  EXIT ;  /* 0x000000000000794d */ /* 0x000fea0003800000 */
.L_x_291:
        /* <DEDUP_REMOVED lines=16> */
.L_x_293:
[----:B------:R-:W-:Y:S02]  /*2490*/  IABS R13, R9 ;  /* 0x00000009000d7213 */ /* 0x000fe40000000000 */
[----:B0-----:R-:W-:Y:S02]  /*24a0*/  IABS R12, R11 ;  /* 0x0000000b000c7213 */ /* 0x001fe40000000000 */
[----:B------:R-:W-:Y:S01]  /*24b0*/  ISETP.GE.AND P1, PT, R9, RZ, PT ;  /* 0x000000ff0900720c */ /* 0x000fe20003f26270 */
[----:B------:R-:W-:-:S05]  /*24c0*/  IMAD.HI.U32 R8, R16, R13, RZ ;  /* 0x0000000d10087227 */ /* 0x000fca00078e00ff */
[----:B------:R-:W-:-:S05]  /*24d0*/  IADD3 R8, PT, PT, -R8, RZ, RZ ;  /* 0x000000ff08087210 */ /* 0x000fca0007ffe1ff */
[----:B------:R-:W-:Y:S02]  /*24e0*/  IMAD R13, R12, R8, R13 ;  /* 0x000000080c0d7224 */ /* 0x000fe400078e020d */
[----:B------:R-:W2:Y:S03]  /*24f0*/  LDG.E R8, desc[UR6][R2.64] ;  /* 0x0000000602087981 */ /* 0x000ea6000c1e1900 */
[----:B------:R-:W-:-:S13]  /*2500*/  ISETP.GT.U32.AND P0, PT, R10, R13, PT ;  /* 0x0000000d0a00720c */ /* 0x000fda0003f04070 */
[----:B------:R-:W-:-:S05]  /*2510*/  @!P0 IMAD.IADD R13, R13, 0x1, -R12 ;  /* 0x000000010d0d8824 */ /* 0x000fca00078e0a0c */
[----:B------:R-:W-:-:S13]  /*2520*/  ISETP.GT.U32.AND P0, PT, R10, R13, PT ;  /* 0x0000000d0a00720c */ /* 0x000fda0003f04070 */
[----:B------:R-:W-:-:S04]  /*2530*/  @!P0 IMAD.IADD R13, R13, 0x1, -R12 ;  /* 0x000000010d0d8824 */ /* 0x000fc800078e0a0c */
[----:B------:R-:W-:-:S05]  /*2540*/  @!P1 IMAD.MOV R13, RZ, RZ, -R13 ;  /* 0x000000ffff0d9224 */ /* 0x000fca00078e0a0d */
[----:B------:R-:W-:-:S05]  /*2550*/  SEL R13, R18, R13, !P2 ;  /* 0x0000000d120d7207 */ /* 0x000fca0005000000 */
[----:B------:R-:W-:-:S06]  /*2560*/  IMAD.WIDE R12, R13, 0x4, R6 ;  /* 0x000000040d0c7825 */ /* 0x000fcc00078e0206 */
[----:B------:R-:W3:Y:S01]  /*2570*/  LDG.E R12, desc[UR6][R12.64] ;  /* 0x000000060c0c7981 */ /* 0x000ee2000c1e1900 */
[----:B----4-:R-:W-:-:S04]  /*2580*/  IMAD.WIDE R14, R9, 0x4, R4 ;  /* 0x00000004090e7825 */ /* 0x010fc800078e0204 */
[----:B------:R-:W-:Y:S01]  /*2590*/  IMAD.IADD R9, R0, 0x1, R9 ;  /* 0x0000000100097824 */ /* 0x000fe200078e0209 */
[----:B---3--:R-:W-:-:S04]  /*25a0*/  FSETP.GT.AND P0, PT, R12, RZ, PT ;  /* 0x000000ff0c00720b */ /* 0x008fc80003f04000 */
[----:B--2---:R-:W-:-:S05]  /*25b0*/  FSEL R17, R8, RZ, P0 ;  /* 0x000000ff08117208 */ /* 0x004fca0000000000 */
[----:B------:R1:W-:Y:S01]  /*25c0*/  STG.E desc[UR6][R14.64], R17 ;  /* 0x000000110e007986 */ /* 0x0003e2000c101906 */
[----:B------:R-:W-:-:S13]  /*25d0*/  ISETP.GE.AND P0, PT, R9, UR4, PT ;  /* 0x0000000409007c0c */ /* 0x000fda000bf06270 */
[----:B-1----:R-:W-:Y:S05]  /*25e0*/  @!P0 BRA `(.L_x_293) ;  /* 0xfffffffc00a88947 */ /* 0x002fea000383ffff */
[----:B------:R-:W-:Y:S05]  /*25f0*/  EXIT ;  /* 0x000000000000794d */ /* 0x000fea0003800000 */
.L_x_290:
        /* <DEDUP_REMOVED lines=21> */
.L_x_296:
        /* <DEDUP_REMOVED lines=26> */
[----:B------:R-:W-:Y:S02]  /*28f0*/  ISETP.GE.AND P2, PT, R17, RZ, PT ;  /* 0x000000ff1100720c */ /* 0x000fe40003f46270 */
        /* <DEDUP_REMOVED lines=11> */
[----:B------:R-:W-:-:S06]  /*29b0*/  IMAD.WIDE R10, R11, 0x4, R6 ;  /* 0x000000040b0a7825 */ /* 0x000fcc00078e0206 */
        /* <DEDUP_REMOVED lines=9> */
.L_x_295:
[----:B------:R-:W0:Y:S08]  /*2a50*/  LDC.64 R2, c[0x0][0x388] ;  /* 0x0000e200ff027b82 */ /* 0x000e300000000a00 */
[----:B------:R-:W1:Y:S08]  /*2a60*/  LDC.64 R4, c[0x0][0x398] ;  /* 0x0000e600ff047b82 */ /* 0x000e700000000a00 */
[----:B------:R-:W2:Y:S02]  /*2a70*/  LDC.64 R6, c[0x0][0x3a8] ;  /* 0x0000ea00ff067b82 */ /* 0x000ea40000000a00 */
.L_x_297:
[----:B-1----:R-:W3:Y:S04]  /*2a80*/  LDG.E R10, desc[UR6][R4.64] ;  /* 0x00000006040a7981 */ /* 0x002ee8000c1e1900 */
[----:B0-----:R-:W4:Y:S01]  /*2a90*/  LDG.E R8, desc[UR6][R2.64] ;  /* 0x0000000602087981 */ /* 0x001f22000c1e1900 */
[----:B---3--:R-:W-:Y:S01]  /*2aa0*/  FSETP.GT.AND P0, PT, R10, RZ, PT ;  /* 0x000000ff0a00720b */ /* 0x008fe20003f04000 */
[----:B--2---:R-:W-:-:S03]  /*2ab0*/  IMAD.WIDE R10, R9, 0x4, R6 ;  /* 0x00000004090a7825 */ /* 0x004fc600078e0206 */
[----:B----4-:R-:W-:Y:S01]  /*2ac0*/  FSEL R13, R8, RZ, P0 ;  /* 0x000000ff080d7208 */ /* 0x010fe20000000000 */
[----:B------:R-:W-:-:S04]  /*2ad0*/  IMAD.IADD R9, R0, 0x1, R9 ;  /* 0x0000000100097824 */ /* 0x000fc800078e0209 */
[----:B------:R3:W-:Y:S01]  /*2ae0*/  STG.E desc[UR6][R10.64], R13 ;  /* 0x0000000d0a007986 */ /* 0x0007e2000c101906 */
[----:B------:R-:W-:-:S13]  /*2af0*/  ISETP.GE.AND P0, PT, R9, UR5, PT ;  /* 0x0000000509007c0c */ /* 0x000fda000bf06270 */
[----:B---3--:R-:W-:Y:S05]  /*2b00*/  @!P0 BRA `(.L_x_297) ;  /* 0xfffffffc00dc8947 */ /* 0x008fea000383ffff */
[----:B------:R-:W-:Y:S05]  /*2b10*/  EXIT ;  /* 0x000000000000794d */ /* 0x000fea0003800000 */
.L_x_294:
        /* <DEDUP_REMOVED lines=21> */
.L_x_299:
        /* <DEDUP_REMOVED lines=12> */
[----:B-1----:R-:W-:Y:S01]  /*2d30*/  IMAD.MOV.U32 R10, RZ, RZ, RZ ;  /* 0x000000ffff0a7224 */ /* 0x002fe200078e00ff */
[----:B---3--:R-:W-:Y:S01]  /*2d40*/  IADD3 R27, PT, PT, RZ, -R11, RZ ;  /* 0x8000000bff1b7210 */ /* 0x008fe20007ffe0ff */
[----:B0-----:R-:W-:-:S04]  /*2d50*/  HFMA2 R12, -RZ, RZ, 0, 0 ;  /* 0x00000000ff0c7431 */ /* 0x001fc800000001ff */
        /* <DEDUP_REMOVED lines=11> */
[----:B------:R-:W-:Y:S02]  /*2e10*/  IMAD.MOV R26, RZ, RZ, -R10 ;  /* 0x000000ffff1a7224 */ /* 0x000fe400078e0a0a */
[----:B------:R-:W-:Y:S02]  /*2e20*/  IMAD.MOV R25, RZ, RZ, -R13 ;  /* 0x000000ffff197224 */ /* 0x000fe400078e0a0d */
        /* <DEDUP_REMOVED lines=8> */
[----:B------:R-:W-:Y:S02]  /*2eb0*/  @!P5 IMAD.IADD R26, R26, 0x1, -R24 ;  /* 0x000000011a1ad824 */ /* 0x000fe400078e0a18 */
[----:B------:R-:W-:Y:S01]  /*2ec0*/  @!P6 IADD3 R25, PT, PT, R25, -R22, RZ ;  /* 0x800000161919e210 */ /* 0x000fe20007ffe0ff */
[----:B------:R-:W-:Y:S01]  /*2ed0*/  @!P5 VIADD R10, R10, 0x1 ;  /* 0x000000010a0ad836 */ /* 0x000fe20000000000 */
[----:B------:R-:W-:Y:S01]  /*2ee0*/  ISETP.NE.AND P5, PT, R16, RZ, PT ;  /* 0x000000ff1000720c */ /* 0x000fe20003fa5270 */
[----:B------:R-:W-:Y:S01]  /*2ef0*/  @!P6 VIADD R13, R13, 0x1 ;  /* 0x000000010d0de836 */ /* 0x000fe20000000000 */
[----:B------:R-:W-:-:S02]  /*2f00*/  ISETP.GE.U32.AND P4, PT, R26, R19, PT ;  /* 0x000000131a00720c */ /* 0x000fc40003f86070 */
[----:B------:R-:W-:Y:S02]  /*2f10*/  ISETP.GE.U32.AND P1, PT, R25, R22, PT ;  /* 0x000000161900720c */ /* 0x000fe40003f26070 */
[----:B------:R-:W-:Y:S02]  /*2f20*/  LOP3.LUT R22, R9, R16, RZ, 0x3c, !PT ;  /* 0x0000001009167212 */ /* 0x000fe400078e3cff */
[----:B------:R-:W-:Y:S01]  /*2f30*/  ISETP.NE.AND P6, PT, R18, RZ, PT ;  /* 0x000000ff1200720c */ /* 0x000fe20003fc5270 */
[----:B0-----:R-:W-:Y:S01]  /*2f40*/  IMAD.MOV R24, RZ, RZ, -R11 ;  /* 0x000000ffff187224 */ /* 0x001fe200078e0a0b */
[----:B------:R-:W-:-:S03]  /*2f50*/  ISETP.GE.AND P2, PT, R22, RZ, PT ;  /* 0x000000ff1600720c */ /* 0x000fc60003f46270 */
[----:B------:R-:W-:Y:S02]  /*2f60*/  IMAD R23, R24, R21, RZ ;  /* 0x0000001518177224 */ /* 0x000fe400078e02ff */
[----:B------:R-:W-:Y:S02]  /*2f70*/  @P4 VIADD R10, R10, 0x1 ;  /* 0x000000010a0a4836 */ /* 0x000fe40000000000 */
[----:B------:R-:W-:Y:S02]  /*2f80*/  @P1 IADD3 R13, PT, PT, R13, 0x1, RZ ;  /* 0x000000010d0d1810 */ /* 0x000fe40007ffe0ff */
[----:B------:R-:W-:Y:S02]  /*2f90*/  IMAD.MOV.U32 R22, RZ, RZ, R10 ;  /* 0x000000ffff167224 */ /* 0x000fe400078e000a */
[----:B------:R-:W-:Y:S01]  /*2fa0*/  IMAD.MOV.U32 R10, RZ, RZ, RZ ;  /* 0x000000ffff0a7224 */ /* 0x000fe200078e00ff */
[----:B------:R-:W-:Y:S01]  /*2fb0*/  @!P3 IADD3 R13, PT, PT, -R13, RZ, RZ ;  /* 0x000000ff0d0db210 */ /* 0x000fe20007ffe1ff */
[----:B------:R-:W-:Y:S01]  /*2fc0*/  @!P2 IMAD.MOV R22, RZ, RZ, -R22 ;  /* 0x000000ffff16a224 */ /* 0x000fe200078e0a16 */
[----:B------:R-:W-:Y:S01]  /*2fd0*/  @!P5 LOP3.LUT R22, RZ, R16, RZ, 0x33, !PT ;  /* 0x00000010ff16d212 */ /* 0x000fe200078e33ff */
[----:B------:R-:W-:Y:S01]  /*2fe0*/  IMAD.HI.U32 R23, R11, R23, R10 ;  /* 0x000000170b177227 */ /* 0x000fe200078e000a */
[----:B------:R-:W-:-:S02]  /*2ff0*/  @!P6 LOP3.LUT R13, RZ, R18, RZ, 0x33, !PT ;  /* 0x00000012ff0de212 */ /* 0x000fc400078e33ff */
[----:B------:R-:W-:Y:S02]  /*3000*/  IABS R11, R22 ;  /* 0x00000016000b7213 */ /* 0x000fe40000000000 */
[----:B------:R-:W-:Y:S02]  /*3010*/  IABS R24, R13 ;  /* 0x0000000d00187213 */ /* 0x000fe40000000000 */
[----:B------:R-:W-:Y:S01]  /*3020*/  ISETP.GE.AND P4, PT, R13, RZ, PT ;  /* 0x000000ff0d00720c */ /* 0x000fe20003f86270 */
[----:B------:R-:W-:-:S04]  /*3030*/  IMAD.HI.U32 R12, R12, R11, RZ ;  /* 0x0000000b0c0c7227 */ /* 0x000fc800078e00ff */
[----:B------:R-:W-:Y:S01]  /*3040*/  IMAD.HI.U32 R10, R23, R24, RZ ;  /* 0x00000018170a7227 */ /* 0x000fe200078e00ff */
[----:B------:R-:W-:-:S03]  /*3050*/  IADD3 R12, PT, PT, -R12, RZ, RZ ;  /* 0x000000ff0c0c7210 */ /* 0x000fc60007ffe1ff */
[----:B------:R-:W-:Y:S02]  /*3060*/  IMAD.MOV R10, RZ, RZ, -R10 ;  /* 0x000000ffff0a7224 */ /* 0x000fe400078e0a0a */
        /* <DEDUP_REMOVED lines=10> */
[----:B------:R-:W-:Y:S01]  /*3110*/  @!P3 IMAD.IADD R10, R10, 0x1, -R21 ;  /* 0x000000010a0ab824 */ /* 0x000fe200078e0a15 */
[----:B------:R-:W-:Y:S02]  /*3120*/  ISETP.NE.AND P1, PT, R15, RZ, PT ;  /* 0x000000ff0f00720c */ /* 0x000fe40003f25270 */
[----:B------:R-:W-:Y:S02]  /*3130*/  IMAD.MOV.U32 R13, RZ, RZ, R11 ;  /* 0x000000ffff0d7224 */ /* 0x000fe400078e000b */
[----:B------:R-:W-:Y:S02]  /*3140*/  @!P4 IMAD.MOV R10, RZ, RZ, -R10 ;  /* 0x000000ffff0ac224 */ /* 0x000fe400078e0a0a */
[----:B------:R-:W-:-:S03]  /*3150*/  @!P2 IMAD.MOV R13, RZ, RZ, -R13 ;  /* 0x000000ffff0da224 */ /* 0x000fc600078e0a0d */
[----:B------:R-:W-:-:S04]  /*3160*/  SEL R11, R8, R10, !P0 ;  /* 0x0000000a080b7207 */ /* 0x000fc80004000000 */
[----:B------:R-:W-:Y:S01]  /*3170*/  @!P1 LOP3.LUT R13, RZ, R15, RZ, 0x33, !PT ;  /* 0x0000000fff0d9212 */ /* 0x000fe200078e33ff */
[----:B------:R-:W-:-:S04]  /*3180*/  IMAD.WIDE R10, R11, 0x4, R6 ;  /* 0x000000040b0a7825 */ /* 0x000fc800078e0206 */
[----:B------:R-:W-:Y:S02]  /*3190*/  IMAD.WIDE R12, R13, 0x4, R4 ;  /* 0x000000040d0c7825 */ /* 0x000fe400078e0204 */
[----:B------:R-:W2:Y:S04]  /*31a0*/  LDG.E R10, desc[UR6][R10.64] ;  /* 0x000000060a0a7981 */ /* 0x000ea8000c1e1900 */
[----:B------:R-:W3:Y:S01]  /*31b0*/  LDG.E R12, desc[UR6][R12.64] ;  /* 0x000000060c0c7981 */ /* 0x000ee2000c1e1900 */
[----:B------:R-:W-:Y:S01]  /*31c0*/  IMAD.WIDE R20, R9, 0x4, R2 ;  /* 0x0000000409147825 */ /* 0x000fe200078e0202 */
[----:B------:R-:W-:Y:S02]  /*31d0*/  IADD3 R9, PT, PT, R0, R9, RZ ;  /* 0x0000000900097210 */ /* 0x000fe40007ffe0ff */
[----:B--2---:R-:W-:-:S04]  /*31e0*/  FSETP.GT.AND P1, PT, R10, RZ, PT ;  /* 0x000000ff0a00720b */ /* 0x004fc80003f24000 */
[----:B---3--:R-:W-:Y:S02]  /*31f0*/  FSEL R23, R12, RZ, P1 ;  /* 0x000000ff0c177208 */ /* 0x008fe40000800000 */
[----:B------:R-:W-:-:S03]  /*3200*/  ISETP.GE.AND P1, PT, R9, UR4, PT ;  /* 0x0000000409007c0c */ /* 0x000fc6000bf26270 */
[----:B------:R1:W-:Y:S10]  /*3210*/  STG.E desc[UR6][R20.64], R23 ;  /* 0x0000001714007986 */ /* 0x0003f4000c101906 */
[----:B------:R-:W-:Y:S05]  /*3220*/  @!P1 BRA `(.L_x_299) ;  /* 0xfffffff800909947 */ /* 0x000fea000383ffff */
[----:B------:R-:W-:Y:S05]  /*3230*/  EXIT ;  /* 0x000000000000794d */ /* 0x000fea0003800000 */
.L_x_298:
        /* <DEDUP_REMOVED lines=17> */
.L_x_300:
        /* <DEDUP_REMOVED lines=40> */
[----:B--2---:R-:W-:Y:S01]  /*35d0*/  FSETP.GT.AND P1, PT, R16, RZ, PT ;  /* 0x000000ff1000720b */ /* 0x004fe20003f24000 */
[----:B------:R-:W-:-:S04]  /*35e0*/  IMAD.WIDE R16, R9, 0x4, R6 ;  /* 0x0000000409107825 */ /* 0x000fc800078e0206 */
[----:B------:R-:W-:Y:S01]  /*35f0*/  IMAD.IADD R9, R0, 0x1, R9 ;  /* 0x0000000100097824 */ /* 0x000fe200078e0209 */
[----:B---3--:R-:W-:-:S05]  /*3600*/  FSEL R19, R2, RZ, P1 ;  /* 0x000000ff02137208 */ /* 0x008fca0000800000 */
[----:B------:R1:W-:Y:S01]  /*3610*/  STG.E desc[UR6][R16.64], R19 ;  /* 0x0000001310007986 */ /* 0x0003e2000c101906 */
[----:B------:R-:W-:-:S13]  /*3620*/  ISETP.GE.AND P1, PT, R9, UR4, PT ;  /* 0x0000000409007c0c */ /* 0x000fda000bf26270 */
[----:B-1----:R-:W-:Y:S05]  /*3630*/  @!P1 BRA `(.L_x_300) ;  /* 0xfffffffc00449947 */ /* 0x002fea000383ffff */
[----:B------:R-:W-:Y:S05]  /*3640*/  EXIT ;  /* 0x000000000000794d */ /* 0x000fea0003800000 */
.L_x_301:
        /* <DEDUP_REMOVED lines=11> */
.L_x_1320:


//--------------------- .text._Z15_invxback_64_12iPdiiS_iiS_ --------------------------
	.section	.text._Z15_invxback_64_12iPdiiS_iiS_,"ax",@progbits
	.align	128
        .global         _Z15_invxback_64_12iPdiiS_iiS_
        .type           _Z15_invxback_64_12iPdiiS_iiS_,@function
        .size           _Z15_invxback_64_12iPdiiS_iiS_,(.L_x_1321 - _Z15_invxback_64_12iPdiiS_iiS_)
        .other          _Z15_invxback_64_12iPdiiS_iiS_,@"STO_CUDA_ENTRY STV_DEFAULT"
_Z15_invxback_64_12iPdiiS_iiS_:
.text._Z15_invxback_64_12iPdiiS_iiS_:
        /* <DEDUP_REMOVED lines=20> */
.L_x_304:
[----:B--2---:R-:W-:-:S04]  /*0140*/  IMAD.WIDE R2, R9, 0x8, R12 ;  /* 0x0000000809027825 */ /* 0x004fc800078e020c */
[C---:B---3--:R-:W-:Y:S02]  /*0150*/  IMAD.WIDE R4, R9.reuse, 0x8, R14 ;  /* 0x0000000809047825 */ /* 0x048fe400078e020e */
[----:B------:R-:W2:Y:S04]  /*0160*/  LDG.E.64 R2, desc[UR6][R2.64] ;  /* 0x0000000602027981 */ /* 0x000ea8000c1e1b00 */
[----:B------:R-:W2:Y:S01]  /*0170*/  LDG.E.64 R4, desc[UR6][R4.64] ;  /* 0x0000000604047981 */ /* 0x000ea2000c1e1b00 */
[----:B0-----:R-:W-:-:S04]  /*0180*/  IMAD.WIDE R10, R9, 0x8, R16 ;  /* 0x00000008090a7825 */ /* 0x001fc800078e0210 */
[----:B------:R-:W-:-:S05]  /*0190*/  IMAD.IADD R9, R0, 0x1, R9 ;  /* 0x0000000100097824 */ /* 0x000fca00078e0209 */
[----:B------:R-:W-:Y:S01]  /*01a0*/  ISETP.GE.AND P0, PT, R9, UR5, PT ;  /* 0x0000000509007c0c */ /* 0x000fe2000bf06270 */
[----:B--2---:R-:W-:-:S08]  /*01b0*/  DMUL R6, R2, -R4 ;  /* 0x8000000402067228 */ /* 0x004fd00000000000 */
[----:B------:R-:W-:-:S07]  /*01c0*/  DMUL R6, R4, R6 ;  /* 0x0000000604067228 */ /* 0x000fce0000000000 */
[----:B------:R0:W-:Y:S01]  /*01d0*/  STG.E.64 desc[UR6][R10.64], R6 ;  /* 0x000000060a007986 */ /* 0x0001e2000c101b06 */
[----:B------:R-:W-:Y:S05]  /*01e0*/  @!P0 BRA `(.L_x_304) ;  /* 0xfffffffc00d48947 */ /* 0x000fea000383ffff */
[----:B------:R-:W-:Y:S05]  /*01f0*/  EXIT ;  /* 0x000000000000794d */ /* 0x000fea0003800000 */
.L_x_303:
        /* <DEDUP_REMOVED lines=19> */
.L_x_306:
[----:B------:R-:W-:Y:S02]  /*0330*/  IABS R15, R9 ;  /* 0x00000009000f7213 */ /* 0x000fe40000000000 */
[----:B0-----:R-:W-:Y:S02]  /*0340*/  IABS R16, R11 ;  /* 0x0000000b00107213 */ /* 0x001fe40000000000 */
[----:B------:R-:W-:Y:S01]  /*0350*/  ISETP.GE.AND P2, PT, R9, RZ, PT ;  /* 0x000000ff0900720c */ /* 0x000fe20003f46270 */
[----:B------:R-:W-:-:S04]  /*0360*/  IMAD.HI.U32 R13, R12, R15, RZ ;  /* 0x0000000f0c0d7227 */ /* 0x000fc800078e00ff */
[----:B------:R-:W-:-:S04]  /*0370*/  IMAD.MOV R14, RZ, RZ, -R13 ;  /* 0x000000ffff0e7224 */ /* 0x000fc800078e0a0d */
[----:B------:R-:W-:Y:S02]  /*0380*/  IMAD R13, R16, R14, R15 ;  /* 0x0000000e100d7224 */ /* 0x000fe400078e020f */
[----:B------:R-:W-:-:S03]  /*0390*/  IMAD.WIDE R14, R9, 0x8, R4 ;  /* 0x00000008090e7825 */ /* 0x000fc600078e0204 */
[----:B------:R-:W-:-:S03]  /*03a0*/  ISETP.GT.U32.AND P1, PT, R10, R13, PT ;  /* 0x0000000d0a00720c */ /* 0x000fc60003f24070 */
[----:B------:R-:W2:Y:S10]  /*03b0*/  LDG.E.64 R14, desc[UR6][R14.64] ;  /* 0x000000060e0e7981 */ /* 0x000eb4000c1e1b00 */
[----:B------:R-:W-:-:S05]  /*03c0*/  @!P1 IMAD.IADD R13, R13, 0x1, -R16 ;  /* 0x000000010d0d9824 */ /* 0x000fca00078e0a10 */
[----:B------:R-:W-:-:S13]  /*03d0*/  ISETP.GT.U32.AND P1, PT, R10, R13, PT ;  /* 0x0000000d0a00720c */ /* 0x000fda0003f24070 */
[----:B------:R-:W-:-:S05]  /*03e0*/  @!P1 IMAD.IADD R13, R13, 0x1, -R16 ;  /* 0x000000010d0d9824 */ /* 0x000fca00078e0a10 */
[----:B------:R-:W-:-:S04]  /*03f0*/  @!P2 IADD3 R13, PT, PT, -R13, RZ, RZ ;  /* 0x000000ff0d0da210 */ /* 0x000fc80007ffe1ff */
[----:B------:R-:W-:-:S05]  /*0400*/  SEL R17, R8, R13, !P0 ;  /* 0x0000000d08117207 */ /* 0x000fca0004000000 */
[----:B---3--:R-:W-:-:S06]  /*0410*/  IMAD.WIDE R16, R17, 0x8, R6 ;  /* 0x0000000811107825 */ /* 0x008fcc00078e0206 */
[----:B------:R-:W2:Y:S01]  /*0420*/  LDG.E.64 R16, desc[UR6][R16.64] ;  /* 0x0000000610107981 */ /* 0x000ea2000c1e1b00 */
[----:B-1----:R-:W-:-:S04]  /*0430*/  IMAD.WIDE R20, R9, 0x8, R2 ;  /* 0x0000000809147825 */ /* 0x002fc800078e0202 */
[----:B------:R-:W-:-:S05]  /*0440*/  IMAD.IADD R9, R0, 0x1, R9 ;  /* 0x0000000100097824 */ /* 0x000fca00078e0209 */
[----:B------:R-:W-:Y:S01]  /*0450*/  ISETP.GE.AND P1, PT, R9, UR4, PT ;  /* 0x0000000409007c0c */ /* 0x000fe2000bf26270 */
[----:B--2---:R-:W-:-:S08]  /*0460*/  DMUL R18, R14, -R16 ;  /* 0x800000100e127228 */ /* 0x004fd00000000000 */
[----:B------:R-:W-:-:S07]  /*0470*/  DMUL R18, R16, R18 ;  /* 0x0000001210127228 */ /* 0x000fce0000000000 */
[----:B------:R1:W-:Y:S01]  /*0480*/  STG.E.64 desc[UR6][R20.64], R18 ;  /* 0x0000001214007986 */ /* 0x0003e2000c101b06 */
[----:B------:R-:W-:Y:S05]  /*0490*/  @!P1 BRA `(.L_x_306) ;  /* 0xfffffffc00a49947 */ /* 0x000fea000383ffff */
[----:B------:R-:W-:Y:S05]  /*04a0*/  EXIT ;  /* 0x000000000000794d */ /* 0x000fea0003800000 */
.L_x_305:
        /* <DEDUP_REMOVED lines=19> */
.L_x_308:
        /* <DEDUP_REMOVED lines=39> */
[----:B------:R-:W2:Y:S04]  /*0850*/  LDG.E.64 R14, desc[UR6][R14.64] ;  /* 0x000000060e0e7981 */ /* 0x000ea8000c1e1b00 */
[----:B------:R-:W2:Y:S01]  /*0860*/  LDG.E.64 R16, desc[UR6][R16.64] ;  /* 0x0000000610107981 */ /* 0x000ea2000c1e1b00 */
[----:B------:R-:W-:-:S04]  /*0870*/  IMAD.WIDE R20, R9, 0x8, R2 ;  /* 0x0000000809147825 */ /* 0x000fc800078e0202 */
[----:B------:R-:W-:-:S05]  /*0880*/  IMAD.IADD R9, R0, 0x1, R9 ;  /* 0x0000000100097824 */ /* 0x000fca00078e0209 */
[----:B------:R-:W-:Y:S01]  /*0890*/  ISETP.GE.AND P1, PT, R9, UR4, PT ;  /* 0x0000000409007c0c */ /* 0x000fe2000bf26270 */
[----:B--2---:R-:W-:-:S08]  /*08a0*/  DMUL R18, R14, -R16 ;  /* 0x800000100e127228 */ /* 0x004fd00000000000 */
[----:B------:R-:W-:-:S07]  /*08b0*/  DMUL R18, R16, R18 ;  /* 0x0000001210127228 */ /* 0x000fce0000000000 */
[----:B------:R1:W-:Y:S01]  /*08c0*/  STG.E.64 desc[UR6][R20.64], R18 ;  /* 0x0000001214007986 */ /* 0x0003e2000c101b06 */
[----:B------:R-:W-:Y:S05]  /*08d0*/  @!P1 BRA `(.L_x_308) ;  /* 0xfffffffc00409947 */ /* 0x000fea000383ffff */
[----:B------:R-:W-:Y:S05]  /*08e0*/  EXIT ;  /* 0x000000000000794d */ /* 0x000fea0003800000 */
.L_x_307:
[----:B------:R-:W0:Y:S08]  /*08f0*/  LDC.64 R4, c[0x0][0x398] ;  /* 0x0000e600ff047b82 */ /* 0x000e300000000a00 */
[----:B---3--:R-:W1:Y:S08]  /*0900*/  LDC.64 R14, c[0x0][0x3a8] ;  /* 0x0000ea00ff0e7b82 */ /* 0x008e700000000a00 */
[----:B------:R-:W3:Y:S02]  /*0910*/  LDC.64 R10, c[0x0][0x388] ;  /* 0x0000e200ff0a7b82 */ /* 0x000ee40000000a00 */
.L_x_309:
[----:B--23--:R-:W-:Y:S01]  /*0920*/  IMAD.WIDE R12, R9, 0x8, R10 ;  /* 0x00000008090c7825 */ /* 0x00cfe200078e020a */
[----:B0-----:R-:W2:Y:S04]  /*0930*/  LDG.E.64 R6, desc[UR6][R4.64] ;  /* 0x0000000604067981 */ /* 0x001ea8000c1e1b00 */
[----:B------:R-:W2:Y:S02]  /*0940*/  LDG.E.64 R2, desc[UR6][R12.64] ;  /* 0x000000060c027981 */ /* 0x000ea4000c1e1b00 */
[----:B--2---:R-:W-:-:S08]  /*0950*/  DMUL R2, R2, -R6 ;  /* 0x8000000602027228 */ /* 0x004fd00000000000 */
[----:B------:R-:W-:Y:S01]  /*0960*/  DMUL R2, R6, R2 ;  /* 0x0000000206027228 */ /* 0x000fe20000000000 */
[----:B-1----:R-:W-:Y:S01]  /*0970*/  IMAD.WIDE R6, R9, 0x8, R14 ;  /* 0x0000000809067825 */ /* 0x002fe200078e020e */
[----:B------:R-:W-:-:S05]  /*0980*/  IADD3 R9, PT, PT, R0, R9, RZ ;  /* 0x0000000900097210 */ /* 0x000fca0007ffe0ff */
[----:B------:R4:W-:Y:S01]  /*0990*/  STG.E.64 desc[UR6][R6.64], R2 ;  /* 0x0000000206007986 */ /* 0x0009e2000c101b06 */
[----:B------:R-:W-:-:S13]  /*09a0*/  ISETP.GE.AND P0, PT, R9, UR5, PT ;  /* 0x0000000509007c0c */ /* 0x000fda000bf06270 */
[----:B----4-:R-:W-:Y:S05]  /*09b0*/  @!P0 BRA `(.L_x_309) ;  /* 0xfffffffc00d88947 */ /* 0x010fea000383ffff */
[----:B------:R-:W-:Y:S05]  /*09c0*/  EXIT ;  /* 0x000000000000794d */ /* 0x000fea0003800000 */
.L_x_302:
        /* <DEDUP_REMOVED lines=22> */
.L_x_312:
        /* <DEDUP_REMOVED lines=15> */
[----:B------:R-:W2:Y:S01]  /*0c20*/  LDG.E.64 R14, desc[UR6][R14.64] ;  /* 0x000000060e0e7981 */ /* 0x000ea2000c1e1b00 */
[----:B-1----:R-:W-:Y:S01]  /*0c30*/  IMAD.WIDE R20, R9, 0x8, R4 ;  /* 0x0000000809147825 */ /* 0x002fe200078e0204 */
[----:B------:R-:W-:-:S04]  /*0c40*/  IADD3 R9, PT, PT, R0, R9, RZ ;  /* 0x0000000900097210 */ /* 0x000fc80007ffe0ff */
[----:B------:R-:W-:Y:S01]  /*0c50*/  ISETP.GE.AND P1, PT, R9, UR4, PT ;  /* 0x0000000409007c0c */ /* 0x000fe2000bf26270 */
[----:B--2---:R-:W-:-:S08]  /*0c60*/  DMUL R18, R14, -R16 ;  /* 0x800000100e127228 */ /* 0x004fd00000000000 */
[----:B------:R-:W-:-:S07]  /*0c70*/  DMUL R18, R16, R18 ;  /* 0x0000001210127228 */ /* 0x000fce0000000000 */
[----:B------:R1:W-:Y:S01]  /*0c80*/  STG.E.64 desc[UR6][R20.64], R18 ;  /* 0x0000001214007986 */ /* 0x0003e2000c101b06 */
[----:B------:R-:W-:Y:S05]  /*0c90*/  @!P1 BRA `(.L_x_312) ;  /* 0xfffffffc00a49947 */ /* 0x000fea000383ffff */
[----:B------:R-:W-:Y:S05]  /*0ca0*/  EXIT ;  /* 0x000000000000794d */ /* 0x000fea0003800000 */
.L_x_311:
        /* <DEDUP_REMOVED lines=19> */
.L_x_314:
[----:B-1----:R-:W-:Y:S02]  /*0de0*/  IABS R18, R9 ;  /* 0x0000000900127213 */ /* 0x002fe40000000000 */
        /* <DEDUP_REMOVED lines=39> */
[----:B------:R-:W2:Y:S01]  /*1060*/  LDG.E.64 R14, desc[UR6][R14.64] ;  /* 0x000000060e0e7981 */ /* 0x000ea2000c1e1b00 */
[----:B----4-:R-:W-:-:S04]  /*1070*/  IMAD.WIDE R20, R9, 0x8, R4 ;  /* 0x0000000809147825 */ /* 0x010fc800078e0204 */
[----:B------:R-:W-:-:S05]  /*1080*/  IMAD.IADD R9, R0, 0x1, R9 ;  /* 0x0000000100097824 */ /* 0x000fca00078e0209 */
[----:B------:R-:W-:Y:S01]  /*1090*/  ISETP.GE.AND P1, PT, R9, UR4, PT ;  /* 0x0000000409007c0c */ /* 0x000fe2000bf26270 */
[----:B--2---:R-:W-:-:S08]  /*10a0*/  DMUL R18, R14, -R16 ;  /* 0x800000100e127228 */ /* 0x004fd00000000000 */
[----:B------:R-:W-:-:S07]  /*10b0*/  DMUL R18, R16, R18 ;  /* 0x0000001210127228 */ /* 0x000fce0000000000 */
[----:B------:R1:W-:Y:S01]  /*10c0*/  STG.E.64 desc[UR6][R20.64], R18 ;  /* 0x0000001214007986 */ /* 0x0003e2000c101b06 */
[----:B------:R-:W-:Y:S05]  /*10d0*/  @!P1 BRA `(.L_x_314) ;  /* 0xfffffffc00409947 */ /* 0x000fea000383ffff */
[----:B------:R-:W-:Y:S05]  /*10e0*/  EXIT ;  /* 0x000000000000794d */ /* 0x000fea0003800000 */
.L_x_313:
[----:B------:R-:W0:Y:S08]  /*10f0*/  LDC.64 R2, c[0x0][0x388] ;  /* 0x0000e200ff027b82 */ /* 0x000e300000000a00 */
[----:B------:R-:W1:Y:S08]  /*1100*/  LDC.64 R12, c[0x0][0x3a8] ;  /* 0x0000ea00ff0c7b82 */ /* 0x000e700000000a00 */
[----:B------:R-:W2:Y:S02]  /*1110*/  LDC.64 R10, c[0x0][0x398] ;  /* 0x0000e600ff0a7b82 */ /* 0x000ea40000000a00 */
.L_x_315:
[C---:B--2---:R-:W-:Y:S01]  /*1120*/  IMAD.WIDE R6, R9.reuse, 0x8, R10 ;  /* 0x0000000809067825 */ /* 0x044fe200078e020a */
[----:B0--3--:R-:W2:Y:S05]  /*1130*/  LDG.E.64 R4, desc[UR6][R2.64] ;  /* 0x0000000602047981 */ /* 0x009eaa000c1e1b00 */
        /* <DEDUP_REMOVED lines=9> */
.L_x_310:
        /* <DEDUP_REMOVED lines=23> */
.L_x_318:
        /* <DEDUP_REMOVED lines=15> */
[----:B------:R-:W-:Y:S01]  /*1430*/  @!P1 IADD3 R15, PT, PT, R15, -R20, RZ ;  /* 0x800000140f0f9210 */ /* 0x000fe20007ffe0ff */
[----:B------:R-:W-:-:S03]  /*1440*/  IMAD.HI.U32 R19, R17, R19, R16 ;  /* 0x0000001311137227 */ /* 0x000fc600078e0010 */
[----:B------:R-:W-:-:S03]  /*1450*/  ISETP.GT.U32.AND P1, PT, R10, R15, PT ;  /* 0x0000000f0a00720c */ /* 0x000fc60003f24070 */
[----:B------:R-:W-:-:S04]  /*1460*/  IMAD.HI.U32 R16, R19, R18, RZ ;  /* 0x0000001213107227 */ /* 0x000fc800078e00ff */
[----:B------:R-:W-:-:S04]  /*1470*/  IMAD.MOV R17, RZ, RZ, -R16 ;  /* 0x000000ffff117224 */ /* 0x000fc800078e0a10 */
[----:B------:R-:W-:Y:S02]  /*1480*/  IMAD R17, R14, R17, R18 ;  /* 0x000000110e117224 */ /* 0x000fe400078e0212 */
[----:B------:R-:W-:-:S03]  /*1490*/  @!P1 IMAD.IADD R15, R15, 0x1, -R20 ;  /* 0x000000010f0f9824 */ /* 0x000fc600078e0a14 */
[----:B------:R-:W-:-:S13]  /*14a0*/  ISETP.GT.U32.AND P2, PT, R14, R17, PT ;  /* 0x000000110e00720c */ /* 0x000fda0003f44070 */
[----:B------:R-:W-:Y:S01]  /*14b0*/  @!P2 IMAD.IADD R17, R17, 0x1, -R14 ;  /* 0x000000011111a824 */ /* 0x000fe200078e0a0e */
[----:B------:R-:W-:-:S04]  /*14c0*/  ISETP.GE.AND P2, PT, R9, RZ, PT ;  /* 0x000000ff0900720c */ /* 0x000fc80003f46270 */
[----:B------:R-:W-:-:S09]  /*14d0*/  ISETP.GT.U32.AND P3, PT, R14, R17, PT ;  /* 0x000000110e00720c */ /* 0x000fd20003f64070 */
[----:B------:R-:W-:Y:S02]  /*14e0*/  @!P2 IADD3 R15, PT, PT, -R15, RZ, RZ ;  /* 0x000000ff0f0fa210 */ /* 0x000fe40007ffe1ff */
[----:B------:R-:W-:Y:S02]  /*14f0*/  @!P4 LOP3.LUT R15, RZ, R12, RZ, 0x33, !PT ;  /* 0x0000000cff0fc212 */ /* 0x000fe400078e33ff */
[----:B------:R-:W-:-:S03]  /*1500*/  @!P3 IMAD.IADD R17, R17, 0x1, -R14 ;  /* 0x000000011111b824 */ /* 0x000fc600078e0a0e */
        /* <DEDUP_REMOVED lines=14> */
.L_x_317:
        /* <DEDUP_REMOVED lines=20> */
.L_x_320:
        /* <DEDUP_REMOVED lines=18> */
[----:B------:R-:W-:Y:S02]  /*1850*/  ISETP.GT.U32.AND P2, PT, R19, R20, PT ;  /* 0x000000141300720c */ /* 0x000fe40003f44070 */
[----:B------:R-:W-:Y:S01]  /*1860*/  IABS R22, R14 ;  /* 0x0000000e00167213 */ /* 0x000fe20000000000 */
        /* <DEDUP_REMOVED lines=48> */
.L_x_319:
        /* <DEDUP_REMOVED lines=16> */
.L_x_321:
        /* <DEDUP_REMOVED lines=14> */
[----:B------:R-:W2:Y:S02]  /*1d50*/  LDG.E.64 R14, desc[UR6][R14.64] ;  /* 0x000000060e0e7981 */ /* 0x000ea4000c1e1b00 */
[----:B--2---:R-:W-:-:S08]  /*1d60*/  DMUL R18, R14, -R16 ;  /* 0x800000100e127228 */ /* 0x004fd00000000000 */
[----:B------:R-:W-:Y:S01]  /*1d70*/  DMUL R18, R16, R18 ;  /* 0x0000001210127228 */ /* 0x000fe20000000000 */
[----:B----4-:R-:W-:-:S04]  /*1d80*/  IMAD.WIDE R16, R9, 0x8, R6 ;  /* 0x0000000809107825 */ /* 0x010fc800078e0206 */
[----:B------:R-:W-:Y:S02]  /*1d90*/  IMAD.IADD R9, R0, 0x1, R9 ;  /* 0x0000000100097824 */ /* 0x000fe400078e0209 */
[----:B------:R1:W-:Y:S03]  /*1da0*/  STG.E.64 desc[UR6][R16.64], R18 ;  /* 0x0000001210007986 */ /* 0x0003e6000c101b06 */
[----:B------:R-:W-:-:S13]  /*1db0*/  ISETP.GE.AND P0, PT, R9, UR4, PT ;  /* 0x0000000409007c0c */ /* 0x000fda000bf06270 */
[----:B-1----:R-:W-:Y:S05]  /*1dc0*/  @!P0 BRA `(.L_x_321) ;  /* 0xfffffffc00a88947 */ /* 0x002fea000383ffff */
[----:B------:R-:W-:Y:S05]  /*1dd0*/  EXIT ;  /* 0x000000000000794d */ /* 0x000fea0003800000 */
.L_x_316:
        /* <DEDUP_REMOVED lines=23> */
.L_x_324:
[----:B------:R-:W-:Y:S02]  /*1f50*/  IABS R19, R16 ;  /* 0x0000001000137213 */ /* 0x000fe40000000000 */
[----:B01----:R-:W-:Y:S02]  /*1f60*/  IABS R20, R15 ;  /* 0x0000000f00147213 */ /* 0x003fe40000000000 */
        /* <DEDUP_REMOVED lines=13> */
[----:B------:R-:W-:Y:S01]  /*2040*/  @!P2 IMAD.IADD R13, R13, 0x1, -R12 ;  /* 0x000000010d0da824 */ /* 0x000fe200078e0a0c */
[----:B0-----:R-:W-:Y:S02]  /*2050*/  IADD3 R11, PT, PT, R23, 0xffffffe, RZ ;  /* 0x0ffffffe170b7810 */ /* 0x001fe40007ffe0ff */
[----:B------:R-:W-:-:S02]  /*2060*/  @!P2 IADD3 R22, PT, PT, R22, 0x1, RZ ;  /* 0x000000011616a810 */ /* 0x000fc40007ffe0ff */
        /* <DEDUP_REMOVED lines=8> */
[----:B-1----:R-:W-:Y:S01]  /*20f0*/  MOV R12, RZ ;  /* 0x000000ff000c7202 */ /* 0x002fe20000000f00 */
[----:B------:R-:W-:Y:S01]  /*2100*/  IMAD R23, R10, R19, RZ ;  /* 0x000000130a177224 */ /* 0x000fe200078e02ff */
[----:B------:R-:W-:Y:S01]  /*2110*/  @!P2 LOP3.LUT R22, RZ, R18, RZ, 0x33, !PT ;  /* 0x00000012ff16a212 */ /* 0x000fe200078e33ff */
[----:B------:R-:W-:Y:S01]  /*2120*/  IMAD.MOV.U32 R10, RZ, RZ, RZ ;  /* 0x000000ffff0a7224 */ /* 0x000fe200078e00ff */
[----:B--2---:R-:W-:-:S03]  /*2130*/  IADD3 R25, PT, PT, RZ, -R13, RZ ;  /* 0x8000000dff197210 */ /* 0x004fc60007ffe0ff */
        /* <DEDUP_REMOVED lines=20> */
[----:B------:R-:W-:Y:S01]  /*2280*/  @!P1 IMAD.IADD R10, R10, 0x1, -R19 ;  /* 0x000000010a0a9824 */ /* 0x000fe200078e0a13 */
[----:B------:R-:W-:-:S03]  /*2290*/  @!P4 IADD3 R21, PT, PT, -R21, RZ, RZ ;  /* 0x000000ff1515c210 */ /* 0x000fc60007ffe1ff */
[----:B------:R-:W-:Y:S01]  /*22a0*/  IMAD.MOV.U32 R13, RZ, RZ, R10 ;  /* 0x000000ffff0d7224 */ /* 0x000fe200078e000a */
[----:B------:R-:W-:-:S03]  /*22b0*/  SEL R11, R8, R21, !P0 ;  /* 0x00000015080b7207 */ /* 0x000fc60004000000 */
[----:B------:R-:W-:Y:S02]  /*22c0*/  @!P2 IMAD.MOV R13, RZ, RZ, -R13 ;  /* 0x000000ffff0da224 */ /* 0x000fe400078e0a0d */
[----:B------:R-:W-:Y:S02]  /*22d0*/  IMAD.WIDE R10, R11, 0x8, R6 ;  /* 0x000000080b0a7825 */ /* 0x000fe400078e0206 */
[----:B------:R-:W-:-:S04]  /*22e0*/  @!P3 LOP3.LUT R13, RZ, R16, RZ, 0x33, !PT ;  /* 0x00000010ff0db212 */ /* 0x000fc800078e33ff */
[----:B------:R-:W2:Y:S01]  /*22f0*/  LDG.E.64 R10, desc[UR6][R10.64] ;  /* 0x000000060a0a7981 */ /* 0x000ea2000c1e1b00 */
[----:B------:R-:W-:-:S06]  /*2300*/  IMAD.WIDE R12, R13, 0x8, R4 ;  /* 0x000000080d0c7825 */ /* 0x000fcc00078e0204 */
        /* <DEDUP_REMOVED lines=9> */
.L_x_323:
        /* <DEDUP_REMOVED lines=16> */
.L_x_325:
[----:B-1----:R-:W-:Y:S02]  /*24a0*/  IABS R15, R9 ;  /* 0x00000009000f7213 */ /* 0x002fe40000000000 */
        /* <DEDUP_REMOVED lines=22> */
.L_x_322:
        /* <DEDUP_REMOVED lines=21> */
.L_x_328:
        /* <DEDUP_REMOVED lines=48> */
.L_x_327:
[----:B------:R-:W0:Y:S08]  /*2a60*/  LDC.64 R6, c[0x0][0x388] ;  /* 0x0000e200ff067b82 */ /* 0x000e300000000a00 */
[----:B------:R-:W1:Y:S08]  /*2a70*/  LDC.64 R10, c[0x0][0x398] ;  /* 0x0000e600ff0a7b82 */ /* 0x000e700000000a00 */
[----:B------:R-:W2:Y:S02]  /*2a80*/  LDC.64 R12, c[0x0][0x3a8] ;  /* 0x0000ea00ff0c7b82 */ /* 0x000ea40000000a00 */
.L_x_329:
[----:B0-----:R-:W3:Y:S04]  /*2a90*/  LDG.E.64 R2, desc[UR6][R6.64] ;  /* 0x0000000606027981 */ /* 0x001ee8000c1e1b00 */
[----:B-1----:R-:W3:Y:S02]  /*2aa0*/  LDG.E.64 R4, desc[UR6][R10.64] ;  /* 0x000000060a047981 */ /* 0x002ee4000c1e1b00 */
[----:B---3--:R-:W-:-:S08]  /*2ab0*/  DMUL R2, R2, -R4 ;  /* 0x8000000402027228 */ /* 0x008fd00000000000 */
[----:B------:R-:W-:Y:S01]  /*2ac0*/  DMUL R2, R4, R2 ;  /* 0x0000000204027228 */ /* 0x000fe20000000000 */
[----:B--2---:R-:W-:-:S04]  /*2ad0*/  IMAD.WIDE R4, R9, 0x8, R12 ;  /* 0x0000000809047825 */ /* 0x004fc800078e020c */
[----:B------:R-:W-:Y:S02]  /*2ae0*/  IMAD.IADD R9, R0, 0x1, R9 ;  /* 0x0000000100097824 */ /* 0x000fe400078e0209 */
[----:B------:R3:W-:Y:S03]  /*2af0*/  STG.E.64 desc[UR6][R4.64], R2 ;  /* 0x0000000204007986 */ /* 0x0007e6000c101b06 */
[----:B------:R-:W-:-:S13]  /*2b00*/  ISETP.GE.AND P0, PT, R9, UR5, PT ;  /* 0x0000000509007c0c */ /* 0x000fda000bf06270 */
[----:B---3--:R-:W-:Y:S05]  /*2b10*/  @!P0 BRA `(.L_x_329) ;  /* 0xfffffffc00dc8947 */ /* 0x008fea000383ffff */
[----:B------:R-:W-:Y:S05]  /*2b20*/  EXIT ;  /* 0x000000000000794d */ /* 0x000fea0003800000 */
.L_x_326:
        /* <DEDUP_REMOVED lines=21> */
.L_x_331:
[----:B----4-:R-:W-:Y:S02]  /*2c80*/  IABS R21, R18 ;  /* 0x0000001200157213 */ /* 0x010fe40000000000 */
[----:B------:R-:W-:Y:S02]  /*2c90*/  IABS R19, R16 ;  /* 0x0000001000137213 */ /* 0x000fe40000000000 */
[----:B-1----:R-:W1:Y:S08]  /*2ca0*/  I2F.RP R23, R21 ;  /* 0x0000001500177306 */ /* 0x002e700000209400 */
        /* <DEDUP_REMOVED lines=9> */
[--C-:B---3--:R-:W-:Y:S02]  /*2d40*/  IMAD.MOV R24, RZ, RZ, -R11.reuse ;  /* 0x000000ffff187224 */ /* 0x108fe400078e0a0b */
[----:B0-----:R-:W-:Y:S02]  /*2d50*/  IMAD.MOV.U32 R12, RZ, RZ, RZ ;  /* 0x000000ffff0c7224 */ /* 0x001fe400078e00ff */
[----:B------:R-:W-:Y:S01]  /*2d60*/  IMAD R25, R24, R21, RZ ;  /* 0x0000001518197224 */ /* 0x000fe200078e02ff */
[----:B------:R-:W-:Y:S02]  /*2d70*/  IABS R24, R9 ;  /* 0x0000000900187213 */ /* 0x000fe40000000000 */
[----:B--2---:R-:W-:Y:S01]  /*2d80*/  IADD3 R26, PT, PT, RZ, -R13, RZ ;  /* 0x8000000dff1a7210 */ /* 0x004fe20007ffe0ff */
        /* <DEDUP_REMOVED lines=26> */
[----:B------:R-:W-:Y:S02]  /*2f30*/  ISETP.GE.AND P3, PT, R21, RZ, PT ;  /* 0x000000ff1500720c */ /* 0x000fe40003f66270 */
[----:B------:R-:W-:Y:S01]  /*2f40*/  ISETP.NE.AND P4, PT, R18, RZ, PT ;  /* 0x000000ff1200720c */ /* 0x000fe20003f85270 */
[----:B------:R-:W-:Y:S01]  /*2f50*/  @P1 VIADD R13, R13, 0x1 ;  /* 0x000000010d0d1836 */ /* 0x000fe20000000000 */
[----:B------:R-:W-:Y:S01]  /*2f60*/  ISETP.NE.AND P5, PT, R20, RZ, PT ;  /* 0x000000ff1400720c */ /* 0x000fe20003fa5270 */
[----:B------:R-:W-:Y:S01]  /*2f70*/  IMAD.MOV.U32 R21, RZ, RZ, R10 ;  /* 0x000000ffff157224 */ /* 0x000fe200078e000a */
[----:B0-----:R-:W-:Y:S01]  /*2f80*/  IADD3 R23, PT, PT, RZ, -R11, RZ ;  /* 0x8000000bff177210 */ /* 0x001fe20007ffe0ff */
[----:B------:R-:W-:-:S03]  /*2f90*/  IMAD.MOV.U32 R10, RZ, RZ, RZ ;  /* 0x000000ffff0a7224 */ /* 0x000fc600078e00ff */
[----:B------:R-:W-:Y:S01]  /*2fa0*/  @!P2 IADD3 R13, PT, PT, -R13, RZ, RZ ;  /* 0x000000ff0d0da210 */ /* 0x000fe20007ffe1ff */
[----:B------:R-:W-:Y:S02]  /*2fb0*/  IMAD R23, R23, R22, RZ ;  /* 0x0000001617177224 */ /* 0x000fe400078e02ff */
[----:B------:R-:W-:Y:S02]  /*2fc0*/  @!P3 IMAD.MOV R21, RZ, RZ, -R21 ;  /* 0x000000ffff15b224 */ /* 0x000fe400078e0a15 */
[----:B------:R-:W-:Y:S01]  /*2fd0*/  @!P4 LOP3.LUT R13, RZ, R18, RZ, 0x33, !PT ;  /* 0x00000012ff0dc212 */ /* 0x000fe200078e33ff */
        /* <DEDUP_REMOVED lines=9> */
[----:B------:R-:W-:-:S04]  /*3070*/  IMAD.MOV R12, RZ, RZ, -R12 ;  /* 0x000000ffff0c7224 */ /* 0x000fc800078e0a0c */
        /* <DEDUP_REMOVED lines=13> */
[----:B------:R-:W-:-:S04]  /*3150*/  @!P4 IADD3 R11, PT, PT, -R11, RZ, RZ ;  /* 0x000000ff0b0bc210 */ /* 0x000fc80007ffe1ff */
        /* <DEDUP_REMOVED lines=13> */
.L_x_330:
        /* <DEDUP_REMOVED lines=17> */
.L_x_332:
        /* <DEDUP_REMOVED lines=39> */
[----:B------:R-:W2:Y:S02]  /*35b0*/  LDG.E.64 R14, desc[UR6][R14.64] ;  /* 0x000000060e0e7981 */ /* 0x000ea4000c1e1b00 */
[----:B--2---:R-:W-:-:S08]  /*35c0*/  DMUL R18, R14, -R16 ;  /* 0x800000100e127228 */ /* 0x004fd00000000000 */
[----:B------:R-:W-:Y:S01]  /*35d0*/  DMUL R18, R16, R18 ;  /* 0x0000001210127228 */ /* 0x000fe20000000000 */
[----:B------:R-:W-:-:S04]  /*35e0*/  IMAD.WIDE R16, R9, 0x8, R6 ;  /* 0x0000000809107825 */ /* 0x000fc800078e0206 */
[----:B------:R-:W-:Y:S02]  /*35f0*/  IMAD.IADD R9, R0, 0x1, R9 ;  /* 0x0000000100097824 */ /* 0x000fe400078e0209 */
[----:B------:R1:W-:Y:S03]  /*3600*/  STG.E.64 desc[UR6][R16.64], R18 ;  /* 0x0000001210007986 */ /* 0x0003e6000c101b06 */
[----:B------:R-:W-:-:S13]  /*3610*/  ISETP.GE.AND P1, PT, R9, UR4, PT ;  /* 0x0000000409007c0c */ /* 0x000fda000bf26270 */
[----:B-1----:R-:W-:Y:S05]  /*3620*/  @!P1 BRA `(.L_x_332) ;  /* 0xfffffffc00449947 */ /* 0x002fea000383ffff */
[----:B------:R-:W-:Y:S05]  /*3630*/  EXIT ;  /* 0x000000000000794d */ /* 0x000fea0003800000 */
.L_x_333:
        /* <DEDUP_REMOVED lines=12> */
.L_x_1321:


//--------------------- .text._Z15_invxback_32_12iPfiiS_iiS_ --------------------------
	.section	.text._Z15_invxback_32_12iPfiiS_iiS_,"ax",@progbits
	.align	128
        .global         _Z15_invxback_32_12iPfiiS_iiS_
        .type           _Z15_invxback_32_12iPfiiS_iiS_,@function
        .size           _Z15_invxback_32_12iPfiiS_iiS_,(.L_x_1322 - _Z15_invxback_32_12iPfiiS_iiS_)
        .other          _Z15_invxback_32_12iPfiiS_iiS_,@"STO_CUDA_ENTRY STV_DEFAULT"
_Z15_invxback_32_12iPfiiS_iiS_:
.text._Z15_invxback_32_12iPfiiS_iiS_:
        /* <DEDUP_REMOVED lines=20> */
.L_x_336:
[----:B--2---:R-:W-:-:S04]  /*0140*/  IMAD.WIDE R2, R9, 0x4, R10 ;  /* 0x0000000409027825 */ /* 0x004fc800078e020a */
[C---:B---3--:R-:W-:Y:S02]  /*0150*/  IMAD.WIDE R4, R9.reuse, 0x4, R12 ;  /* 0x0000000409047825 */ /* 0x048fe400078e020c */
[----:B------:R-:W2:Y:S04]  /*0160*/  LDG.E R2, desc[UR6][R2.64] ;  /* 0x0000000602027981 */ /* 0x000ea8000c1e1900 */
[----:B------:R-:W2:Y:S01]  /*0170*/  LDG.E R5, desc[UR6][R4.64] ;  /* 0x0000000604057981 */ /* 0x000ea2000c1e1900 */
[----:B0-----:R-:W-:-:S04]  /*0180*/  IMAD.WIDE R6, R9, 0x4, R14 ;  /* 0x0000000409067825 */ /* 0x001fc800078e020e */
[----:B------:R-:W-:-:S05]  /*0190*/  IMAD.IADD R9, R0, 0x1, R9 ;  /* 0x0000000100097824 */ /* 0x000fca00078e0209 */
[----:B------:R-:W-:Y:S01]  /*01a0*/  ISETP.GE.AND P0, PT, R9, UR5, PT ;  /* 0x0000000509007c0c */ /* 0x000fe2000bf06270 */
[----:B--2---:R-:W-:-:S04]  /*01b0*/  FMUL R8, R2, -R5 ;  /* 0x8000000502087220 */ /* 0x004fc80000400000 */
[----:B------:R-:W-:-:S05]  /*01c0*/  FMUL R17, R5, R8 ;  /* 0x0000000805117220 */ /* 0x000fca0000400000 */
[----:B------:R0:W-:Y:S03]  /*01d0*/  STG.E desc[UR6][R6.64], R17 ;  /* 0x0000001106007986 */ /* 0x0001e6000c101906 */
[----:B------:R-:W-:Y:S05]  /*01e0*/  @!P0 BRA `(.L_x_336) ;  /* 0xfffffffc00d48947 */ /* 0x000fea000383ffff */
[----:B------:R-:W-:Y:S05]  /*01f0*/  EXIT ;  /* 0x000000000000794d */ /* 0x000fea0003800000 */
.L_x_335:
        /* <DEDUP_REMOVED lines=19> */
.L_x_338:
        /* <DEDUP_REMOVED lines=19> */
[----:B---3--:R-:W-:-:S04]  /*0460*/  FMUL R13, R13, -R16 ;  /* 0x800000100d0d7220 */ /* 0x008fc80000400000 */
[----:B------:R-:W-:-:S05]  /*0470*/  FMUL R13, R16, R13 ;  /* 0x0000000d100d7220 */ /* 0x000fca0000400000 */
[----:B------:R1:W-:Y:S03]  /*0480*/  STG.E desc[UR6][R18.64], R13 ;  /* 0x0000000d12007986 */ /* 0x0003e6000c101906 */
[----:B------:R-:W-:Y:S05]  /*0490*/  @!P1 BRA `(.L_x_338) ;  /* 0xfffffffc00a49947 */ /* 0x000fea000383ffff */
[----:B------:R-:W-:Y:S05]  /*04a0*/  EXIT ;  /* 0x000000000000794d */ /* 0x000fea0003800000 */
.L_x_337:
        /* <DEDUP_REMOVED lines=19> */
.L_x_340:
        /* <DEDUP_REMOVED lines=44> */
[----:B--2---:R-:W-:-:S04]  /*08a0*/  FMUL R21, R13, -R16 ;  /* 0x800000100d157220 */ /* 0x004fc80000400000 */
[----:B------:R-:W-:-:S05]  /*08b0*/  FMUL R21, R16, R21 ;  /* 0x0000001510157220 */ /* 0x000fca0000400000 */
[----:B------:R1:W-:Y:S03]  /*08c0*/  STG.E desc[UR6][R18.64], R21 ;  /* 0x0000001512007986 */ /* 0x0003e6000c101906 */
[----:B------:R-:W-:Y:S05]  /*08d0*/  @!P1 BRA `(.L_x_340) ;  /* 0xfffffffc00409947 */ /* 0x000fea000383ffff */
[----:B------:R-:W-:Y:S05]  /*08e0*/  EXIT ;  /* 0x000000000000794d */ /* 0x000fea0003800000 */
.L_x_339:
[----:B------:R-:W0:Y:S08]  /*08f0*/  LDC.64 R2, c[0x0][0x398] ;  /* 0x0000e600ff027b82 */ /* 0x000e300000000a00 */
[----:B--2---:R-:W1:Y:S08]  /*0900*/  LDC.64 R10, c[0x0][0x3a8] ;  /* 0x0000ea00ff0a7b82 */ /* 0x004e700000000a00 */
[----:B------:R-:W2:Y:S02]  /*0910*/  LDC.64 R4, c[0x0][0x388] ;  /* 0x0000e200ff047b82 */ /* 0x000ea40000000a00 */
.L_x_341:
[C---:B--2---:R-:W-:Y:S01]  /*0920*/  IMAD.WIDE R6, R9.reuse, 0x4, R4 ;  /* 0x0000000409067825 */ /* 0x044fe200078e0204 */
[----:B0---4-:R-:W2:Y:S05]  /*0930*/  LDG.E R15, desc[UR6][R2.64] ;  /* 0x00000006020f7981 */ /* 0x011eaa000c1e1900 */
[----:B------:R-:W2:Y:S01]  /*0940*/  LDG.E R6, desc[UR6][R6.64] ;  /* 0x0000000606067981 */ /* 0x000ea2000c1e1900 */
[----:B-1-3--:R-:W-:-:S04]  /*0950*/  IMAD.WIDE R12, R9, 0x4, R10 ;  /* 0x00000004090c7825 */ /* 0x00afc800078e020a */
[----:B------:R-:W-:-:S05]  /*0960*/  IMAD.IADD R9, R0, 0x1, R9 ;  /* 0x0000000100097824 */ /* 0x000fca00078e0209 */
[----:B------:R-:W-:Y:S01]  /*0970*/  ISETP.GE.AND P0, PT, R9, UR5, PT ;  /* 0x0000000509007c0c */ /* 0x000fe2000bf06270 */
[----:B--2---:R-:W-:-:S04]  /*0980*/  FMUL R8, R6, -R15 ;  /* 0x8000000f06087220 */ /* 0x004fc80000400000 */
[----:B------:R-:W-:-:S05]  /*0990*/  FMUL R15, R15, R8 ;  /* 0x000000080f0f7220 */ /* 0x000fca0000400000 */
[----:B------:R4:W-:Y:S03]  /*09a0*/  STG.E desc[UR6][R12.64], R15 ;  /* 0x0000000f0c007986 */ /* 0x0009e6000c101906 */
[----:B------:R-:W-:Y:S05]  /*09b0*/  @!P0 BRA `(.L_x_341) ;  /* 0xfffffffc00d88947 */ /* 0x000fea000383ffff */
[----:B------:R-:W-:Y:S05]  /*09c0*/  EXIT ;  /* 0x000000000000794d */ /* 0x000fea0003800000 */
.L_x_334:
        /* <DEDUP_REMOVED lines=22> */
.L_x_344:
        /* <DEDUP_REMOVED lines=24> */
.L_x_343:
        /* <DEDUP_REMOVED lines=19> */
.L_x_346:
        /* <DEDUP_REMOVED lines=40> */
[----:B------:R-:W2:Y:S01]  /*1060*/  LDG.E R12, desc[UR6][R12.64] ;  /* 0x000000060c0c7981 */ /* 0x000ea2000c1e1900 */
[----:B----4-:R-:W-:Y:S01]  /*1070*/  IMAD.WIDE R18, R9, 0x4, R4 ;  /* 0x0000000409127825 */ /* 0x010fe200078e0204 */
[----:B------:R-:W-:-:S04]  /*1080*/  IADD3 R9, PT, PT, R0, R9, RZ ;  /* 0x0000000900097210 */ /* 0x000fc80007ffe0ff */
[----:B------:R-:W-:Y:S01]  /*1090*/  ISETP.GE.AND P1, PT, R9, UR4, PT ;  /* 0x0000000409007c0c */ /* 0x000fe2000bf26270 */
[----:B--2---:R-:W-:-:S04]  /*10a0*/  FMUL R20, R12, -R17 ;  /* 0x800000110c147220 */ /* 0x004fc80000400000 */
[----:B------:R-:W-:-:S05]  /*10b0*/  FMUL R21, R17, R20 ;  /* 0x0000001411157220 */ /* 0x000fca0000400000 */
[----:B------:R1:W-:Y:S03]  /*10c0*/  STG.E desc[UR6][R18.64], R21 ;  /* 0x0000001512007986 */ /* 0x0003e6000c101906 */
[----:B------:R-:W-:Y:S05]  /*10d0*/  @!P1 BRA `(.L_x_346) ;  /* 0xfffffffc00409947 */ /* 0x000fea000383ffff */
[----:B------:R-:W-:Y:S05]  /*10e0*/  EXIT ;  /* 0x000000000000794d */ /* 0x000fea0003800000 */
.L_x_345:
[----:B------:R-:W0:Y:S08]  /*10f0*/  LDC.64 R2, c[0x0][0x388] ;  /* 0x0000e200ff027b82 */ /* 0x000e300000000a00 */
[----:B------:R-:W1:Y:S08]  /*1100*/  LDC.64 R10, c[0x0][0x3a8] ;  /* 0x0000ea00ff0a7b82 */ /* 0x000e700000000a00 */
[----:B------:R-:W2:Y:S02]  /*1110*/  LDC.64 R4, c[0x0][0x398] ;  /* 0x0000e600ff047b82 */ /* 0x000ea40000000a00 */
.L_x_347:
[C---:B--2---:R-:W-:Y:S01]  /*1120*/  IMAD.WIDE R6, R9.reuse, 0x4, R4 ;  /* 0x0000000409067825 */ /* 0x044fe200078e0204 */
[----:B0-----:R-:W2:Y:S05]  /*1130*/  LDG.E R8, desc[UR6][R2.64] ;  /* 0x0000000602087981 */ /* 0x001eaa000c1e1900 */
        /* <DEDUP_REMOVED lines=9> */
.L_x_342:
        /* <DEDUP_REMOVED lines=23> */
.L_x_350:
        /* <DEDUP_REMOVED lines=38> */
[----:B--2---:R-:W-:-:S04]  /*15a0*/  FMUL R21, R15, -R16 ;  /* 0x800000100f157220 */ /* 0x004fc80000400000 */
[----:B------:R-:W-:-:S05]  /*15b0*/  FMUL R21, R16, R21 ;  /* 0x0000001510157220 */ /* 0x000fca0000400000 */
[----:B------:R1:W-:Y:S03]  /*15c0*/  STG.E desc[UR6][R18.64], R21 ;  /* 0x0000001512007986 */ /* 0x0003e6000c101906 */
[----:B------:R-:W-:Y:S05]  /*15d0*/  @!P1 BRA `(.L_x_350) ;  /* 0xfffffffc00589947 */ /* 0x000fea000383ffff */
[----:B------:R-:W-:Y:S05]  /*15e0*/  EXIT ;  /* 0x000000000000794d */ /* 0x000fea0003800000 */
.L_x_349:
        /* <DEDUP_REMOVED lines=20> */
.L_x_352:
        /* <DEDUP_REMOVED lines=63> */
[----:B--2---:R-:W-:-:S04]  /*1b20*/  FMUL R17, R17, -R20 ;  /* 0x8000001411117220 */ /* 0x004fc80000400000 */
[----:B------:R-:W-:-:S05]  /*1b30*/  FMUL R17, R20, R17 ;  /* 0x0000001114117220 */ /* 0x000fca0000400000 */
[----:B------:R1:W-:Y:S03]  /*1b40*/  STG.E desc[UR6][R10.64], R17 ;  /* 0x000000110a007986 */ /* 0x0003e6000c101906 */
[----:B------:R-:W-:Y:S05]  /*1b50*/  @!P1 BRA `(.L_x_352) ;  /* 0xfffffff800f49947 */ /* 0x000fea000383ffff */
[----:B------:R-:W-:Y:S05]  /*1b60*/  EXIT ;  /* 0x000000000000794d */ /* 0x000fea0003800000 */
.L_x_351:
        /* <DEDUP_REMOVED lines=16> */
.L_x_353:
        /* <DEDUP_REMOVED lines=8> */
[----:B------:R-:W-:-:S04]  /*1cf0*/  @!P0 IADD3 R2, PT, PT, R2, -R15, RZ ;  /* 0x8000000f02028210 */ /* 0x000fc80007ffe0ff */
[----:B------:R-:W-:-:S13]  /*1d00*/  ISETP.GT.U32.AND P0, PT, R3, R2, PT ;  /* 0x000000020300720c */ /* 0x000fda0003f04070 */
[----:B------:R-:W-:-:S04]  /*1d10*/  @!P0 IMAD.IADD R2, R2, 0x1, -R15 ;  /* 0x0000000102028824 */ /* 0x000fc800078e0a0f */
[----:B------:R-:W-:-:S05]  /*1d20*/  @!P1 IMAD.MOV R2, RZ, RZ, -R2 ;  /* 0x000000ffff029224 */ /* 0x000fca00078e0a02 */
        /* <DEDUP_REMOVED lines=11> */
.L_x_348:
        /* <DEDUP_REMOVED lines=23> */
.L_x_356:
        /* <DEDUP_REMOVED lines=23> */
[----:B------:R-:W-:-:S04]  /*20c0*/  @P1 IADD3 R22, PT, PT, R22, 0x1, RZ ;  /* 0x0000000116161810 */ /* 0x000fc80007ffe0ff */
[----:B------:R-:W-:Y:S01]  /*20d0*/  @!P3 IADD3 R22, PT, PT, -R22, RZ, RZ ;  /* 0x000000ff1616b210 */ /* 0x000fe20007ffe1ff */
[----:B0-----:R-:W-:Y:S01]  /*20e0*/  IMAD.MOV R10, RZ, RZ, -R11 ;  /* 0x000000ffff0a7224 */ /* 0x001fe200078e0a0b */
[----:B------:R-:W-:Y:S01]  /*20f0*/  @!P2 LOP3.LUT R22, RZ, R18, RZ, 0x33, !PT ;  /* 0x00000012ff16a212 */ /* 0x000fe200078e33ff */
[----:B-1----:R-:W-:Y:S02]  /*2100*/  IMAD.MOV.U32 R12, RZ, RZ, RZ ;  /* 0x000000ffff0c7224 */ /* 0x002fe400078e00ff */
[----:B------:R-:W-:Y:S02]  /*2110*/  IMAD R23, R10, R19, RZ ;  /* 0x000000130a177224 */ /* 0x000fe400078e02ff */
[----:B------:R-:W-:Y:S02]  /*2120*/  IMAD.MOV.U32 R10, RZ, RZ, RZ ;  /* 0x000000ffff0a7224 */ /* 0x000fe400078e00ff */
[----:B--2---:R-:W-:Y:S02]  /*2130*/  IMAD.MOV R25, RZ, RZ, -R13 ;  /* 0x000000ffff197224 */ /* 0x004fe400078e0a0d */
        /* <DEDUP_REMOVED lines=37> */
.L_x_355:
        /* <DEDUP_REMOVED lines=16> */
.L_x_357:
        /* <DEDUP_REMOVED lines=23> */
.L_x_354:
        /* <DEDUP_REMOVED lines=21> */
.L_x_360:
        /* <DEDUP_REMOVED lines=39> */
[----:B------:R-:W2:Y:S02]  /*29c0*/  LDG.E R11, desc[UR6][R10.64] ;  /* 0x000000060a0b7981 */ /* 0x000ea4000c1e1900 */
[----:B--2---:R-:W-:Y:S01]  /*29d0*/  FMUL R18, R16, -R11 ;  /* 0x8000000b10127220 */ /* 0x004fe20000400000 */
[----:B------:R-:W-:-:S04]  /*29e0*/  IMAD.WIDE R16, R9, 0x4, R4 ;  /* 0x0000000409107825 */ /* 0x000fc800078e0204 */
[----:B------:R-:W-:Y:S01]  /*29f0*/  FMUL R19, R11, R18 ;  /* 0x000000120b137220 */ /* 0x000fe20000400000 */
[----:B------:R-:W-:-:S04]  /*2a00*/  IMAD.IADD R9, R0, 0x1, R9 ;  /* 0x0000000100097824 */ /* 0x000fc800078e0209 */
[----:B------:R1:W-:Y:S01]  /*2a10*/  STG.E desc[UR6][R16.64], R19 ;  /* 0x0000001310007986 */ /* 0x0003e2000c101906 */
[----:B------:R-:W-:-:S13]  /*2a20*/  ISETP.GE.AND P1, PT, R9, UR4, PT ;  /* 0x0000000409007c0c */ /* 0x000fda000bf26270 */
[----:B-1----:R-:W-:Y:S05]  /*2a30*/  @!P1 BRA `(.L_x_360) ;  /* 0xfffffffc00449947 */ /* 0x002fea000383ffff */
[----:B------:R-:W-:Y:S05]  /*2a40*/  EXIT ;  /* 0x000000000000794d */ /* 0x000fea0003800000 */
.L_x_359:
[----:B------:R-:W0:Y:S08]  /*2a50*/  LDC.64 R2, c[0x0][0x388] ;  /* 0x0000e200ff027b82 */ /* 0x000e300000000a00 */
[----:B------:R-:W1:Y:S08]  /*2a60*/  LDC.64 R4, c[0x0][0x398] ;  /* 0x0000e600ff047b82 */ /* 0x000e700000000a00 */
[----:B------:R-:W2:Y:S02]  /*2a70*/  LDC.64 R6, c[0x0][0x3a8] ;  /* 0x0000ea00ff067b82 */ /* 0x000ea40000000a00 */
.L_x_361:
[----:B0--3--:R-:W3:Y:S04]  /*2a80*/  LDG.E R8, desc[UR6][R2.64] ;  /* 0x0000000602087981 */ /* 0x009ee8000c1e1900 */
[----:B-1----:R-:W3:Y:S01]  /*2a90*/  LDG.E R13, desc[UR6][R4.64] ;  /* 0x00000006040d7981 */ /* 0x002ee2000c1e1900 */
[----:B--2---:R-:W-:Y:S01]  /*2aa0*/  IMAD.WIDE R10, R9, 0x4, R6 ;  /* 0x00000004090a7825 */ /* 0x004fe200078e0206 */
[----:B------:R-:W-:-:S04]  /*2ab0*/  IADD3 R9, PT, PT, R0, R9, RZ ;  /* 0x0000000900097210 */ /* 0x000fc80007ffe0ff */
[----:B------:R-:W-:Y:S01]  /*2ac0*/  ISETP.GE.AND P0, PT, R9, UR5, PT ;  /* 0x0000000509007c0c */ /* 0x000fe2000bf06270 */
[----:B---3--:R-:W-:-:S04]  /*2ad0*/  FMUL R8, R8, -R13 ;  /* 0x8000000d08087220 */ /* 0x008fc80000400000 */
[----:B------:R-:W-:-:S05]  /*2ae0*/  FMUL R13, R13, R8 ;  /* 0x000000080d0d7220 */ /* 0x000fca0000400000 */
[----:B------:R3:W-:Y:S03]  /*2af0*/  STG.E desc[UR6][R10.64], R13 ;  /* 0x0000000d0a007986 */ /* 0x0007e6000c101906 */
[----:B------:R-:W-:Y:S05]  /*2b00*/  @!P0 BRA `(.L_x_361) ;  /* 0xfffffffc00dc8947 */ /* 0x000fea000383ffff */
[----:B------:R-:W-:Y:S05]  /*2b10*/  EXIT ;  /* 0x000000000000794d */ /* 0x000fea0003800000 */
.L_x_358:
        /* <DEDUP_REMOVED lines=21> */
.L_x_363:
[----:B----4-:R-:W-:Y:S02]  /*2c70*/  IABS R21, R18 ;  /* 0x0000001200157213 */ /* 0x010fe40000000000 */
[----:B-1----:R-:W-:Y:S02]  /*2c80*/  IABS R19, R16 ;  /* 0x0000001000137213 */ /* 0x002fe40000000000 */
[----:B------:R-:W1:Y:S08]  /*2c90*/  I2F.RP R23, R21 ;  /* 0x0000001500177306 */ /* 0x000e700000209400 */
        /* <DEDUP_REMOVED lines=88> */
.L_x_362:
        /* <DEDUP_REMOVED lines=17> */
.L_x_364:
        /* <DEDUP_REMOVED lines=26> */
[----:B------:R-:W-:Y:S02]  /*34d0*/  IMAD.HI.U32 R2, R3, R19, R2 ;  /* 0x0000001303027227 */ /* 0x000fe400078e0002 */
[----:B----4-:R-:W2:Y:S02]  /*34e0*/  LDG.E R19, desc[UR6][R4.64] ;  /* 0x0000000604137981 */ /* 0x010ea4000c1e1900 */
        /* <DEDUP_REMOVED lines=20> */
.L_x_365:
        /* <DEDUP_REMOVED lines=13> */
.L_x_1322:


//--------------------- .text._Z9_le_64_12iPdiiS_iiS_ --------------------------
	.section	.text._Z9_le_64_12iPdiiS_iiS_,"ax",@progbits
	.align	128
        .global         _Z9_le_64_12iPdiiS_iiS_
        .type           _Z9_le_64_12iPdiiS_iiS_,@function
        .size           _Z9_le_64_12iPdiiS_iiS_,(.L_x_1323 - _Z9_le_64_12iPdiiS_iiS_)
        .other          _Z9_le_64_12iPdiiS_iiS_,@"STO_CUDA_ENTRY STV_DEFAULT"
_Z9_le_64_12iPdiiS_iiS_:
.text._Z9_le_64_12iPdiiS_iiS_:
        /* <DEDUP_REMOVED lines=20> */
.L_x_368:
[----:B--2---:R-:W-:-:S04]  /*0140*/  IMAD.WIDE R2, R9, 0x8, R12 ;  /* 0x0000000809027825 */ /* 0x004fc800078e020c */
[C---:B---3--:R-:W-:Y:S02]  /*0150*/  IMAD.WIDE R4, R9.reuse, 0x8, R14 ;  /* 0x0000000809047825 */ /* 0x048fe400078e020e */
[----:B------:R-:W2:Y:S04]  /*0160*/  LDG.E.64 R2, desc[UR6][R2.64] ;  /* 0x0000000602027981 */ /* 0x000ea8000c1e1b00 */
[----:B------:R-:W2:Y:S01]  /*0170*/  LDG.E.64 R4, desc[UR6][R4.64] ;  /* 0x0000000604047981 */ /* 0x000ea2000c1e1b00 */
[----:B0-----:R-:W-:-:S04]  /*0180*/  IMAD.WIDE R6, R9, 0x8, R16 ;  /* 0x0000000809067825 */ /* 0x001fc800078e0210 */
[----:B------:R-:W-:Y:S02]  /*0190*/  IMAD.MOV.U32 R10, RZ, RZ, RZ ;  /* 0x000000ffff0a7224 */ /* 0x000fe400078e00ff */
[----:B------:R-:W-:Y:S01]  /*01a0*/  IMAD.IADD R9, R0, 0x1, R9 ;  /* 0x0000000100097824 */ /* 0x000fe200078e0209 */
[----:B--2---:R-:W-:-:S06]  /*01b0*/  DSETP.GTU.AND P0, PT, R2, R4, PT ;  /* 0x000000040200722a */ /* 0x004fcc0003f0c000 */
[----:B------:R-:W-:Y:S02]  /*01c0*/  FSEL R11, RZ, 1.875, P0 ;  /* 0x3ff00000ff0b7808 */ /* 0x000fe40000000000 */
[----:B------:R-:W-:-:S03]  /*01d0*/  ISETP.GE.AND P0, PT, R9, UR5, PT ;  /* 0x0000000509007c0c */ /* 0x000fc6000bf06270 */
[----:B------:R0:W-:Y:S10]  /*01e0*/  STG.E.64 desc[UR6][R6.64], R10 ;  /* 0x0000000a06007986 */ /* 0x0001f4000c101b06 */
[----:B------:R-:W-:Y:S05]  /*01f0*/  @!P0 BRA `(.L_x_368) ;  /* 0xfffffffc00d08947 */ /* 0x000fea000383ffff */
[----:B------:R-:W-:Y:S05]  /*0200*/  EXIT ;  /* 0x000000000000794d */ /* 0x000fea0003800000 */
.L_x_367:
        /* <DEDUP_REMOVED lines=15> */
[----:B--2---:R-:W-:Y:S01]  /*0300*/  IMAD.MOV.U32 R12, RZ, RZ, RZ ;  /* 0x000000ffff0c7224 */ /* 0x004fe200078e00ff */
[----:B-----5:R-:W-:-:S05]  /*0310*/  IADD3 R15, PT, PT, RZ, -R13, RZ ;  /* 0x8000000dff0f7210 */ /* 0x020fca0007ffe0ff */
[----:B------:R-:W-:-:S04]  /*0320*/  IMAD R15, R15, R10, RZ ;  /* 0x0000000a0f0f7224 */ /* 0x000fc800078e02ff */
[----:B-1--4-:R-:W-:-:S07]  /*0330*/  IMAD.HI.U32 R12, R13, R15, R12 ;  /* 0x0000000f0d0c7227 */ /* 0x012fce00078e000c */
.L_x_370:
        /* <DEDUP_REMOVED lines=11> */
[----:B------:R-:W-:-:S05]  /*03f0*/  @!P1 IADD3 R13, PT, PT, R13, -R16, RZ ;  /* 0x800000100d0d9210 */ /* 0x000fca0007ffe0ff */
[----:B------:R-:W-:-:S05]  /*0400*/  @!P2 IMAD.MOV R13, RZ, RZ, -R13 ;  /* 0x000000ffff0da224 */ /* 0x000fca00078e0a0d */
[----:B------:R-:W-:-:S05]  /*0410*/  SEL R17, R8, R13, !P0 ;  /* 0x0000000d08117207 */ /* 0x000fca0004000000 */
[----:B---3--:R-:W-:-:S06]  /*0420*/  IMAD.WIDE R16, R17, 0x8, R6 ;  /* 0x0000000811107825 */ /* 0x008fcc00078e0206 */
[----:B------:R-:W2:Y:S01]  /*0430*/  LDG.E.64 R16, desc[UR6][R16.64] ;  /* 0x0000000610107981 */ /* 0x000ea2000c1e1b00 */
[----:B------:R-:W-:-:S04]  /*0440*/  IMAD.WIDE R18, R9, 0x8, R2 ;  /* 0x0000000809127825 */ /* 0x000fc800078e0202 */
[----:B------:R-:W-:Y:S02]  /*0450*/  IMAD.MOV.U32 R20, RZ, RZ, RZ ;  /* 0x000000ffff147224 */ /* 0x000fe400078e00ff */
[----:B------:R-:W-:Y:S01]  /*0460*/  IMAD.IADD R9, R0, 0x1, R9 ;  /* 0x0000000100097824 */ /* 0x000fe200078e0209 */
[----:B--2---:R-:W-:-:S06]  /*0470*/  DSETP.GTU.AND P1, PT, R14, R16, PT ;  /* 0x000000100e00722a */ /* 0x004fcc0003f2c000 */
[----:B------:R-:W-:-:S05]  /*0480*/  FSEL R21, RZ, 1.875, P1 ;  /* 0x3ff00000ff157808 */ /* 0x000fca0000800000 */
[----:B------:R1:W-:Y:S01]  /*0490*/  STG.E.64 desc[UR6][R18.64], R20 ;  /* 0x0000001412007986 */ /* 0x0003e2000c101b06 */
[----:B------:R-:W-:-:S13]  /*04a0*/  ISETP.GE.AND P1, PT, R9, UR4, PT ;  /* 0x0000000409007c0c */ /* 0x000fda000bf26270 */
[----:B-1----:R-:W-:Y:S05]  /*04b0*/  @!P1 BRA `(.L_x_370) ;  /* 0xfffffffc00a09947 */ /* 0x002fea000383ffff */
[----:B------:R-:W-:Y:S05]  /*04c0*/  EXIT ;  /* 0x000000000000794d */ /* 0x000fea0003800000 */
.L_x_369:
        /* <DEDUP_REMOVED lines=19> */
.L_x_372:
        /* <DEDUP_REMOVED lines=37> */
[----:B--2---:R-:W-:-:S04]  /*0850*/  IMAD.WIDE R14, R9, 0x8, R4 ;  /* 0x00000008090e7825 */ /* 0x004fc800078e0204 */
[----:B------:R-:W-:Y:S02]  /*0860*/  IMAD.WIDE R16, R17, 0x8, R6 ;  /* 0x0000000811107825 */ /* 0x000fe400078e0206 */
[----:B------:R-:W2:Y:S04]  /*0870*/  LDG.E.64 R14, desc[UR6][R14.64] ;  /* 0x000000060e0e7981 */ /* 0x000ea8000c1e1b00 */
[----:B------:R-:W2:Y:S01]  /*0880*/  LDG.E.64 R16, desc[UR6][R16.64] ;  /* 0x0000000610107981 */ /* 0x000ea2000c1e1b00 */
[----:B------:R-:W-:-:S04]  /*0890*/  IMAD.WIDE R18, R9, 0x8, R2 ;  /* 0x0000000809127825 */ /* 0x000fc800078e0202 */
        /* <DEDUP_REMOVED lines=8> */
.L_x_371:
[----:B------:R-:W0:Y:S08]  /*0920*/  LDC.64 R4, c[0x0][0x398] ;  /* 0x0000e600ff047b82 */ /* 0x000e300000000a00 */
[----:B---3--:R-:W1:Y:S08]  /*0930*/  LDC.64 R14, c[0x0][0x3a8] ;  /* 0x0000ea00ff0e7b82 */ /* 0x008e700000000a00 */
[----:B------:R-:W3:Y:S02]  /*0940*/  LDC.64 R10, c[0x0][0x388] ;  /* 0x0000e200ff0a7b82 */ /* 0x000ee40000000a00 */
.L_x_373:
[C---:B--23--:R-:W-:Y:S01]  /*0950*/  IMAD.WIDE R12, R9.reuse, 0x8, R10 ;  /* 0x00000008090c7825 */ /* 0x04cfe200078e020a */
[----:B0---4-:R-:W2:Y:S04]  /*0960*/  LDG.E.64 R6, desc[UR6][R4.64] ;  /* 0x0000000604067981 */ /* 0x011ea8000c1e1b00 */
[----:B------:R-:W2:Y:S02]  /*0970*/  LDG.E.64 R2, desc[UR6][R12.64] ;  /* 0x000000060c027981 */ /* 0x000ea4000c1e1b00 */
[----:B--2---:R-:W-:Y:S01]  /*0980*/  DSETP.GTU.AND P0, PT, R2, R6, PT ;  /* 0x000000060200722a */ /* 0x004fe20003f0c000 */
[----:B-1----:R-:W-:Y:S01]  /*0990*/  IMAD.WIDE R6, R9, 0x8, R14 ;  /* 0x0000000809067825 */ /* 0x002fe200078e020e */
[----:B------:R-:W-:-:S04]  /*09a0*/  IADD3 R9, PT, PT, R0, R9, RZ ;  /* 0x0000000900097210 */ /* 0x000fc80007ffe0ff */
[----:B------:R-:W-:Y:S01]  /*09b0*/  FSEL R3, RZ, 1.875, P0 ;  /* 0x3ff00000ff037808 */ /* 0x000fe20000000000 */
[----:B------:R-:W-:Y:S01]  /*09c0*/  IMAD.MOV.U32 R2, RZ, RZ, RZ ;  /* 0x000000ffff027224 */ /* 0x000fe200078e00ff */
[----:B------:R-:W-:-:S04]  /*09d0*/  ISETP.GE.AND P0, PT, R9, UR5, PT ;  /* 0x0000000509007c0c */ /* 0x000fc8000bf06270 */
[----:B------:R4:W-:Y:S09]  /*09e0*/  STG.E.64 desc[UR6][R6.64], R2 ;  /* 0x0000000206007986 */ /* 0x0009f2000c101b06 */
[----:B------:R-:W-:Y:S05]  /*09f0*/  @!P0 BRA `(.L_x_373) ;  /* 0xfffffffc00d48947 */ /* 0x000fea000383ffff */
[----:B------:R-:W-:Y:S05]  /*0a00*/  EXIT ;  /* 0x000000000000794d */ /* 0x000fea0003800000 */
.L_x_366:
        /* <DEDUP_REMOVED lines=22> */
.L_x_376:
        /* <DEDUP_REMOVED lines=16> */
[----:B------:R-:W-:Y:S01]  /*0c70*/  IMAD.WIDE R18, R9, 0x8, R4 ;  /* 0x0000000809127825 */ /* 0x000fe200078e0204 */
[----:B------:R-:W-:-:S03]  /*0c80*/  MOV R20, RZ ;  /* 0x000000ff00147202 */ /* 0x000fc60000000f00 */
[----:B------:R-:W-:Y:S01]  /*0c90*/  IMAD.IADD R9, R0, 0x1, R9 ;  /* 0x0000000100097824 */ /* 0x000fe200078e0209 */
[----:B--2---:R-:W-:-:S06]  /*0ca0*/  DSETP.GTU.AND P1, PT, R14, R16, PT ;  /* 0x000000100e00722a */ /* 0x004fcc0003f2c000 */
[----:B------:R-:W-:-:S05]  /*0cb0*/  FSEL R21, RZ, 1.875, P1 ;  /* 0x3ff00000ff157808 */ /* 0x000fca0000800000 */
[----:B------:R1:W-:Y:S01]  /*0cc0*/  STG.E.64 desc[UR6][R18.64], R20 ;  /* 0x0000001412007986 */ /* 0x0003e2000c101b06 */
[----:B------:R-:W-:-:S13]  /*0cd0*/  ISETP.GE.AND P1, PT, R9, UR4, PT ;  /* 0x0000000409007c0c */ /* 0x000fda000bf26270 */
[----:B-1----:R-:W-:Y:S05]  /*0ce0*/  @!P1 BRA `(.L_x_376) ;  /* 0xfffffffc00a09947 */ /* 0x002fea000383ffff */
[----:B------:R-:W-:Y:S05]  /*0cf0*/  EXIT ;  /* 0x000000000000794d */ /* 0x000fea0003800000 */
.L_x_375:
        /* <DEDUP_REMOVED lines=19> */
.L_x_378:
        /* <DEDUP_REMOVED lines=10> */
[----:B------:R-:W-:Y:S02]  /*0ed0*/  LOP3.LUT R17, R9, R12, RZ, 0x3c, !PT ;  /* 0x0000000c09117212 */ /* 0x000fe400078e3cff */
[----:B------:R-:W-:Y:S02]  /*0ee0*/  @!P2 IADD3 R14, PT, PT, R14, 0x1, RZ ;  /* 0x000000010e0ea810 */ /* 0x000fe40007ffe0ff */
[----:B------:R-:W-:Y:S01]  /*0ef0*/  ISETP.GE.U32.AND P1, PT, R18, R3, PT ;  /* 0x000000031200720c */ /* 0x000fe20003f26070 */
[----:B0-----:R-:W-:Y:S01]  /*0f00*/  VIADD R15, R19, 0xffffffe ;  /* 0x0ffffffe130f7836 */ /* 0x001fe20000000000 */
[----:B------:R-:W-:Y:S02]  /*0f10*/  ISETP.GE.AND P3, PT, R17, RZ, PT ;  /* 0x000000ff1100720c */ /* 0x000fe40003f66270 */
[----:B------:R-:W-:-:S03]  /*0f20*/  ISETP.NE.AND P2, PT, R12, RZ, PT ;  /* 0x000000ff0c00720c */ /* 0x000fc60003f45270 */
[----:B------:R-:W0:Y:S06]  /*0f30*/  F2I.FTZ.U32.TRUNC.NTZ R15, R15 ;  /* 0x0000000f000f7305 */ /* 0x000e2c000021f000 */
[----:B------:R-:W-:-:S04]  /*0f40*/  @P1 VIADD R14, R14, 0x1 ;  /* 0x000000010e0e1836 */ /* 0x000fc80000000000 */
        /* <DEDUP_REMOVED lines=19> */
[----:B------:R-:W2:Y:S03]  /*1080*/  LDG.E.64 R16, desc[UR6][R16.64] ;  /* 0x0000000610107981 */ /* 0x000ea6000c1e1b00 */
[----:B------:R-:W-:-:S05]  /*1090*/  SEL R15, R2, R15, !P0 ;  /* 0x0000000f020f7207 */ /* 0x000fca0004000000 */
[----:B------:R-:W-:-:S06]  /*10a0*/  IMAD.WIDE R14, R15, 0x8, R6 ;  /* 0x000000080f0e7825 */ /* 0x000fcc00078e0206 */
[----:B------:R-:W2:Y:S01]  /*10b0*/  LDG.E.64 R14, desc[UR6][R14.64] ;  /* 0x000000060e0e7981 */ /* 0x000ea2000c1e1b00 */
[----:B----4-:R-:W-:-:S04]  /*10c0*/  IMAD.WIDE R18, R9, 0x8, R4 ;  /* 0x0000000809127825 */ /* 0x010fc800078e0204 */
[----:B------:R-:W-:Y:S01]  /*10d0*/  IMAD.MOV.U32 R20, RZ, RZ, RZ ;  /* 0x000000ffff147224 */ /* 0x000fe200078e00ff */
[----:B------:R-:W-:Y:S01]  /*10e0*/  IADD3 R9, PT, PT, R0, R9, RZ ;  /* 0x0000000900097210 */ /* 0x000fe20007ffe0ff */
[----:B--2---:R-:W-:-:S06]  /*10f0*/  DSETP.GTU.AND P1, PT, R14, R16, PT ;  /* 0x000000100e00722a */ /* 0x004fcc0003f2c000 */
[----:B------:R-:W-:-:S05]  /*1100*/  FSEL R21, RZ, 1.875, P1 ;  /* 0x3ff00000ff157808 */ /* 0x000fca0000800000 */
[----:B------:R1:W-:Y:S01]  /*1110*/  STG.E.64 desc[UR6][R18.64], R20 ;  /* 0x0000001412007986 */ /* 0x0003e2000c101b06 */
[----:B------:R-:W-:-:S13]  /*1120*/  ISETP.GE.AND P1, PT, R9, UR4, PT ;  /* 0x0000000409007c0c */ /* 0x000fda000bf26270 */
[----:B-1----:R-:W-:Y:S05]  /*1130*/  @!P1 BRA `(.L_x_378) ;  /* 0xfffffffc003c9947 */ /* 0x002fea000383ffff */
[----:B------:R-:W-:Y:S05]  /*1140*/  EXIT ;  /* 0x000000000000794d */ /* 0x000fea0003800000 */
.L_x_377:
[----:B------:R-:W0:Y:S08]  /*1150*/  LDC.64 R2, c[0x0][0x388] ;  /* 0x0000e200ff027b82 */ /* 0x000e300000000a00 */
[----:B------:R-:W1:Y:S08]  /*1160*/  LDC.64 R12, c[0x0][0x3a8] ;  /* 0x0000ea00ff0c7b82 */ /* 0x000e700000000a00 */
[----:B------:R-:W2:Y:S02]  /*1170*/  LDC.64 R10, c[0x0][0x398] ;  /* 0x0000e600ff0a7b82 */ /* 0x000ea40000000a00 */
.L_x_379:
[C---:B--2---:R-:W-:Y:S01]  /*1180*/  IMAD.WIDE R6, R9.reuse, 0x8, R10 ;  /* 0x0000000809067825 */ /* 0x044fe200078e020a */
[----:B0--3--:R-:W2:Y:S05]  /*1190*/  LDG.E.64 R4, desc[UR6][R2.64] ;  /* 0x0000000602047981 */ /* 0x009eaa000c1e1b00 */
[----:B------:R-:W2:Y:S01]  /*11a0*/  LDG.E.64 R6, desc[UR6][R6.64] ;  /* 0x0000000606067981 */ /* 0x000ea2000c1e1b00 */
[----:B-1----:R-:W-:-:S04]  /*11b0*/  IMAD.WIDE R14, R9, 0x8, R12 ;  /* 0x00000008090e7825 */ /* 0x002fc800078e020c */
[----:B------:R-:W-:Y:S01]  /*11c0*/  IMAD.IADD R9, R0, 0x1, R9 ;  /* 0x0000000100097824 */ /* 0x000fe200078e0209 */
[----:B--2---:R-:W-:Y:S01]  /*11d0*/  DSETP.GTU.AND P0, PT, R4, R6, PT ;  /* 0x000000060400722a */ /* 0x004fe20003f0c000 */
[----:B------:R-:W-:-:S05]  /*11e0*/  IMAD.MOV.U32 R4, RZ, RZ, RZ ;  /* 0x000000ffff047224 */ /* 0x000fca00078e00ff */
[----:B------:R-:W-:Y:S02]  /*11f0*/  FSEL R5, RZ, 1.875, P0 ;  /* 0x3ff00000ff057808 */ /* 0x000fe40000000000 */
[----:B------:R-:W-:-:S03]  /*1200*/  ISETP.GE.AND P0, PT, R9, UR5, PT ;  /* 0x0000000509007c0c */ /* 0x000fc6000bf06270 */
[----:B------:R3:W-:Y:S10]  /*1210*/  STG.E.64 desc[UR6][R14.64], R4 ;  /* 0x000000040e007986 */ /* 0x0007f4000c101b06 */
[----:B------:R-:W-:Y:S05]  /*1220*/  @!P0 BRA `(.L_x_379) ;  /* 0xfffffffc00d48947 */ /* 0x000fea000383ffff */
[----:B------:R-:W-:Y:S05]  /*1230*/  EXIT ;  /* 0x000000000000794d */ /* 0x000fea0003800000 */
.L_x_374:
        /* <DEDUP_REMOVED lines=23> */
.L_x_382:
[----:B0-----:R-:W-:Y:S02]  /*13b0*/  IABS R14, R11 ;  /* 0x0000000b000e7213 */ /* 0x001fe40000000000 */
[----:B------:R-:W-:Y:S02]  /*13c0*/  MOV R16, RZ ;  /* 0x000000ff00107202 */ /* 0x000fe40000000f00 */
[----:B------:R-:W0:Y:S01]  /*13d0*/  I2F.RP R15, R14 ;  /* 0x0000000e000f7306 */ /* 0x000e220000209400 */
[----:B------:R-:W-:Y:S02]  /*13e0*/  IABS R18, R9 ;  /* 0x0000000900127213 */ /* 0x000fe40000000000 */
[----:B------:R-:W-:Y:S02]  /*13f0*/  IABS R20, R12 ;  /* 0x0000000c00147213 */ /* 0x000fe40000000000 */
[----:B------:R-:W-:-:S03]  /*1400*/  ISETP.NE.AND P4, PT, R12, RZ, PT ;  /* 0x000000ff0c00720c */ /* 0x000fc60003f85270 */
[----:B0-----:R-:W0:Y:S02]  /*1410*/  MUFU.RCP R15, R15 ;  /* 0x0000000f000f7308 */ /* 0x001e240000001000 */
[----:B0-----:R-:W-:Y:S02]  /*1420*/  VIADD R17, R15, 0xffffffe ;  /* 0x0ffffffe0f117836 */ /* 0x001fe40000000000 */
[----:B------:R-:W-:-:S04]  /*1430*/  IMAD.HI.U32 R15, R13, R18, RZ ;  /* 0x000000120d0f7227 */ /* 0x000fc800078e00ff */
[----:B------:R-:W0:Y:S01]  /*1440*/  F2I.FTZ.U32.TRUNC.NTZ R17, R17 ;  /* 0x0000001100117305 */ /* 0x000e22000021f000 */
[----:B------:R-:W-:-:S04]  /*1450*/  IMAD.MOV R15, RZ, RZ, -R15 ;  /* 0x000000ffff0f7224 */ /* 0x000fc800078e0a0f */
[----:B------:R-:W-:-:S05]  /*1460*/  IMAD R15, R20, R15, R18 ;  /* 0x0000000f140f7224 */ /* 0x000fca00078e0212 */
[----:B------:R-:W-:Y:S01]  /*1470*/  ISETP.GT.U32.AND P1, PT, R10, R15, PT ;  /* 0x0000000f0a00720c */ /* 0x000fe20003f24070 */
[----:B0-----:R-:W-:-:S04]  /*1480*/  IMAD.MOV R19, RZ, RZ, -R17 ;  /* 0x000000ffff137224 */ /* 0x001fc800078e0a11 */
[----:B------:R-:W-:-:S04]  /*1490*/  IMAD R19, R19, R14, RZ ;  /* 0x0000000e13137224 */ /* 0x000fc800078e02ff */
[----:B------:R-:W-:-:S04]  /*14a0*/  IMAD.HI.U32 R19, R17, R19, R16 ;  /* 0x0000001311137227 */ /* 0x000fc800078e0010 */
[----:B------:R-:W-:Y:S02]  /*14b0*/  @!P1 IMAD.IADD R15, R15, 0x1, -R20 ;  /* 0x000000010f0f9824 */ /* 0x000fe400078e0a14 */
[----:B------:R-:W-:-:S03]  /*14c0*/  IMAD.HI.U32 R16, R19, R18, RZ ;  /* 0x0000001213107227 */ /* 0x000fc600078e00ff */
[----:B------:R-:W-:Y:S01]  /*14d0*/  ISETP.GT.U32.AND P1, PT, R10, R15, PT ;  /* 0x0000000f0a00720c */ /* 0x000fe20003f24070 */
[----:B------:R-:W-:-:S04]  /*14e0*/  IMAD.MOV R17, RZ, RZ, -R16 ;  /* 0x000000ffff117224 */ /* 0x000fc800078e0a10 */
[----:B------:R-:W-:-:S05]  /*14f0*/  IMAD R17, R14, R17, R18 ;  /* 0x000000110e117224 */ /* 0x000fca00078e0212 */
[----:B------:R-:W-:-:S03]  /*1500*/  ISETP.GT.U32.AND P2, PT, R14, R17, PT ;  /* 0x000000110e00720c */ /* 0x000fc60003f44070 */
[----:B------:R-:W-:-:S10]  /*1510*/  @!P1 IMAD.IADD R15, R15, 0x1, -R20 ;  /* 0x000000010f0f9824 */ /* 0x000fd400078e0a14 */
[----:B------:R-:W-:Y:S02]  /*1520*/  @!P2 IADD3 R17, PT, PT, R17, -R14, RZ ;  /* 0x8000000e1111a210 */ /* 0x000fe40007ffe0ff */
[----:B------:R-:W-:Y:S02]  /*1530*/  ISETP.GE.AND P2, PT, R9, RZ, PT ;  /* 0x000000ff0900720c */ /* 0x000fe40003f46270 */
[----:B------:R-:W-:-:S11]  /*1540*/  ISETP.GT.U32.AND P3, PT, R14, R17, PT ;  /* 0x000000110e00720c */ /* 0x000fd60003f64070 */
[----:B------:R-:W-:Y:S01]  /*1550*/  @!P2 IMAD.MOV R15, RZ, RZ, -R15 ;  /* 0x000000ffff0fa224 */ /* 0x000fe200078e0a0f */
[----:B------:R-:W-:Y:S01]  /*1560*/  @!P4 LOP3.LUT R15, RZ, R12, RZ, 0x33, !PT ;  /* 0x0000000cff0fc212 */ /* 0x000fe200078e33ff */
[----:B------:R-:W-:-:S04]  /*1570*/  @!P3 IMAD.IADD R17, R17, 0x1, -R14 ;  /* 0x000000011111b824 */ /* 0x000fc800078e0a0e */
[----:B------:R-:W-:Y:S01]  /*1580*/  IMAD.WIDE R14, R15, 0x8, R4 ;  /* 0x000000080f0e7825 */ /* 0x000fe200078e0204 */
[----:B------:R-:W-:-:S04]  /*1590*/  @!P2 IADD3 R17, PT, PT, -R17, RZ, RZ ;  /* 0x000000ff1111a210 */ /* 0x000fc80007ffe1ff */
[----:B------:R-:W-:Y:S01]  /*15a0*/  SEL R17, R8, R17, !P0 ;  /* 0x0000001108117207 */ /* 0x000fe20004000000 */
[----:B------:R-:W2:Y:S04]  /*15b0*/  LDG.E.64 R14, desc[UR6][R14.64] ;  /* 0x000000060e0e7981 */ /* 0x000ea8000c1e1b00 */
[----:B------:R-:W-:-:S06]  /*15c0*/  IMAD.WIDE R16, R17, 0x8, R6 ;  /* 0x0000000811107825 */ /* 0x000fcc00078e0206 */
[----:B------:R-:W2:Y:S01]  /*15d0*/  LDG.E.64 R16, desc[UR6][R16.64] ;  /* 0x0000000610107981 */ /* 0x000ea2000c1e1b00 */
[----:B----4-:R-:W-:-:S04]  /*15e0*/  IMAD.WIDE R18, R9, 0x8, R2 ;  /* 0x0000000809127825 */ /* 0x010fc800078e0202 */
        /* <DEDUP_REMOVED lines=8> */
.L_x_381:
        /* <DEDUP_REMOVED lines=20> */
.L_x_384:
        /* <DEDUP_REMOVED lines=69> */
.L_x_383:
        /* <DEDUP_REMOVED lines=16> */
.L_x_385:
        /* <DEDUP_REMOVED lines=9> */
[----:B------:R-:W-:Y:S02]  /*1d90*/  @!P0 IMAD.IADD R14, R14, 0x1, -R17 ;  /* 0x000000010e0e8824 */ /* 0x000fe400078e0a11 */
[----:B------:R-:W2:Y:S02]  /*1da0*/  LDG.E.64 R16, desc[UR6][R4.64] ;  /* 0x0000000604107981 */ /* 0x000ea4000c1e1b00 */
[----:B------:R-:W-:-:S05]  /*1db0*/  @!P1 IMAD.MOV R14, RZ, RZ, -R14 ;  /* 0x000000ffff0e9224 */ /* 0x000fca00078e0a0e */
[----:B------:R-:W-:-:S05]  /*1dc0*/  SEL R15, R2, R14, !P2 ;  /* 0x0000000e020f7207 */ /* 0x000fca0005000000 */
[----:B------:R-:W-:-:S06]  /*1dd0*/  IMAD.WIDE R14, R15, 0x8, R10 ;  /* 0x000000080f0e7825 */ /* 0x000fcc00078e020a */
[----:B------:R-:W2:Y:S01]  /*1de0*/  LDG.E.64 R14, desc[UR6][R14.64] ;  /* 0x000000060e0e7981 */ /* 0x000ea2000c1e1b00 */
[----:B------:R-:W-:Y:S01]  /*1df0*/  IMAD.MOV.U32 R18, RZ, RZ, RZ ;  /* 0x000000ffff127224 */ /* 0x000fe200078e00ff */
[----:B--2---:R-:W-:Y:S01]  /*1e00*/  DSETP.GTU.AND P0, PT, R14, R16, PT ;  /* 0x000000100e00722a */ /* 0x004fe20003f0c000 */
[----:B----4-:R-:W-:-:S05]  /*1e10*/  IMAD.WIDE R16, R9, 0x8, R6 ;  /* 0x0000000809107825 */ /* 0x010fca00078e0206 */
[----:B------:R-:W-:Y:S02]  /*1e20*/  FSEL R19, RZ, 1.875, P0 ;  /* 0x3ff00000ff137808 */ /* 0x000fe40000000000 */
[----:B------:R-:W-:-:S03]  /*1e30*/  IADD3 R9, PT, PT, R0, R9, RZ ;  /* 0x0000000900097210 */ /* 0x000fc60007ffe0ff */
[----:B------:R1:W-:Y:S01]  /*1e40*/  STG.E.64 desc[UR6][R16.64], R18 ;  /* 0x0000001210007986 */ /* 0x0003e2000c101b06 */
[----:B------:R-:W-:-:S13]  /*1e50*/  ISETP.GE.AND P0, PT, R9, UR4, PT ;  /* 0x0000000409007c0c */ /* 0x000fda000bf06270 */
[----:B-1----:R-:W-:Y:S05]  /*1e60*/  @!P0 BRA `(.L_x_385) ;  /* 0xfffffffc00a48947 */ /* 0x002fea000383ffff */
[----:B------:R-:W-:Y:S05]  /*1e70*/  EXIT ;  /* 0x000000000000794d */ /* 0x000fea0003800000 */
.L_x_380:
        /* <DEDUP_REMOVED lines=23> */
.L_x_388:
[----:B------:R-:W-:Y:S02]  /*1ff0*/  IABS R19, R16 ;  /* 0x0000001000137213 */ /* 0x000fe40000000000 */
[----:B01----:R-:W-:Y:S02]  /*2000*/  IABS R20, R15 ;  /* 0x0000000f00147213 */ /* 0x003fe40000000000 */
[----:B------:R-:W0:Y:S01]  /*2010*/  I2F.RP R23, R19 ;  /* 0x0000001300177306 */ /* 0x000e220000209400 */
[----:B------:R-:W-:Y:S02]  /*2020*/  IABS R21, R9 ;  /* 0x0000000900157213 */ /* 0x000fe40000000000 */
[----:B----4-:R-:W-:Y:S02]  /*2030*/  IABS R12, R18 ;  /* 0x00000012000c7213 */ /* 0x010fe40000000000 */
[----:B------:R-:W-:Y:S01]  /*2040*/  ISETP.GE.AND P4, PT, R9, RZ, PT ;  /* 0x000000ff0900720c */ /* 0x000fe20003f86270 */
[----:B------:R-:W-:-:S02]  /*2050*/  IMAD.HI.U32 R22, R17, R21, RZ ;  /* 0x0000001511167227 */ /* 0x000fc400078e00ff */
[----:B------:R-:W1:Y:S03]  /*2060*/  I2F.RP R24, R20 ;  /* 0x0000001400187306 */ /* 0x000e660000209400 */
[----:B------:R-:W-:-:S05]  /*2070*/  IADD3 R10, PT, PT, -R22, RZ, RZ ;  /* 0x000000ff160a7210 */ /* 0x000fca0007ffe1ff */
[----:B0-----:R-:W0:Y:S01]  /*2080*/  MUFU.RCP R23, R23 ;  /* 0x0000001700177308 */ /* 0x001e220000001000 */
[----:B------:R-:W-:Y:S01]  /*2090*/  IMAD R13, R12, R10, R21 ;  /* 0x0000000a0c0d7224 */ /* 0x000fe200078e0215 */
[----:B------:R-:W-:-:S04]  /*20a0*/  LOP3.LUT R10, R9, R18, RZ, 0x3c, !PT ;  /* 0x00000012090a7212 */ /* 0x000fc800078e3cff */
[----:B------:R-:W-:Y:S02]  /*20b0*/  ISETP.GT.U32.AND P2, PT, R14, R13, PT ;  /* 0x0000000d0e00720c */ /* 0x000fe40003f44070 */
[----:B-1----:R-:W1:Y:S01]  /*20c0*/  MUFU.RCP R24, R24 ;  /* 0x0000001800187308 */ /* 0x002e620000001000 */
[----:B------:R-:W-:Y:S01]  /*20d0*/  ISETP.GE.AND P3, PT, R10, RZ, PT ;  /* 0x000000ff0a00720c */ /* 0x000fe20003f66270 */
[----:B0-----:R-:W-:-:S09]  /*20e0*/  VIADD R11, R23, 0xffffffe ;  /* 0x0ffffffe170b7836 */ /* 0x001fd20000000000 */
[----:B------:R-:W-:Y:S01]  /*20f0*/  @!P2 IMAD.IADD R13, R13, 0x1, -R12 ;  /* 0x000000010d0da824 */ /* 0x000fe200078e0a0c */
[----:B------:R-:W-:Y:S02]  /*2100*/  @!P2 IADD3 R22, PT, PT, R22, 0x1, RZ ;  /* 0x000000011616a810 */ /* 0x000fe40007ffe0ff */
        /* <DEDUP_REMOVED lines=11> */
[----:B------:R-:W-:-:S02]  /*21c0*/  IMAD.MOV.U32 R10, RZ, RZ, RZ ;  /* 0x000000ffff0a7224 */ /* 0x000fc400078e00ff */
[----:B--2---:R-:W-:Y:S02]  /*21d0*/  IMAD.MOV R25, RZ, RZ, -R13 ;  /* 0x000000ffff197224 */ /* 0x004fe400078e0a0d */
[----:B------:R-:W-:Y:S01]  /*21e0*/  IMAD.HI.U32 R23, R11, R23, R10 ;  /* 0x000000170b177227 */ /* 0x000fe200078e000a */
[----:B------:R-:W-:-:S03]  /*21f0*/  IABS R11, R22 ;  /* 0x00000016000b7213 */ /* 0x000fc60000000000 */
[----:B------:R-:W-:-:S04]  /*2200*/  IMAD R25, R25, R20, RZ ;  /* 0x0000001419197224 */ /* 0x000fc800078e02ff */
[----:B------:R-:W-:-:S04]  /*2210*/  IMAD.HI.U32 R10, R13, R25, R12 ;  /* 0x000000190d0a7227 */ /* 0x000fc800078e000c */
[----:B------:R-:W-:Y:S02]  /*2220*/  IMAD.MOV.U32 R12, RZ, RZ, R11 ;  /* 0x000000ffff0c7224 */ /* 0x000fe400078e000b */
        /* <DEDUP_REMOVED lines=16> */
[----:B------:R-:W-:Y:S02]  /*2330*/  @!P4 IMAD.MOV R21, RZ, RZ, -R21 ;  /* 0x000000ffff15c224 */ /* 0x000fe400078e0a15 */
[----:B------:R-:W-:-:S03]  /*2340*/  @!P2 IMAD.MOV R10, RZ, RZ, -R10 ;  /* 0x000000ffff0aa224 */ /* 0x000fc600078e0a0a */
[----:B------:R-:W-:-:S05]  /*2350*/  SEL R13, R8, R21, !P0 ;  /* 0x00000015080d7207 */ /* 0x000fca0004000000 */
[----:B------:R-:W-:Y:S01]  /*2360*/  @!P3 LOP3.LUT R10, RZ, R16, RZ, 0x33, !PT ;  /* 0x00000010ff0ab212 */ /* 0x000fe200078e33ff */
[----:B------:R-:W-:-:S04]  /*2370*/  IMAD.WIDE R12, R13, 0x8, R6 ;  /* 0x000000080d0c7825 */ /* 0x000fc800078e0206 */
[----:B------:R-:W-:Y:S02]  /*2380*/  IMAD.WIDE R10, R10, 0x8, R4 ;  /* 0x000000080a0a7825 */ /* 0x000fe400078e0204 */
[----:B------:R-:W2:Y:S04]  /*2390*/  LDG.E.64 R12, desc[UR6][R12.64] ;  /* 0x000000060c0c7981 */ /* 0x000ea8000c1e1b00 */
[----:B------:R-:W2:Y:S01]  /*23a0*/  LDG.E.64 R10, desc[UR6][R10.64] ;  /* 0x000000060a0a7981 */ /* 0x000ea2000c1e1b00 */
[----:B------:R-:W-:Y:S01]  /*23b0*/  IMAD.WIDE R20, R9, 0x8, R2 ;  /* 0x0000000809147825 */ /* 0x000fe200078e0202 */
[----:B------:R-:W-:-:S03]  /*23c0*/  MOV R22, RZ ;  /* 0x000000ff00167202 */ /* 0x000fc60000000f00 */
[----:B------:R-:W-:Y:S01]  /*23d0*/  IMAD.IADD R9, R0, 0x1, R9 ;  /* 0x0000000100097824 */ /* 0x000fe200078e0209 */
[----:B--2---:R-:W-:-:S06]  /*23e0*/  DSETP.GTU.AND P1, PT, R10, R12, PT ;  /* 0x0000000c0a00722a */ /* 0x004fcc0003f2c000 */
[----:B------:R-:W-:Y:S02]  /*23f0*/  FSEL R23, RZ, 1.875, P1 ;  /* 0x3ff00000ff177808 */ /* 0x000fe40000800000 */
[----:B------:R-:W-:-:S03]  /*2400*/  ISETP.GE.AND P1, PT, R9, UR4, PT ;  /* 0x0000000409007c0c */ /* 0x000fc6000bf26270 */
[----:B------:R1:W-:Y:S10]  /*2410*/  STG.E.64 desc[UR6][R20.64], R22 ;  /* 0x0000001614007986 */ /* 0x0003f4000c101b06 */
[----:B------:R-:W-:Y:S05]  /*2420*/  @!P1 BRA `(.L_x_388) ;  /* 0xfffffff800f09947 */ /* 0x000fea000383ffff */
[----:B------:R-:W-:Y:S05]  /*2430*/  EXIT ;  /* 0x000000000000794d */ /* 0x000fea0003800000 */
.L_x_387:
        /* <DEDUP_REMOVED lines=16> */
.L_x_389:
        /* <DEDUP_REMOVED lines=15> */
[----:B------:R-:W-:Y:S01]  /*2630*/  IMAD.MOV.U32 R18, RZ, RZ, RZ ;  /* 0x000000ffff127224 */ /* 0x000fe200078e00ff */
[----:B--2---:R-:W-:Y:S01]  /*2640*/  DSETP.GTU.AND P0, PT, R14, R16, PT ;  /* 0x000000100e00722a */ /* 0x004fe20003f0c000 */
[----:B----4-:R-:W-:-:S05]  /*2650*/  IMAD.WIDE R14, R9, 0x8, R4 ;  /* 0x00000008090e7825 */ /* 0x010fca00078e0204 */
[----:B------:R-:W-:Y:S01]  /*2660*/  FSEL R19, RZ, 1.875, P0 ;  /* 0x3ff00000ff137808 */ /* 0x000fe20000000000 */
[----:B------:R-:W-:-:S04]  /*2670*/  IMAD.IADD R9, R0, 0x1, R9 ;  /* 0x0000000100097824 */ /* 0x000fc800078e0209 */
[----:B------:R1:W-:Y:S01]  /*2680*/  STG.E.64 desc[UR6][R14.64], R18 ;  /* 0x000000120e007986 */ /* 0x0003e2000c101b06 */
[----:B------:R-:W-:-:S13]  /*2690*/  ISETP.GE.AND P0, PT, R9, UR4, PT ;  /* 0x0000000409007c0c */ /* 0x000fda000bf06270 */
[----:B-1----:R-:W-:Y:S05]  /*26a0*/  @!P0 BRA `(.L_x_389) ;  /* 0xfffffffc00a48947 */ /* 0x002fea000383ffff */
[----:B------:R-:W-:Y:S05]  /*26b0*/  EXIT ;  /* 0x000000000000794d */ /* 0x000fea0003800000 */
.L_x_386:
        /* <DEDUP_REMOVED lines=21> */
.L_x_392:
        /* <DEDUP_REMOVED lines=39> */
[----:B------:R-:W2:Y:S01]  /*2a80*/  LDG.E.64 R16, desc[UR6][R16.64] ;  /* 0x0000000610107981 */ /* 0x000ea2000c1e1b00 */
[----:B------:R-:W-:Y:S01]  /*2a90*/  MOV R18, RZ ;  /* 0x000000ff00127202 */ /* 0x000fe20000000f00 */
[----:B--2---:R-:W-:Y:S01]  /*2aa0*/  DSETP.GTU.AND P1, PT, R14, R16, PT ;  /* 0x000000100e00722a */ /* 0x004fe20003f2c000 */
[----:B------:R-:W-:-:S05]  /*2ab0*/  IMAD.WIDE R14, R9, 0x8, R4 ;  /* 0x00000008090e7825 */ /* 0x000fca00078e0204 */
[----:B------:R-:W-:Y:S01]  /*2ac0*/  FSEL R19, RZ, 1.875, P1 ;  /* 0x3ff00000ff137808 */ /* 0x000fe20000800000 */
[----:B------:R-:W-:-:S04]  /*2ad0*/  IMAD.IADD R9, R0, 0x1, R9 ;  /* 0x0000000100097824 */ /* 0x000fc800078e0209 */
[----:B------:R1:W-:Y:S01]  /*2ae0*/  STG.E.64 desc[UR6][R14.64], R18 ;  /* 0x000000120e007986 */ /* 0x0003e2000c101b06 */
[----:B------:R-:W-:-:S13]  /*2af0*/  ISETP.GE.AND P1, PT, R9, UR4, PT ;  /* 0x0000000409007c0c */ /* 0x000fda000bf26270 */
[----:B-1----:R-:W-:Y:S05]  /*2b00*/  @!P1 BRA `(.L_x_392) ;  /* 0xfffffffc00409947 */ /* 0x002fea000383ffff */
[----:B------:R-:W-:Y:S05]  /*2b10*/  EXIT ;  /* 0x000000000000794d */ /* 0x000fea0003800000 */
.L_x_391:
[----:B------:R-:W0:Y:S08]  /*2b20*/  LDC.64 R6, c[0x0][0x388] ;  /* 0x0000e200ff067b82 */ /* 0x000e300000000a00 */
[----:B------:R-:W1:Y:S08]  /*2b30*/  LDC.64 R10, c[0x0][0x398] ;  /* 0x0000e600ff0a7b82 */ /* 0x000e700000000a00 */
[----:B------:R-:W2:Y:S02]  /*2b40*/  LDC.64 R12, c[0x0][0x3a8] ;  /* 0x0000ea00ff0c7b82 */ /* 0x000ea40000000a00 */
.L_x_393:
[----:B0--3--:R-:W3:Y:S04]  /*2b50*/  LDG.E.64 R2, desc[UR6][R6.64] ;  /* 0x0000000606027981 */ /* 0x009ee8000c1e1b00 */
[----:B-1----:R-:W3:Y:S02]  /*2b60*/  LDG.E.64 R4, desc[UR6][R10.64] ;  /* 0x000000060a047981 */ /* 0x002ee4000c1e1b00 */
[----:B---3--:R-:W-:Y:S01]  /*2b70*/  DSETP.GTU.AND P0, PT, R2, R4, PT ;  /* 0x000000040200722a */ /* 0x008fe20003f0c000 */
[----:B--2---:R-:W-:Y:S01]  /*2b80*/  IMAD.WIDE R4, R9, 0x8, R12 ;  /* 0x0000000809047825 */ /* 0x004fe200078e020c */
[----:B------:R-:W-:-:S04]  /*2b90*/  IADD3 R9, PT, PT, R0, R9, RZ ;  /* 0x0000000900097210 */ /* 0x000fc80007ffe0ff */
[----:B------:R-:W-:Y:S01]  /*2ba0*/  FSEL R3, RZ, 1.875, P0 ;  /* 0x3ff00000ff037808 */ /* 0x000fe20000000000 */
[----:B------:R-:W-:Y:S01]  /*2bb0*/  IMAD.MOV.U32 R2, RZ, RZ, RZ ;  /* 0x000000ffff027224 */ /* 0x000fe200078e00ff */
[----:B------:R-:W-:-:S04]  /*2bc0*/  ISETP.GE.AND P0, PT, R9, UR5, PT ;  /* 0x0000000509007c0c */ /* 0x000fc8000bf06270 */
[----:B------:R3:W-:Y:S09]  /*2bd0*/  STG.E.64 desc[UR6][R4.64], R2 ;  /* 0x0000000204007986 */ /* 0x0007f2000c101b06 */
[----:B------:R-:W-:Y:S05]  /*2be0*/  @!P0 BRA `(.L_x_393) ;  /* 0xfffffffc00d88947 */ /* 0x000fea000383ffff */
[----:B------:R-:W-:Y:S05]  /*2bf0*/  EXIT ;  /* 0x000000000000794d */ /* 0x000fea0003800000 */
.L_x_390:
        /* <DEDUP_REMOVED lines=21> */
.L_x_395:
[----:B----4-:R-:W-:Y:S02]  /*2d50*/  IABS R21, R18 ;  /* 0x0000001200157213 */ /* 0x010fe40000000000 */
[----:B------:R-:W-:Y:S02]  /*2d60*/  IABS R19, R16 ;  /* 0x0000001000137213 */ /* 0x000fe40000000000 */
[----:B-1----:R-:W1:Y:S08]  /*2d70*/  I2F.RP R23, R21 ;  /* 0x0000001500177306 */ /* 0x002e700000209400 */
        /* <DEDUP_REMOVED lines=20> */
[----:B------:R-:W-:-:S04]  /*2ec0*/  IMAD.HI.U32 R13, R11, R24, RZ ;  /* 0x000000180b0d7227 */ /* 0x000fc800078e00ff */
[----:B------:R-:W-:Y:S02]  /*2ed0*/  IMAD.MOV R11, RZ, RZ, -R10 ;  /* 0x000000ffff0b7224 */ /* 0x000fe400078e0a0a */
[----:B------:R-:W-:Y:S02]  /*2ee0*/  IMAD.MOV R25, RZ, RZ, -R13 ;  /* 0x000000ffff197224 */ /* 0x000fe400078e0a0d */
[--C-:B------:R-:W-:Y:S02]  /*2ef0*/  IMAD R11, R26, R11, R24.reuse ;  /* 0x0000000b1a0b7224 */ /* 0x100fe400078e0218 */
[C---:B------:R-:W-:Y:S01]  /*2f00*/  IMAD R24, R21.reuse, R25, R24 ;  /* 0x0000001915187224 */ /* 0x040fe200078e0218 */
[----:B0-----:R-:W0:Y:S02]  /*2f10*/  MUFU.RCP R23, R23 ;  /* 0x0000001700177308 */ /* 0x001e240000001000 */
[----:B------:R-:W-:Y:S02]  /*2f20*/  ISETP.GT.U32.AND P2, PT, R14, R11, PT ;  /* 0x0000000b0e00720c */ /* 0x000fe40003f44070 */
[----:B------:R-:W-:-:S11]  /*2f30*/  ISETP.GT.U32.AND P5, PT, R21, R24, PT ;  /* 0x000000181500720c */ /* 0x000fd60003fa4070 */
[----:B------:R-:W-:Y:S02]  /*2f40*/  @!P2 IADD3 R11, PT, PT, R11, -R26, RZ ;  /* 0x8000001a0b0ba210 */ /* 0x000fe40007ffe0ff */
[----:B------:R-:W-:Y:S01]  /*2f50*/  @!P5 IMAD.IADD R24, R24, 0x1, -R21 ;  /* 0x000000011818d824 */ /* 0x000fe200078e0a15 */
[----:B------:R-:W-:Y:S01]  /*2f60*/  @!P2 IADD3 R10, PT, PT, R10, 0x1, RZ ;  /* 0x000000010a0aa810 */ /* 0x000fe20007ffe0ff */
[----:B0-----:R-:W-:Y:S01]  /*2f70*/  VIADD R25, R23, 0xffffffe ;  /* 0x0ffffffe17197836 */ /* 0x001fe20000000000 */
[----:B------:R-:W-:Y:S01]  /*2f80*/  ISETP.GE.U32.AND P4, PT, R11, R14, PT ;  /* 0x0000000e0b00720c */ /* 0x000fe20003f86070 */
[----:B------:R-:W-:Y:S01]  /*2f90*/  @!P5 VIADD R13, R13, 0x1 ;  /* 0x000000010d0dd836 */ /* 0x000fe20000000000 */
[----:B------:R-:W-:Y:S01]  /*2fa0*/  ISETP.GE.U32.AND P1, PT, R24, R21, PT ;  /* 0x000000151800720c */ /* 0x000fe20003f26070 */
[----:B------:R-:W0:Y:S01]  /*2fb0*/  F2I.FTZ.U32.TRUNC.NTZ R11, R25 ;  /* 0x00000019000b7305 */ /* 0x000e22000021f000 */
[C---:B------:R-:W-:Y:S02]  /*2fc0*/  LOP3.LUT R21, R9.reuse, R20, RZ, 0x3c, !PT ;  /* 0x0000001409157212 */ /* 0x040fe400078e3cff */
[----:B------:R-:W-:-:S02]  /*2fd0*/  LOP3.LUT R24, R9, R18, RZ, 0x3c, !PT ;  /* 0x0000001209187212 */ /* 0x000fc400078e3cff */
[----:B------:R-:W-:Y:S02]  /*2fe0*/  ISETP.GE.AND P3, PT, R21, RZ, PT ;  /* 0x000000ff1500720c */ /* 0x000fe40003f66270 */
[----:B------:R-:W-:Y:S02]  /*2ff0*/  ISETP.NE.AND P5, PT, R20, RZ, PT ;  /* 0x000000ff1400720c */ /* 0x000fe40003fa5270 */
[----:B------:R-:W-:Y:S01]  /*3000*/  ISETP.GE.AND P2, PT, R24, RZ, PT ;  /* 0x000000ff1800720c */ /* 0x000fe20003f46270 */
[----:B------:R-:W-:Y:S01]  /*3010*/  @P4 VIADD R10, R10, 0x1 ;  /* 0x000000010a0a4836 */ /* 0x000fe20000000000 */
[----:B------:R-:W-:Y:S02]  /*3020*/  ISETP.NE.AND P4, PT, R18, RZ, PT ;  /* 0x000000ff1200720c */ /* 0x000fe40003f85270 */
[----:B------:R-:W-:Y:S01]  /*3030*/  @P1 IADD3 R13, PT, PT, R13, 0x1, RZ ;  /* 0x000000010d0d1810 */ /* 0x000fe20007ffe0ff */
[----:B------:R-:W-:Y:S02]  /*3040*/  IMAD.MOV.U32 R21, RZ, RZ, R10 ;  /* 0x000000ffff157224 */ /* 0x000fe400078e000a */
[----:B0-----:R-:W-:-:S02]  /*3050*/  IMAD.MOV R23, RZ, RZ, -R11 ;  /* 0x000000ffff177224 */ /* 0x001fc400078e0a0b */
[----:B------:R-:W-:Y:S01]  /*3060*/  IMAD.MOV.U32 R10, RZ, RZ, RZ ;  /* 0x000000ffff0a7224 */ /* 0x000fe200078e00ff */
[----:B------:R-:W-:Y:S01]  /*3070*/  @!P3 IADD3 R21, PT, PT, -R21, RZ, RZ ;  /* 0x000000ff1515b210 */ /* 0x000fe20007ffe1ff */
[----:B------:R-:W-:Y:S01]  /*3080*/  IMAD R23, R23, R22, RZ ;  /* 0x0000001617177224 */ /* 0x000fe200078e02ff */
[----:B------:R-:W-:Y:S01]  /*3090*/  @!P5 LOP3.LUT R21, RZ, R20, RZ, 0x33, !PT ;  /* 0x00000014ff15d212 */ /* 0x000fe200078e33ff */
[----:B------:R-:W-:Y:S01]  /*30a0*/  @!P2 IMAD.MOV R13, RZ, RZ, -R13 ;  /* 0x000000ffff0da224 */ /* 0x000fe200078e0a0d */
[----:B------:R-:W-:Y:S01]  /*30b0*/  ISETP.NE.AND P5, PT, R16, RZ, PT ;  /* 0x000000ff1000720c */ /* 0x000fe20003fa5270 */
[----:B------:R-:W-:Y:S01]  /*30c0*/  IMAD.HI.U32 R10, R11, R23, R10 ;  /* 0x000000170b0a7227 */ /* 0x000fe200078e000a */
[----:B------:R-:W-:Y:S02]  /*30d0*/  @!P4 LOP3.LUT R13, RZ, R18, RZ, 0x33, !PT ;  /* 0x00000012ff0dc212 */ /* 0x000fe400078e33ff */
[----:B------:R-:W-:Y:S02]  /*30e0*/  IABS R11, R21 ;  /* 0x00000015000b7213 */ /* 0x000fe40000000000 */
[----:B------:R-:W-:-:S02]  /*30f0*/  IABS R23, R13 ;  /* 0x0000000d00177213 */ /* 0x000fc40000000000 */
        /* <DEDUP_REMOVED lines=10> */
[----:B------:R-:W-:Y:S02]  /*31a0*/  @!P2 IADD3 R11, PT, PT, R11, -R22, RZ ;  /* 0x800000160b0ba210 */ /* 0x000fe40007ffe0ff */
[----:B------:R-:W-:Y:S02]  /*31b0*/  ISETP.GE.AND P2, PT, R21, RZ, PT ;  /* 0x000000ff1500720c */ /* 0x000fe40003f46270 */
[----:B------:R-:W-:Y:S02]  /*31c0*/  ISETP.GT.U32.AND P3, PT, R22, R11, PT ;  /* 0x0000000b1600720c */ /* 0x000fe40003f64070 */
[----:B------:R-:W-:-:S11]  /*31d0*/  ISETP.GT.U32.AND P1, PT, R19, R10, PT ;  /* 0x0000000a1300720c */ /* 0x000fd60003f24070 */
[----:B------:R-:W-:Y:S02]  /*31e0*/  @!P3 IMAD.IADD R11, R11, 0x1, -R22 ;  /* 0x000000010b0bb824 */ /* 0x000fe400078e0a16 */
[----:B------:R-:W-:Y:S02]  /*31f0*/  @!P1 IMAD.IADD R10, R10, 0x1, -R19 ;  /* 0x000000010a0a9824 */ /* 0x000fe400078e0a13 */
[----:B------:R-:W-:-:S03]  /*3200*/  @!P4 IMAD.MOV R11, RZ, RZ, -R11 ;  /* 0x000000ffff0bc224 */ /* 0x000fc600078e0a0b */
[----:B------:R-:W-:Y:S02]  /*3210*/  @!P2 IADD3 R10, PT, PT, -R10, RZ, RZ ;  /* 0x000000ff0a0aa210 */ /* 0x000fe40007ffe1ff */
[----:B------:R-:W-:Y:S02]  /*3220*/  @!P5 LOP3.LUT R10, RZ, R16, RZ, 0x33, !PT ;  /* 0x00000010ff0ad212 */ /* 0x000fe400078e33ff */
[----:B------:R-:W-:-:S03]  /*3230*/  SEL R11, R8, R11, !P0 ;  /* 0x0000000b080b7207 */ /* 0x000fc60004000000 */
[----:B------:R-:W-:-:S04]  /*3240*/  IMAD.WIDE R12, R10, 0x8, R4 ;  /* 0x000000080a0c7825 */ /* 0x000fc800078e0204 */
[----:B------:R-:W-:Y:S02]  /*3250*/  IMAD.WIDE R10, R11, 0x8, R2 ;  /* 0x000000080b0a7825 */ /* 0x000fe400078e0202 */
[----:B------:R-:W2:Y:S04]  /*3260*/  LDG.E.64 R12, desc[UR6][R12.64] ;  /* 0x000000060c0c7981 */ /* 0x000ea8000c1e1b00 */
[----:B------:R-:W2:Y:S01]  /*3270*/  LDG.E.64 R10, desc[UR6][R10.64] ;  /* 0x000000060a0a7981 */ /* 0x000ea2000c1e1b00 */
[----:B------:R-:W-:Y:S01]  /*3280*/  IMAD.WIDE R22, R9, 0x8, R6 ;  /* 0x0000000809167825 */ /* 0x000fe200078e0206 */
[----:B------:R-:W-:-:S03]  /*3290*/  IADD3 R9, PT, PT, R0, R9, RZ ;  /* 0x0000000900097210 */ /* 0x000fc60007ffe0ff */
[----:B------:R-:W-:Y:S01]  /*32a0*/  IMAD.MOV.U32 R24, RZ, RZ, RZ ;  /* 0x000000ffff187224 */ /* 0x000fe200078e00ff */
[----:B--2---:R-:W-:-:S06]  /*32b0*/  DSETP.GTU.AND P1, PT, R12, R10, PT ;  /* 0x0000000a0c00722a */ /* 0x004fcc0003f2c000 */
[----:B------:R-:W-:Y:S02]  /*32c0*/  FSEL R25, RZ, 1.875, P1 ;  /* 0x3ff00000ff197808 */ /* 0x000fe40000800000 */
[----:B------:R-:W-:-:S03]  /*32d0*/  ISETP.GE.AND P1, PT, R9, UR4, PT ;  /* 0x0000000409007c0c */ /* 0x000fc6000bf26270 */
[----:B------:R1:W-:Y:S10]  /*32e0*/  STG.E.64 desc[UR6][R22.64], R24 ;  /* 0x0000001816007986 */ /* 0x0003f4000c101b06 */
[----:B------:R-:W-:Y:S05]  /*32f0*/  @!P1 BRA `(.L_x_395) ;  /* 0xfffffff800949947 */ /* 0x000fea000383ffff */
[----:B------:R-:W-:Y:S05]  /*3300*/  EXIT ;  /* 0x000000000000794d */ /* 0x000fea0003800000 */
.L_x_394:
        /* <DEDUP_REMOVED lines=17> */
.L_x_396:
[----:B------:R-:W-:Y:S02]  /*3420*/  IABS R18, R9 ;  /* 0x0000000900127213 */ /* 0x000fe40000000000 */
        /* <DEDUP_REMOVED lines=34> */
[----:B----4-:R-:W2:Y:S02]  /*3650*/  LDG.E.64 R16, desc[UR6][R4.64] ;  /* 0x0000000604107981 */ /* 0x010ea4000c1e1b00 */
[----:B------:R-:W-:-:S05]  /*3660*/  @!P2 IMAD.MOV R15, RZ, RZ, -R15 ;  /* 0x000000ffff0fa224 */ /* 0x000fca00078e0a0f */
[----:B------:R-:W-:-:S05]  /*3670*/  SEL R15, R2, R15, !P0 ;  /* 0x0000000f020f7207 */ /* 0x000fca0004000000 */
        /* <DEDUP_REMOVED lines=11> */
.L_x_397:
        /* <DEDUP_REMOVED lines=13> */
.L_x_1323:


//--------------------- .text._Z9_le_32_12iPfiiS_iiS_ --------------------------
	.section	.text._Z9_le_32_12iPfiiS_iiS_,"ax",@progbits
	.align	128
        .global         _Z9_le_32_12iPfiiS_iiS_
        .type           _Z9_le_32_12iPfiiS_iiS_,@function
        .size           _Z9_le_32_12iPfiiS_iiS_,(.L_x_1324 - _Z9_le_32_12iPfiiS_iiS_)
        .other          _Z9_le_32_12iPfiiS_iiS_,@"STO_CUDA_ENTRY STV_DEFAULT"
_Z9_le_32_12iPfiiS_iiS_:
.text._Z9_le_32_12iPfiiS_iiS_:
        /* <DEDUP_REMOVED lines=20> */
.L_x_400:
[----:B--2---:R-:W-:-:S04]  /*0140*/  IMAD.WIDE R2, R9, 0x4, R10 ;  /* 0x0000000409027825 */ /* 0x004fc800078e020a */
[C---:B---3--:R-:W-:Y:S02]  /*0150*/  IMAD.WIDE R4, R9.reuse, 0x4, R12 ;  /* 0x0000000409047825 */ /* 0x048fe400078e020c */
[----:B------:R-:W2:Y:S04]  /*0160*/  LDG.E R2, desc[UR6][R2.64] ;  /* 0x0000000602027981 */ /* 0x000ea8000c1e1900 */
[----:B------:R-:W2:Y:S01]  /*0170*/  LDG.E R5, desc[UR6][R4.64] ;  /* 0x0000000604057981 */ /* 0x000ea2000c1e1900 */
[----:B0-----:R-:W-:-:S04]  /*0180*/  IMAD.WIDE R6, R9, 0x4, R14 ;  /* 0x0000000409067825 */ /* 0x001fc800078e020e */
[----:B------:R-:W-:-:S05]  /*0190*/  IMAD.IADD R9, R0, 0x1, R9 ;  /* 0x0000000100097824 */ /* 0x000fca00078e0209 */
[----:B------:R-:W-:Y:S02]  /*01a0*/  ISETP.GE.AND P0, PT, R9, UR5, PT ;  /* 0x0000000509007c0c */ /* 0x000fe4000bf06270 */
[----:B--2---:R-:W-:-:S05]  /*01b0*/  FSET.BF.LE.AND R17, R2, R5, PT ;  /* 0x000000050211720a */ /* 0x004fca0003803000 */
[----:B------:R0:W-:Y:S06]  /*01c0*/  STG.E desc[UR6][R6.64], R17 ;  /* 0x0000001106007986 */ /* 0x0001ec000c101906 */
[----:B------:R-:W-:Y:S05]  /*01d0*/  @!P0 BRA `(.L_x_400) ;  /* 0xfffffffc00d88947 */ /* 0x000fea000383ffff */
[----:B------:R-:W-:Y:S05]  /*01e0*/  EXIT ;  /* 0x000000000000794d */ /* 0x000fea0003800000 */
.L_x_399:
        /* <DEDUP_REMOVED lines=15> */
[----:B---3--:R-:W-:Y:S02]  /*02e0*/  HFMA2 R12, -RZ, RZ, 0, 0 ;  /* 0x00000000ff0c7431 */ /* 0x008fe400000001ff */
[----:B-----5:R-:W-:-:S04]  /*02f0*/  IMAD.MOV R15, RZ, RZ, -R13 ;  /* 0x000000ffff0f7224 */ /* 0x020fc800078e0a0d */
[----:B------:R-:W-:-:S04]  /*0300*/  IMAD R15, R15, R10, RZ ;  /* 0x0000000a0f0f7224 */ /* 0x000fc800078e02ff */
[----:B-1--4-:R-:W-:-:S07]  /*0310*/  IMAD.HI.U32 R12, R13, R15, R12 ;  /* 0x0000000f0d0c7227 */ /* 0x012fce00078e000c */
.L_x_402:
        /* <DEDUP_REMOVED lines=8> */
[----:B------:R-:W-:-:S05]  /*03a0*/  @!P1 IMAD.IADD R13, R13, 0x1, -R16 ;  /* 0x000000010d0d9824 */ /* 0x000fca00078e0a10 */
[----:B------:R-:W-:-:S13]  /*03b0*/  ISETP.GT.U32.AND P1, PT, R10, R13, PT ;  /* 0x0000000d0a00720c */ /* 0x000fda0003f24070 */
[----:B------:R-:W-:-:S05]  /*03c0*/  @!P1 IMAD.IADD R13, R13, 0x1, -R16 ;  /* 0x000000010d0d9824 */ /* 0x000fca00078e0a10 */
[----:B------:R-:W-:-:S04]  /*03d0*/  @!P2 IADD3 R13, PT, PT, -R13, RZ, RZ ;  /* 0x000000ff0d0da210 */ /* 0x000fc80007ffe1ff */
[----:B------:R-:W-:Y:S02]  /*03e0*/  SEL R17, R8, R13, !P0 ;  /* 0x0000000d08117207 */ /* 0x000fe40004000000 */
[----:B------:R-:W3:Y:S03]  /*03f0*/  LDG.E R13, desc[UR6][R14.64] ;  /* 0x000000060e0d7981 */ /* 0x000ee6000c1e1900 */
[----:B--2---:R-:W-:-:S06]  /*0400*/  IMAD.WIDE R16, R17, 0x4, R6 ;  /* 0x0000000411107825 */ /* 0x004fcc00078e0206 */
[----:B------:R-:W3:Y:S01]  /*0410*/  LDG.E R16, desc[UR6][R16.64] ;  /* 0x0000000610107981 */ /* 0x000ee2000c1e1900 */
[----:B------:R-:W-:-:S04]  /*0420*/  IMAD.WIDE R18, R9, 0x4, R2 ;  /* 0x0000000409127825 */ /* 0x000fc800078e0202 */
[----:B------:R-:W-:-:S05]  /*0430*/  IMAD.IADD R9, R0, 0x1, R9 ;  /* 0x0000000100097824 */ /* 0x000fca00078e0209 */
[----:B------:R-:W-:Y:S02]  /*0440*/  ISETP.GE.AND P1, PT, R9, UR4, PT ;  /* 0x0000000409007c0c */ /* 0x000fe4000bf26270 */
[----:B---3--:R-:W-:-:S05]  /*0450*/  FSET.BF.LE.AND R13, R13, R16, PT ;  /* 0x000000100d0d720a */ /* 0x008fca0003803000 */
[----:B------:R1:W-:Y:S06]  /*0460*/  STG.E desc[UR6][R18.64], R13 ;  /* 0x0000000d12007986 */ /* 0x0003ec000c101906 */
[----:B------:R-:W-:Y:S05]  /*0470*/  @!P1 BRA `(.L_x_402) ;  /* 0xfffffffc00a89947 */ /* 0x000fea000383ffff */
[----:B------:R-:W-:Y:S05]  /*0480*/  EXIT ;  /* 0x000000000000794d */ /* 0x000fea0003800000 */
.L_x_401:
        /* <DEDUP_REMOVED lines=19> */
.L_x_404:
        /* <DEDUP_REMOVED lines=41> */
[----:B------:R-:W-:-:S04]  /*0850*/  IMAD.WIDE R18, R9, 0x4, R2 ;  /* 0x0000000409127825 */ /* 0x000fc800078e0202 */
[----:B------:R-:W-:-:S05]  /*0860*/  IMAD.IADD R9, R0, 0x1, R9 ;  /* 0x0000000100097824 */ /* 0x000fca00078e0209 */
[----:B------:R-:W-:Y:S02]  /*0870*/  ISETP.GE.AND P1, PT, R9, UR4, PT ;  /* 0x0000000409007c0c */ /* 0x000fe4000bf26270 */
[----:B--2---:R-:W-:-:S05]  /*0880*/  FSET.BF.LE.AND R21, R13, R16, PT ;  /* 0x000000100d15720a */ /* 0x004fca0003803000 */
[----:B------:R1:W-:Y:S06]  /*0890*/  STG.E desc[UR6][R18.64], R21 ;  /* 0x0000001512007986 */ /* 0x0003ec000c101906 */
[----:B------:R-:W-:Y:S05]  /*08a0*/  @!P1 BRA `(.L_x_404) ;  /* 0xfffffffc00449947 */ /* 0x000fea000383ffff */
[----:B------:R-:W-:Y:S05]  /*08b0*/  EXIT ;  /* 0x000000000000794d */ /* 0x000fea0003800000 */
.L_x_403:
[----:B------:R-:W0:Y:S08]  /*08c0*/  LDC.64 R2, c[0x0][0x398] ;  /* 0x0000e600ff027b82 */ /* 0x000e300000000a00 */
[----:B--2---:R-:W1:Y:S08]  /*08d0*/  LDC.64 R10, c[0x0][0x3a8] ;  /* 0x0000ea00ff0a7b82 */ /* 0x004e700000000a00 */
[----:B------:R-:W2:Y:S02]  /*08e0*/  LDC.64 R4, c[0x0][0x388] ;  /* 0x0000e200ff047b82 */ /* 0x000ea40000000a00 */
.L_x_405:
[C---:B--2---:R-:W-:Y:S01]  /*08f0*/  IMAD.WIDE R6, R9.reuse, 0x4, R4 ;  /* 0x0000000409067825 */ /* 0x044fe200078e0204 */
[----:B0---4-:R-:W2:Y:S05]  /*0900*/  LDG.E R15, desc[UR6][R2.64] ;  /* 0x00000006020f7981 */ /* 0x011eaa000c1e1900 */
[----:B------:R-:W2:Y:S01]  /*0910*/  LDG.E R6, desc[UR6][R6.64] ;  /* 0x0000000606067981 */ /* 0x000ea2000c1e1900 */
[----:B-1-3--:R-:W-:Y:S01]  /*0920*/  IMAD.WIDE R12, R9, 0x4, R10 ;  /* 0x00000004090c7825 */ /* 0x00afe200078e020a */
[----:B------:R-:W-:-:S04]  /*0930*/  IADD3 R9, PT, PT, R0, R9, RZ ;  /* 0x0000000900097210 */ /* 0x000fc80007ffe0ff */
[----:B------:R-:W-:Y:S02]  /*0940*/  ISETP.GE.AND P0, PT, R9, UR5, PT ;  /* 0x0000000509007c0c */ /* 0x000fe4000bf06270 */
[----:B--2---:R-:W-:-:S05]  /*0950*/  FSET.BF.LE.AND R15, R6, R15, PT ;  /* 0x0000000f060f720a */ /* 0x004fca0003803000 */
[----:B------:R4:W-:Y:S06]  /*0960*/  STG.E desc[UR6][R12.64], R15 ;  /* 0x0000000f0c007986 */ /* 0x0009ec000c101906 */
[----:B------:R-:W-:Y:S05]  /*0970*/  @!P0 BRA `(.L_x_405) ;  /* 0xfffffffc00dc8947 */ /* 0x000fea000383ffff */
[----:B------:R-:W-:Y:S05]  /*0980*/  EXIT ;  /* 0x000000000000794d */ /* 0x000fea0003800000 */
.L_x_398:
        /* <DEDUP_REMOVED lines=22> */
.L_x_408:
[----:B------:R-:W-:Y:S02]  /*0af0*/  IABS R15, R9 ;  /* 0x00000009000f7213 */ /* 0x000fe40000000000 */
[----:B0-----:R-:W-:Y:S02]  /*0b00*/  IABS R17, R8 ;  /* 0x0000000800117213 */ /* 0x001fe40000000000 */
[----:B------:R-:W-:Y:S01]  /*0b10*/  ISETP.GE.AND P2, PT, R9, RZ, PT ;  /* 0x000000ff0900720c */ /* 0x000fe20003f46270 */
[----:B-1----:R-:W-:-:S05]  /*0b20*/  IMAD.HI.U32 R13, R12, R15, RZ ;  /* 0x0000000f0c0d7227 */ /* 0x002fca00078e00ff */
        /* <DEDUP_REMOVED lines=14> */
[----:B------:R-:W-:Y:S02]  /*0c10*/  ISETP.GE.AND P1, PT, R9, UR4, PT ;  /* 0x0000000409007c0c */ /* 0x000fe4000bf26270 */
[----:B--2---:R-:W-:-:S05]  /*0c20*/  FSET.BF.LE.AND R13, R14, R17, PT ;  /* 0x000000110e0d720a */ /* 0x004fca0003803000 */
[----:B------:R1:W-:Y:S06]  /*0c30*/  STG.E desc[UR6][R18.64], R13 ;  /* 0x0000000d12007986 */ /* 0x0003ec000c101906 */
[----:B------:R-:W-:Y:S05]  /*0c40*/  @!P1 BRA `(.L_x_408) ;  /* 0xfffffffc00a89947 */ /* 0x000fea000383ffff */
[----:B------:R-:W-:Y:S05]  /*0c50*/  EXIT ;  /* 0x000000000000794d */ /* 0x000fea0003800000 */
.L_x_407:
        /* <DEDUP_REMOVED lines=19> */
.L_x_410:
        /* <DEDUP_REMOVED lines=37> */
[----:B------:R-:W2:Y:S03]  /*0fe0*/  LDG.E R17, desc[UR6][R16.64] ;  /* 0x0000000610117981 */ /* 0x000ea6000c1e1900 */
[----:B------:R-:W-:-:S05]  /*0ff0*/  SEL R13, R2, R13, !P0 ;  /* 0x0000000d020d7207 */ /* 0x000fca0004000000 */
[----:B------:R-:W-:-:S06]  /*1000*/  IMAD.WIDE R12, R13, 0x4, R6 ;  /* 0x000000040d0c7825 */ /* 0x000fcc00078e0206 */
[----:B------:R-:W2:Y:S01]  /*1010*/  LDG.E R12, desc[UR6][R12.64] ;  /* 0x000000060c0c7981 */ /* 0x000ea2000c1e1900 */
[----:B----4-:R-:W-:-:S04]  /*1020*/  IMAD.WIDE R18, R9, 0x4, R4 ;  /* 0x0000000409127825 */ /* 0x010fc800078e0204 */
[----:B------:R-:W-:-:S05]  /*1030*/  IMAD.IADD R9, R0, 0x1, R9 ;  /* 0x0000000100097824 */ /* 0x000fca00078e0209 */
[----:B------:R-:W-:Y:S02]  /*1040*/  ISETP.GE.AND P1, PT, R9, UR4, PT ;  /* 0x0000000409007c0c */ /* 0x000fe4000bf26270 */
[----:B--2---:R-:W-:-:S05]  /*1050*/  FSET.BF.LE.AND R21, R12, R17, PT ;  /* 0x000000110c15720a */ /* 0x004fca0003803000 */
[----:B------:R1:W-:Y:S06]  /*1060*/  STG.E desc[UR6][R18.64], R21 ;  /* 0x0000001512007986 */ /* 0x0003ec000c101906 */
[----:B------:R-:W-:Y:S05]  /*1070*/  @!P1 BRA `(.L_x_410) ;  /* 0xfffffffc00449947 */ /* 0x000fea000383ffff */
[----:B------:R-:W-:Y:S05]  /*1080*/  EXIT ;  /* 0x000000000000794d */ /* 0x000fea0003800000 */
.L_x_409:
[----:B------:R-:W0:Y:S08]  /*1090*/  LDC.64 R2, c[0x0][0x388] ;  /* 0x0000e200ff027b82 */ /* 0x000e300000000a00 */
[----:B------:R-:W1:Y:S08]  /*10a0*/  LDC.64 R10, c[0x0][0x3a8] ;  /* 0x0000ea00ff0a7b82 */ /* 0x000e700000000a00 */
[----:B------:R-:W2:Y:S02]  /*10b0*/  LDC.64 R4, c[0x0][0x398] ;  /* 0x0000e600ff047b82 */ /* 0x000ea40000000a00 */
.L_x_411:
[C---:B--2---:R-:W-:Y:S01]  /*10c0*/  IMAD.WIDE R6, R9.reuse, 0x4, R4 ;  /* 0x0000000409067825 */ /* 0x044fe200078e0204 */
[----:B0-----:R-:W2:Y:S05]  /*10d0*/  LDG.E R8, desc[UR6][R2.64] ;  /* 0x0000000602087981 */ /* 0x001eaa000c1e1900 */
[----:B------:R-:W2:Y:S01]  /*10e0*/  LDG.E R7, desc[UR6][R6.64] ;  /* 0x0000000606077981 */ /* 0x000ea2000c1e1900 */
[----:B-1-3--:R-:W-:-:S04]  /*10f0*/  IMAD.WIDE R12, R9, 0x4, R10 ;  /* 0x00000004090c7825 */ /* 0x00afc800078e020a */
[----:B------:R-:W-:-:S05]  /*1100*/  IMAD.IADD R9, R0, 0x1, R9 ;  /* 0x0000000100097824 */ /* 0x000fca00078e0209 */
[----:B------:R-:W-:Y:S02]  /*1110*/  ISETP.GE.AND P0, PT, R9, UR5, PT ;  /* 0x0000000509007c0c */ /* 0x000fe4000bf06270 */
[----:B--2---:R-:W-:-:S05]  /*1120*/  FSET.BF.LE.AND R15, R8, R7, PT ;  /* 0x00000007080f720a */ /* 0x004fca0003803000 */
[----:B------:R3:W-:Y:S06]  /*1130*/  STG.E desc[UR6][R12.64], R15 ;  /* 0x0000000f0c007986 */ /* 0x0007ec000c101906 */
[----:B------:R-:W-:Y:S05]  /*1140*/  @!P0 BRA `(.L_x_411) ;  /* 0xfffffffc00dc8947 */ /* 0x000fea000383ffff */
[----:B------:R-:W-:Y:S05]  /*1150*/  EXIT ;  /* 0x000000000000794d */ /* 0x000fea0003800000 */
.L_x_406:
        /* <DEDUP_REMOVED lines=23> */
.L_x_414:
        /* <DEDUP_REMOVED lines=42> */
.L_x_413:
        /* <DEDUP_REMOVED lines=20> */
.L_x_416:
        /* <DEDUP_REMOVED lines=57> */
[----:B------:R-:W-:Y:S01]  /*1a40*/  IMAD.WIDE R20, R21, 0x4, R6 ;  /* 0x0000000415147825 */ /* 0x000fe200078e0206 */
[----:B------:R-:W2:Y:S05]  /*1a50*/  LDG.E R17, desc[UR6][R18.64] ;  /* 0x0000000612117981 */ /* 0x000eaa000c1e1900 */
        /* <DEDUP_REMOVED lines=8> */
.L_x_415:
        /* <DEDUP_REMOVED lines=16> */
.L_x_417:
[----:B------:R-:W-:Y:S01]  /*1be0*/  IABS R12, R9 ;  /* 0x00000009000c7213 */ /* 0x000fe20000000000 */
[----:B-1----:R-:W2:Y:S01]  /*1bf0*/  LDG.E R17, desc[UR6][R4.64] ;  /* 0x0000000604117981 */ /* 0x002ea2000c1e1900 */
        /* <DEDUP_REMOVED lines=20> */
.L_x_412:
        /* <DEDUP_REMOVED lines=23> */
.L_x_420:
        /* <DEDUP_REMOVED lines=23> */
[----:B------:R-:W-:-:S04]  /*2020*/  @P1 VIADD R22, R22, 0x1 ;  /* 0x0000000116161836 */ /* 0x000fc80000000000 */
[----:B------:R-:W-:Y:S01]  /*2030*/  @!P3 IMAD.MOV R22, RZ, RZ, -R22 ;  /* 0x000000ffff16b224 */ /* 0x000fe200078e0a16 */
[----:B0-----:R-:W-:Y:S01]  /*2040*/  IADD3 R10, PT, PT, RZ, -R11, RZ ;  /* 0x8000000bff0a7210 */ /* 0x001fe20007ffe0ff */
[----:B-1----:R-:W-:Y:S01]  /*2050*/  HFMA2 R12, -RZ, RZ, 0, 0 ;  /* 0x00000000ff0c7431 */ /* 0x002fe200000001ff */
[----:B------:R-:W-:-:S03]  /*2060*/  @!P2 LOP3.LUT R22, RZ, R18, RZ, 0x33, !PT ;  /* 0x00000012ff16a212 */ /* 0x000fc600078e33ff */
[----:B------:R-:W-:Y:S02]  /*2070*/  IMAD R23, R10, R19, RZ ;  /* 0x000000130a177224 */ /* 0x000fe400078e02ff */
[----:B------:R-:W-:Y:S02]  /*2080*/  IMAD.MOV.U32 R10, RZ, RZ, RZ ;  /* 0x000000ffff0a7224 */ /* 0x000fe400078e00ff */
[----:B--2---:R-:W-:Y:S02]  /*2090*/  IMAD.MOV R25, RZ, RZ, -R13 ;  /* 0x000000ffff197224 */ /* 0x004fe400078e0a0d */
[----:B------:R-:W-:Y:S01]  /*20a0*/  IMAD.HI.U32 R23, R11, R23, R10 ;  /* 0x000000170b177227 */ /* 0x000fe200078e000a */
[----:B------:R-:W-:-:S03]  /*20b0*/  IABS R11, R22 ;  /* 0x00000016000b7213 */ /* 0x000fc60000000000 */
[----:B------:R-:W-:-:S04]  /*20c0*/  IMAD R25, R25, R20, RZ ;  /* 0x0000001419197224 */ /* 0x000fc800078e02ff */
[----:B------:R-:W-:-:S04]  /*20d0*/  IMAD.HI.U32 R10, R13, R25, R12 ;  /* 0x000000190d0a7227 */ /* 0x000fc800078e000c */
[----:B------:R-:W-:Y:S02]  /*20e0*/  IMAD.MOV.U32 R12, RZ, RZ, R11 ;  /* 0x000000ffff0c7224 */ /* 0x000fe400078e000b */
        /* <DEDUP_REMOVED lines=14> */
[----:B------:R-:W-:-:S04]  /*21d0*/  ISETP.NE.AND P3, PT, R16, RZ, PT ;  /* 0x000000ff1000720c */ /* 0x000fc80003f65270 */
[----:B------:R-:W-:Y:S02]  /*21e0*/  @!P4 IADD3 R21, PT, PT, -R21, RZ, RZ ;  /* 0x000000ff1515c210 */ /* 0x000fe40007ffe1ff */
[----:B------:R-:W-:Y:S02]  /*21f0*/  @!P1 IMAD.IADD R10, R10, 0x1, -R19 ;  /* 0x000000010a0a9824 */ /* 0x000fe400078e0a13 */
[----:B------:R-:W-:Y:S02]  /*2200*/  SEL R21, R8, R21, !P0 ;  /* 0x0000001508157207 */ /* 0x000fe40004000000 */
[----:B------:R-:W-:-:S03]  /*2210*/  @!P2 IMAD.MOV R10, RZ, RZ, -R10 ;  /* 0x000000ffff0aa224 */ /* 0x000fc600078e0a0a */
[----:B------:R-:W-:Y:S01]  /*2220*/  @!P3 LOP3.LUT R10, RZ, R16, RZ, 0x33, !PT ;  /* 0x00000010ff0ab212 */ /* 0x000fe200078e33ff */
[----:B------:R-:W-:-:S04]  /*2230*/  IMAD.WIDE R20, R21, 0x4, R6 ;  /* 0x0000000415147825 */ /* 0x000fc800078e0206 */
        /* <DEDUP_REMOVED lines=10> */
.L_x_419:
        /* <DEDUP_REMOVED lines=16> */
.L_x_421:
[----:B------:R-:W-:Y:S02]  /*23e0*/  IABS R13, R9 ;  /* 0x00000009000d7213 */ /* 0x000fe40000000000 */
        /* <DEDUP_REMOVED lines=14> */
[----:B-1--4-:R-:W-:-:S04]  /*24d0*/  IMAD.WIDE R14, R9, 0x4, R4 ;  /* 0x00000004090e7825 */ /* 0x012fc800078e0204 */
[----:B------:R-:W-:-:S05]  /*24e0*/  IMAD.IADD R9, R0, 0x1, R9 ;  /* 0x0000000100097824 */ /* 0x000fca00078e0209 */
[----:B------:R-:W-:Y:S02]  /*24f0*/  ISETP.GE.AND P0, PT, R9, UR4, PT ;  /* 0x0000000409007c0c */ /* 0x000fe4000bf06270 */
[----:B--2---:R-:W-:-:S05]  /*2500*/  FSET.BF.LE.AND R17, R8, R13, PT ;  /* 0x0000000d0811720a */ /* 0x004fca0003803000 */
[----:B------:R1:W-:Y:S06]  /*2510*/  STG.E desc[UR6][R14.64], R17 ;  /* 0x000000110e007986 */ /* 0x0003ec000c101906 */
[----:B------:R-:W-:Y:S05]  /*2520*/  @!P0 BRA `(.L_x_421) ;  /* 0xfffffffc00ac8947 */ /* 0x000fea000383ffff */
[----:B------:R-:W-:Y:S05]  /*2530*/  EXIT ;  /* 0x000000000000794d */ /* 0x000fea0003800000 */
.L_x_418:
        /* <DEDUP_REMOVED lines=21> */
.L_x_424:
[----:B------:R-:W-:Y:S02]  /*2690*/  IABS R18, R9 ;  /* 0x0000000900127213 */ /* 0x000fe40000000000 */
[----:B01----:R-:W-:Y:S02]  /*26a0*/  IABS R16, R13 ;  /* 0x0000000d00107213 */ /* 0x003fe40000000000 */
        /* <DEDUP_REMOVED lines=25> */
[----:B------:R-:W-:Y:S02]  /*2840*/  IMAD.MOV.U32 R11, RZ, RZ, R18 ;  /* 0x000000ffff0b7224 */ /* 0x000fe400078e0012 */
[----:B----4-:R-:W2:Y:S02]  /*2850*/  LDG.E R18, desc[UR6][R2.64] ;  /* 0x0000000602127981 */ /* 0x010ea4000c1e1900 */
        /* <DEDUP_REMOVED lines=9> */
[----:B------:R-:W-:-:S06]  /*28f0*/  IMAD.WIDE R10, R11, 0x4, R6 ;  /* 0x000000040b0a7825 */ /* 0x000fcc00078e0206 */
        /* <DEDUP_REMOVED lines=8> */
.L_x_423:
[----:B------:R-:W0:Y:S08]  /*2980*/  LDC.64 R2, c[0x0][0x388] ;  /* 0x0000e200ff027b82 */ /* 0x000e300000000a00 */
[----:B------:R-:W1:Y:S08]  /*2990*/  LDC.64 R4, c[0x0][0x398] ;  /* 0x0000e600ff047b82 */ /* 0x000e700000000a00 */
[----:B------:R-:W2:Y:S02]  /*29a0*/  LDC.64 R6, c[0x0][0x3a8] ;  /* 0x0000ea00ff067b82 */ /* 0x000ea40000000a00 */
.L_x_425:
[----:B0--3--:R-:W3:Y:S04]  /*29b0*/  LDG.E R8, desc[UR6][R2.64] ;  /* 0x0000000602087981 */ /* 0x009ee8000c1e1900 */
[----:B-1----:R-:W3:Y:S01]  /*29c0*/  LDG.E R13, desc[UR6][R4.64] ;  /* 0x00000006040d7981 */ /* 0x002ee2000c1e1900 */
[----:B--2---:R-:W-:-:S04]  /*29d0*/  IMAD.WIDE R10, R9, 0x4, R6 ;  /* 0x00000004090a7825 */ /* 0x004fc800078e0206 */
[----:B------:R-:W-:-:S05]  /*29e0*/  IMAD.IADD R9, R0, 0x1, R9 ;  /* 0x0000000100097824 */ /* 0x000fca00078e0209 */
[----:B------:R-:W-:Y:S02]  /*29f0*/  ISETP.GE.AND P0, PT, R9, UR5, PT ;  /* 0x0000000509007c0c */ /* 0x000fe4000bf06270 */
[----:B---3--:R-:W-:-:S05]  /*2a00*/  FSET.BF.LE.AND R13, R8, R13, PT ;  /* 0x0000000d080d720a */ /* 0x008fca0003803000 */
[----:B------:R3:W-:Y:S06]  /*2a10*/  STG.E desc[UR6][R10.64], R13 ;  /* 0x0000000d0a007986 */ /* 0x0007ec000c101906 */
[----:B------:R-:W-:Y:S05]  /*2a20*/  @!P0 BRA `(.L_x_425) ;  /* 0xfffffffc00e08947 */ /* 0x000fea000383ffff */
[----:B------:R-:W-:Y:S05]  /*2a30*/  EXIT ;  /* 0x000000000000794d */ /* 0x000fea0003800000 */
.L_x_422:
        /* <DEDUP_REMOVED lines=21> */
.L_x_427:
        /* <DEDUP_REMOVED lines=23> */
[----:B------:R-:W-:-:S04]  /*2d00*/  IMAD.HI.U32 R13, R11, R24, RZ ;  /* 0x000000180b0d7227 */ /* 0x000fc800078e00ff */
[----:B------:R-:W-:Y:S01]  /*2d10*/  IMAD.MOV R11, RZ, RZ, -R10 ;  /* 0x000000ffff0b7224 */ /* 0x000fe200078e0a0a */
[----:B------:R-:W-:-:S03]  /*2d20*/  IADD3 R25, PT, PT, -R13, RZ, RZ ;  /* 0x000000ff0d197210 */ /* 0x000fc60007ffe1ff */
[--C-:B------:R-:W-:Y:S02]  /*2d30*/  IMAD R11, R26, R11, R24.reuse ;  /* 0x0000000b1a0b7224 */ /* 0x100fe400078e0218 */
[----:B------:R-:W-:-:S03]  /*2d40*/  IMAD R24, R21, R25, R24 ;  /* 0x0000001915187224 */ /* 0x000fc600078e0218 */
[----:B------:R-:W-:Y:S01]  /*2d50*/  ISETP.GT.U32.AND P2, PT, R14, R11, PT ;  /* 0x0000000b0e00720c */ /* 0x000fe20003f44070 */
[----:B0-----:R-:W0:Y:S01]  /*2d60*/  MUFU.RCP R23, R23 ;  /* 0x0000001700177308 */ /* 0x001e220000001000 */
[----:B------:R-:W-:-:S11]  /*2d70*/  ISETP.GT.U32.AND P5, PT, R21, R24, PT ;  /* 0x000000181500720c */ /* 0x000fd60003fa4070 */
[----:B------:R-:W-:Y:S01]  /*2d80*/  @!P2 IMAD.IADD R11, R11, 0x1, -R26 ;  /* 0x000000010b0ba824 */ /* 0x000fe200078e0a1a */
[----:B------:R-:W-:Y:S01]  /*2d90*/  @!P2 IADD3 R10, PT, PT, R10, 0x1, RZ ;  /* 0x000000010a0aa810 */ /* 0x000fe20007ffe0ff */
[----:B------:R-:W-:Y:S02]  /*2da0*/  @!P5 IMAD.IADD R24, R24, 0x1, -R21 ;  /* 0x000000011818d824 */ /* 0x000fe400078e0a15 */
[----:B------:R-:W-:Y:S01]  /*2db0*/  @!P5 VIADD R13, R13, 0x1 ;  /* 0x000000010d0dd836 */ /* 0x000fe20000000000 */
[----:B------:R-:W-:Y:S01]  /*2dc0*/  ISETP.GE.U32.AND P4, PT, R11, R14, PT ;  /* 0x0000000e0b00720c */ /* 0x000fe20003f86070 */
[----:B0-----:R-:W-:Y:S01]  /*2dd0*/  VIADD R25, R23, 0xffffffe ;  /* 0x0ffffffe17197836 */ /* 0x001fe20000000000 */
[----:B------:R-:W-:Y:S02]  /*2de0*/  ISETP.GE.U32.AND P1, PT, R24, R21, PT ;  /* 0x000000151800720c */ /* 0x000fe40003f26070 */
[C---:B------:R-:W-:Y:S01]  /*2df0*/  LOP3.LUT R21, R9.reuse, R20, RZ, 0x3c, !PT ;  /* 0x0000001409157212 */ /* 0x040fe200078e3cff */
[----:B------:R-:W0:Y:S01]  /*2e00*/  F2I.FTZ.U32.TRUNC.NTZ R11, R25 ;  /* 0x00000019000b7305 */ /* 0x000e22000021f000 */
[----:B------:R-:W-:-:S02]  /*2e10*/  LOP3.LUT R24, R9, R18, RZ, 0x3c, !PT ;  /* 0x0000001209187212 */ /* 0x000fc400078e3cff */
[----:B------:R-:W-:Y:S02]  /*2e20*/  ISETP.GE.AND P3, PT, R21, RZ, PT ;  /* 0x000000ff1500720c */ /* 0x000fe40003f66270 */
[----:B------:R-:W-:Y:S02]  /*2e30*/  ISETP.GE.AND P2, PT, R24, RZ, PT ;  /* 0x000000ff1800720c */ /* 0x000fe40003f46270 */
[----:B------:R-:W-:Y:S01]  /*2e40*/  ISETP.NE.AND P5, PT, R20, RZ, PT ;  /* 0x000000ff1400720c */ /* 0x000fe20003fa5270 */
[----:B------:R-:W-:Y:S01]  /*2e50*/  @P4 VIADD R10, R10, 0x1 ;  /* 0x000000010a0a4836 */ /* 0x000fe20000000000 */
[----:B------:R-:W-:Y:S01]  /*2e60*/  ISETP.NE.AND P4, PT, R18, RZ, PT ;  /* 0x000000ff1200720c */ /* 0x000fe20003f85270 */
[----:B------:R-:W-:Y:S02]  /*2e70*/  @P1 VIADD R13, R13, 0x1 ;  /* 0x000000010d0d1836 */ /* 0x000fe40000000000 */
[----:B------:R-:W-:Y:S01]  /*2e80*/  IMAD.MOV.U32 R21, RZ, RZ, R10 ;  /* 0x000000ffff157224 */ /* 0x000fe200078e000a */
[----:B------:R-:W-:-:S02]  /*2e90*/  MOV R10, RZ ;  /* 0x000000ff000a7202 */ /* 0x000fc40000000f00 */
[----:B0-----:R-:W-:Y:S01]  /*2ea0*/  IADD3 R23, PT, PT, RZ, -R11, RZ ;  /* 0x8000000bff177210 */ /* 0x001fe20007ffe0ff */
[----:B------:R-:W-:Y:S02]  /*2eb0*/  @!P3 IMAD.MOV R21, RZ, RZ, -R21 ;  /* 0x000000ffff15b224 */ /* 0x000fe400078e0a15 */
[----:B------:R-:W-:Y:S02]  /*2ec0*/  @!P2 IMAD.MOV R13, RZ, RZ, -R13 ;  /* 0x000000ffff0da224 */ /* 0x000fe400078e0a0d */
[----:B------:R-:W-:Y:S01]  /*2ed0*/  IMAD R23, R23, R22, RZ ;  /* 0x0000001617177224 */ /* 0x000fe200078e02ff */
[----:B------:R-:W-:Y:S02]  /*2ee0*/  @!P5 LOP3.LUT R21, RZ, R20, RZ, 0x33, !PT ;  /* 0x00000014ff15d212 */ /* 0x000fe400078e33ff */
[----:B------:R-:W-:Y:S01]  /*2ef0*/  @!P4 LOP3.LUT R13, RZ, R18, RZ, 0x33, !PT ;  /* 0x00000012ff0dc212 */ /* 0x000fe200078e33ff */
[----:B------:R-:W-:Y:S01]  /*2f00*/  IMAD.HI.U32 R10, R11, R23, R10 ;  /* 0x000000170b0a7227 */ /* 0x000fe200078e000a */
[----:B------:R-:W-:-:S02]  /*2f10*/  IABS R11, R21 ;  /* 0x00000015000b7213 */ /* 0x000fc40000000000 */
[----:B------:R-:W-:Y:S02]  /*2f20*/  IABS R23, R13 ;  /* 0x0000000d00177213 */ /* 0x000fe40000000000 */
[----:B------:R-:W-:Y:S01]  /*2f30*/  ISETP.GE.AND P4, PT, R13, RZ, PT ;  /* 0x000000ff0d00720c */ /* 0x000fe20003f86270 */
[----:B------:R-:W-:Y:S01]  /*2f40*/  IMAD.HI.U32 R12, R12, R11, RZ ;  /* 0x0000000b0c0c7227 */ /* 0x000fe200078e00ff */
[----:B------:R-:W-:-:S03]  /*2f50*/  ISETP.NE.AND P5, PT, R16, RZ, PT ;  /* 0x000000ff1000720c */ /* 0x000fc60003fa5270 */
[----:B------:R-:W-:-:S04]  /*2f60*/  IMAD.HI.U32 R10, R10, R23, RZ ;  /* 0x000000170a0a7227 */ /* 0x000fc800078e00ff */
[----:B------:R-:W-:Y:S02]  /*2f70*/  IMAD.MOV R12, RZ, RZ, -R12 ;  /* 0x000000ffff0c7224 */ /* 0x000fe400078e0a0c */
        /* <DEDUP_REMOVED lines=11> */
[----:B------:R-:W-:-:S03]  /*3030*/  @!P1 IMAD.IADD R10, R10, 0x1, -R19 ;  /* 0x000000010a0a9824 */ /* 0x000fc600078e0a13 */
[----:B------:R-:W-:Y:S01]  /*3040*/  @!P4 IADD3 R11, PT, PT, -R11, RZ, RZ ;  /* 0x000000ff0b0bc210 */ /* 0x000fe20007ffe1ff */
[----:B------:R-:W-:Y:S01]  /*3050*/  @!P2 IMAD.MOV R10, RZ, RZ, -R10 ;  /* 0x000000ffff0aa224 */ /* 0x000fe200078e0a0a */
[----:B------:R-:W-:Y:S02]  /*3060*/  @!P5 LOP3.LUT R10, RZ, R16, RZ, 0x33, !PT ;  /* 0x00000010ff0ad212 */ /* 0x000fe400078e33ff */
[----:B------:R-:W-:-:S03]  /*3070*/  SEL R23, R8, R11, !P0 ;  /* 0x0000000b08177207 */ /* 0x000fc60004000000 */
        /* <DEDUP_REMOVED lines=11> */
.L_x_426:
        /* <DEDUP_REMOVED lines=17> */
.L_x_428:
        /* <DEDUP_REMOVED lines=26> */
[----:B------:R-:W-:Y:S01]  /*33e0*/  ISETP.GE.AND P2, PT, R17, RZ, PT ;  /* 0x000000ff1100720c */ /* 0x000fe20003f46270 */
        /* <DEDUP_REMOVED lines=20> */
.L_x_429:
        /* <DEDUP_REMOVED lines=13> */
.L_x_1324:


//--------------------- .text._Z9_lt_64_12iPdiiS_iiS_ --------------------------
	.section	.text._Z9_lt_64_12iPdiiS_iiS_,"ax",@progbits
	.align	128
        .global         _Z9_lt_64_12iPdiiS_iiS_
        .type           _Z9_lt_64_12iPdiiS_iiS_,@function
        .size           _Z9_lt_64_12iPdiiS_iiS_,(.L_x_1325 - _Z9_lt_64_12iPdiiS_iiS_)
        .other          _Z9_lt_64_12iPdiiS_iiS_,@"STO_CUDA_ENTRY STV_DEFAULT"
_Z9_lt_64_12iPdiiS_iiS_:
.text._Z9_lt_64_12iPdiiS_iiS_:
        /* <DEDUP_REMOVED lines=20> */
.L_x_432:
[----:B--2---:R-:W-:-:S04]  /*0140*/  IMAD.WIDE R2, R9, 0x8, R12 ;  /* 0x0000000809027825 */ /* 0x004fc800078e020c */
[C---:B---3--:R-:W-:Y:S02]  /*0150*/  IMAD.WIDE R4, R9.reuse, 0x8, R14 ;  /* 0x0000000809047825 */ /* 0x048fe400078e020e */
[----:B------:R-:W2:Y:S04]  /*0160*/  LDG.E.64 R2, desc[UR6][R2.64] ;  /* 0x0000000602027981 */ /* 0x000ea8000c1e1b00 */
[----:B------:R-:W2:Y:S01]  /*0170*/  LDG.E.64 R4, desc[UR6][R4.64] ;  /* 0x0000000604047981 */ /* 0x000ea2000c1e1b00 */
[----:B0-----:R-:W-:-:S04]  /*0180*/  IMAD.WIDE R6, R9, 0x8, R16 ;  /* 0x0000000809067825 */ /* 0x001fc800078e0210 */
[----:B------:R-:W-:Y:S02]  /*0190*/  IMAD.MOV.U32 R10, RZ, RZ, RZ ;  /* 0x000000ffff0a7224 */ /* 0x000fe400078e00ff */
[----:B------:R-:W-:Y:S01]  /*01a0*/  IMAD.IADD R9, R0, 0x1, R9 ;  /* 0x0000000100097824 */ /* 0x000fe200078e0209 */
[----:B--2---:R-:W-:-:S06]  /*01b0*/  DSETP.GEU.AND P0, PT, R2, R4, PT ;  /* 0x000000040200722a */ /* 0x004fcc0003f0e000 */
[----:B------:R-:W-:Y:S02]  /*01c0*/  FSEL R11, RZ, 1.875, P0 ;  /* 0x3ff00000ff0b7808 */ /* 0x000fe40000000000 */
[----:B------:R-:W-:-:S03]  /*01d0*/  ISETP.GE.AND P0, PT, R9, UR5, PT ;  /* 0x0000000509007c0c */ /* 0x000fc6000bf06270 */
[----:B------:R0:W-:Y:S10]  /*01e0*/  STG.E.64 desc[UR6][R6.64], R10 ;  /* 0x0000000a06007986 */ /* 0x0001f4000c101b06 */
[----:B------:R-:W-:Y:S05]  /*01f0*/  @!P0 BRA `(.L_x_432) ;  /* 0xfffffffc00d08947 */ /* 0x000fea000383ffff */
[----:B------:R-:W-:Y:S05]  /*0200*/  EXIT ;  /* 0x000000000000794d */ /* 0x000fea0003800000 */
.L_x_431:
        /* <DEDUP_REMOVED lines=19> */
.L_x_434:
        /* <DEDUP_REMOVED lines=19> */
[----:B--2---:R-:W-:-:S06]  /*0470*/  DSETP.GEU.AND P1, PT, R14, R16, PT ;  /* 0x000000100e00722a */ /* 0x004fcc0003f2e000 */
[----:B------:R-:W-:-:S05]  /*0480*/  FSEL R21, RZ, 1.875, P1 ;  /* 0x3ff00000ff157808 */ /* 0x000fca0000800000 */
[----:B------:R1:W-:Y:S01]  /*0490*/  STG.E.64 desc[UR6][R18.64], R20 ;  /* 0x0000001412007986 */ /* 0x0003e2000c101b06 */
[----:B------:R-:W-:-:S13]  /*04a0*/  ISETP.GE.AND P1, PT, R9, UR4, PT ;  /* 0x0000000409007c0c */ /* 0x000fda000bf26270 */
[----:B-1----:R-:W-:Y:S05]  /*04b0*/  @!P1 BRA `(.L_x_434) ;  /* 0xfffffffc00a09947 */ /* 0x002fea000383ffff */
[----:B------:R-:W-:Y:S05]  /*04c0*/  EXIT ;  /* 0x000000000000794d */ /* 0x000fea0003800000 */
.L_x_433:
        /* <DEDUP_REMOVED lines=19> */
.L_x_436:
        /* <DEDUP_REMOVED lines=50> */
.L_x_435:
[----:B------:R-:W0:Y:S08]  /*0920*/  LDC.64 R4, c[0x0][0x398] ;  /* 0x0000e600ff047b82 */ /* 0x000e300000000a00 */
[----:B---3--:R-:W1:Y:S08]  /*0930*/  LDC.64 R14, c[0x0][0x3a8] ;  /* 0x0000ea00ff0e7b82 */ /* 0x008e700000000a00 */
[----:B------:R-:W3:Y:S02]  /*0940*/  LDC.64 R10, c[0x0][0x388] ;  /* 0x0000e200ff0a7b82 */ /* 0x000ee40000000a00 */
.L_x_437:
[C---:B--23--:R-:W-:Y:S01]  /*0950*/  IMAD.WIDE R12, R9.reuse, 0x8, R10 ;  /* 0x00000008090c7825 */ /* 0x04cfe200078e020a */
[----:B0---4-:R-:W2:Y:S04]  /*0960*/  LDG.E.64 R6, desc[UR6][R4.64] ;  /* 0x0000000604067981 */ /* 0x011ea8000c1e1b00 */
[----:B------:R-:W2:Y:S02]  /*0970*/  LDG.E.64 R2, desc[UR6][R12.64] ;  /* 0x000000060c027981 */ /* 0x000ea4000c1e1b00 */
[----:B--2---:R-:W-:Y:S01]  /*0980*/  DSETP.GEU.AND P0, PT, R2, R6, PT ;  /* 0x000000060200722a */ /* 0x004fe20003f0e000 */
        /* <DEDUP_REMOVED lines=8> */
.L_x_430:
        /* <DEDUP_REMOVED lines=22> */
.L_x_440:
        /* <DEDUP_REMOVED lines=19> */
[----:B--2---:R-:W-:-:S06]  /*0ca0*/  DSETP.GEU.AND P1, PT, R14, R16, PT ;  /* 0x000000100e00722a */ /* 0x004fcc0003f2e000 */
[----:B------:R-:W-:-:S05]  /*0cb0*/  FSEL R21, RZ, 1.875, P1 ;  /* 0x3ff00000ff157808 */ /* 0x000fca0000800000 */
[----:B------:R1:W-:Y:S01]  /*0cc0*/  STG.E.64 desc[UR6][R18.64], R20 ;  /* 0x0000001412007986 */ /* 0x0003e2000c101b06 */
[----:B------:R-:W-:-:S13]  /*0cd0*/  ISETP.GE.AND P1, PT, R9, UR4, PT ;  /* 0x0000000409007c0c */ /* 0x000fda000bf26270 */
[----:B-1----:R-:W-:Y:S05]  /*0ce0*/  @!P1 BRA `(.L_x_440) ;  /* 0xfffffffc00a09947 */ /* 0x002fea000383ffff */
[----:B------:R-:W-:Y:S05]  /*0cf0*/  EXIT ;  /* 0x000000000000794d */ /* 0x000fea0003800000 */
.L_x_439:
        /* <DEDUP_REMOVED lines=19> */
.L_x_442:
        /* <DEDUP_REMOVED lines=44> */
[----:B--2---:R-:W-:-:S06]  /*10f0*/  DSETP.GEU.AND P1, PT, R14, R16, PT ;  /* 0x000000100e00722a */ /* 0x004fcc0003f2e000 */
[----:B------:R-:W-:-:S05]  /*1100*/  FSEL R21, RZ, 1.875, P1 ;  /* 0x3ff00000ff157808 */ /* 0x000fca0000800000 */
[----:B------:R1:W-:Y:S01]  /*1110*/  STG.E.64 desc[UR6][R18.64], R20 ;  /* 0x0000001412007986 */ /* 0x0003e2000c101b06 */
[----:B------:R-:W-:-:S13]  /*1120*/  ISETP.GE.AND P1, PT, R9, UR4, PT ;  /* 0x0000000409007c0c */ /* 0x000fda000bf26270 */
[----:B-1----:R-:W-:Y:S05]  /*1130*/  @!P1 BRA `(.L_x_442) ;  /* 0xfffffffc003c9947 */ /* 0x002fea000383ffff */
[----:B------:R-:W-:Y:S05]  /*1140*/  EXIT ;  /* 0x000000000000794d */ /* 0x000fea0003800000 */
.L_x_441:
[----:B------:R-:W0:Y:S08]  /*1150*/  LDC.64 R2, c[0x0][0x388] ;  /* 0x0000e200ff027b82 */ /* 0x000e300000000a00 */
[----:B------:R-:W1:Y:S08]  /*1160*/  LDC.64 R12, c[0x0][0x3a8] ;  /* 0x0000ea00ff0c7b82 */ /* 0x000e700000000a00 */
[----:B------:R-:W2:Y:S02]  /*1170*/  LDC.64 R10, c[0x0][0x398] ;  /* 0x0000e600ff0a7b82 */ /* 0x000ea40000000a00 */
.L_x_443:
[C---:B--2---:R-:W-:Y:S01]  /*1180*/  IMAD.WIDE R6, R9.reuse, 0x8, R10 ;  /* 0x0000000809067825 */ /* 0x044fe200078e020a */
[----:B0--3--:R-:W2:Y:S05]  /*1190*/  LDG.E.64 R4, desc[UR6][R2.64] ;  /* 0x0000000602047981 */ /* 0x009eaa000c1e1b00 */
[----:B------:R-:W2:Y:S01]  /*11a0*/  LDG.E.64 R6, desc[UR6][R6.64] ;  /* 0x0000000606067981 */ /* 0x000ea2000c1e1b00 */
[----:B-1----:R-:W-:-:S04]  /*11b0*/  IMAD.WIDE R14, R9, 0x8, R12 ;  /* 0x00000008090e7825 */ /* 0x002fc800078e020c */
[----:B------:R-:W-:Y:S01]  /*11c0*/  IMAD.IADD R9, R0, 0x1, R9 ;  /* 0x0000000100097824 */ /* 0x000fe200078e0209 */
[----:B--2---:R-:W-:Y:S01]  /*11d0*/  DSETP.GEU.AND P0, PT, R4, R6, PT ;  /* 0x000000060400722a */ /* 0x004fe20003f0e000 */
[----:B------:R-:W-:-:S05]  /*11e0*/  IMAD.MOV.U32 R4, RZ, RZ, RZ ;  /* 0x000000ffff047224 */ /* 0x000fca00078e00ff */
[----:B------:R-:W-:Y:S02]  /*11f0*/  FSEL R5, RZ, 1.875, P0 ;  /* 0x3ff00000ff057808 */ /* 0x000fe40000000000 */
[----:B------:R-:W-:-:S03]  /*1200*/  ISETP.GE.AND P0, PT, R9, UR5, PT ;  /* 0x0000000509007c0c */ /* 0x000fc6000bf06270 */
[----:B------:R3:W-:Y:S10]  /*1210*/  STG.E.64 desc[UR6][R14.64], R4 ;  /* 0x000000040e007986 */ /* 0x0007f4000c101b06 */
[----:B------:R-:W-:Y:S05]  /*1220*/  @!P0 BRA `(.L_x_443) ;  /* 0xfffffffc00d48947 */ /* 0x000fea000383ffff */
[----:B------:R-:W-:Y:S05]  /*1230*/  EXIT ;  /* 0x000000000000794d */ /* 0x000fea0003800000 */
.L_x_438:
        /* <DEDUP_REMOVED lines=23> */
.L_x_446:
        /* <DEDUP_REMOVED lines=44> */
.L_x_445:
        /* <DEDUP_REMOVED lines=20> */
.L_x_448:
        /* <DEDUP_REMOVED lines=69> */
.L_x_447:
        /* <DEDUP_REMOVED lines=16> */
.L_x_449:
        /* <DEDUP_REMOVED lines=16> */
[----:B--2---:R-:W-:Y:S01]  /*1e00*/  DSETP.GEU.AND P0, PT, R14, R16, PT ;  /* 0x000000100e00722a */ /* 0x004fe20003f0e000 */
[----:B----4-:R-:W-:-:S05]  /*1e10*/  IMAD.WIDE R16, R9, 0x8, R6 ;  /* 0x0000000809107825 */ /* 0x010fca00078e0206 */
[----:B------:R-:W-:Y:S02]  /*1e20*/  FSEL R19, RZ, 1.875, P0 ;  /* 0x3ff00000ff137808 */ /* 0x000fe40000000000 */
[----:B------:R-:W-:-:S03]  /*1e30*/  IADD3 R9, PT, PT, R0, R9, RZ ;  /* 0x0000000900097210 */ /* 0x000fc60007ffe0ff */
[----:B------:R1:W-:Y:S01]  /*1e40*/  STG.E.64 desc[UR6][R16.64], R18 ;  /* 0x0000001210007986 */ /* 0x0003e2000c101b06 */
[----:B------:R-:W-:-:S13]  /*1e50*/  ISETP.GE.AND P0, PT, R9, UR4, PT ;  /* 0x0000000409007c0c */ /* 0x000fda000bf06270 */
[----:B-1----:R-:W-:Y:S05]  /*1e60*/  @!P0 BRA `(.L_x_449) ;  /* 0xfffffffc00a48947 */ /* 0x002fea000383ffff */
[----:B------:R-:W-:Y:S05]  /*1e70*/  EXIT ;  /* 0x000000000000794d */ /* 0x000fea0003800000 */
.L_x_444:
        /* <DEDUP_REMOVED lines=23> */
.L_x_452:
        /* <DEDUP_REMOVED lines=63> */
[----:B--2---:R-:W-:-:S06]  /*23e0*/  DSETP.GEU.AND P1, PT, R10, R12, PT ;  /* 0x0000000c0a00722a */ /* 0x004fcc0003f2e000 */
[----:B------:R-:W-:Y:S02]  /*23f0*/  FSEL R23, RZ, 1.875, P1 ;  /* 0x3ff00000ff177808 */ /* 0x000fe40000800000 */
[----:B------:R-:W-:-:S03]  /*2400*/  ISETP.GE.AND P1, PT, R9, UR4, PT ;  /* 0x0000000409007c0c */ /* 0x000fc6000bf26270 */
[----:B------:R1:W-:Y:S10]  /*2410*/  STG.E.64 desc[UR6][R20.64], R22 ;  /* 0x0000001614007986 */ /* 0x0003f4000c101b06 */
[----:B------:R-:W-:Y:S05]  /*2420*/  @!P1 BRA `(.L_x_452) ;  /* 0xfffffff800f09947 */ /* 0x000fea000383ffff */
[----:B------:R-:W-:Y:S05]  /*2430*/  EXIT ;  /* 0x000000000000794d */ /* 0x000fea0003800000 */
.L_x_451:
        /* <DEDUP_REMOVED lines=16> */
.L_x_453:
        /* <DEDUP_REMOVED lines=16> */
[----:B--2---:R-:W-:Y:S01]  /*2640*/  DSETP.GEU.AND P0, PT, R14, R16, PT ;  /* 0x000000100e00722a */ /* 0x004fe20003f0e000 */
[----:B----4-:R-:W-:-:S05]  /*2650*/  IMAD.WIDE R14, R9, 0x8, R4 ;  /* 0x00000008090e7825 */ /* 0x010fca00078e0204 */
[----:B------:R-:W-:Y:S01]  /*2660*/  FSEL R19, RZ, 1.875, P0 ;  /* 0x3ff00000ff137808 */ /* 0x000fe20000000000 */
[----:B------:R-:W-:-:S04]  /*2670*/  IMAD.IADD R9, R0, 0x1, R9 ;  /* 0x0000000100097824 */ /* 0x000fc800078e0209 */
[----:B------:R1:W-:Y:S01]  /*2680*/  STG.E.64 desc[UR6][R14.64], R18 ;  /* 0x000000120e007986 */ /* 0x0003e2000c101b06 */
[----:B------:R-:W-:-:S13]  /*2690*/  ISETP.GE.AND P0, PT, R9, UR4, PT ;  /* 0x0000000409007c0c */ /* 0x000fda000bf06270 */
[----:B-1----:R-:W-:Y:S05]  /*26a0*/  @!P0 BRA `(.L_x_453) ;  /* 0xfffffffc00a48947 */ /* 0x002fea000383ffff */
[----:B------:R-:W-:Y:S05]  /*26b0*/  EXIT ;  /* 0x000000000000794d */ /* 0x000fea0003800000 */
.L_x_450:
        /* <DEDUP_REMOVED lines=21> */
.L_x_456:
        /* <DEDUP_REMOVED lines=41> */
[----:B--2---:R-:W-:Y:S01]  /*2aa0*/  DSETP.GEU.AND P1, PT, R14, R16, PT ;  /* 0x000000100e00722a */ /* 0x004fe20003f2e000 */
[----:B------:R-:W-:-:S05]  /*2ab0*/  IMAD.WIDE R14, R9, 0x8, R4 ;  /* 0x00000008090e7825 */ /* 0x000fca00078e0204 */
[----:B------:R-:W-:Y:S01]  /*2ac0*/  FSEL R19, RZ, 1.875, P1 ;  /* 0x3ff00000ff137808 */ /* 0x000fe20000800000 */
[----:B------:R-:W-:-:S04]  /*2ad0*/  IMAD.IADD R9, R0, 0x1, R9 ;  /* 0x0000000100097824 */ /* 0x000fc800078e0209 */
[----:B------:R1:W-:Y:S01]  /*2ae0*/  STG.E.64 desc[UR6][R14.64], R18 ;  /* 0x000000120e007986 */ /* 0x0003e2000c101b06 */
[----:B------:R-:W-:-:S13]  /*2af0*/  ISETP.GE.AND P1, PT, R9, UR4, PT ;  /* 0x0000000409007c0c */ /* 0x000fda000bf26270 */
[----:B-1----:R-:W-:Y:S05]  /*2b00*/  @!P1 BRA `(.L_x_456) ;  /* 0xfffffffc00409947 */ /* 0x002fea000383ffff */
[----:B------:R-:W-:Y:S05]  /*2b10*/  EXIT ;  /* 0x000000000000794d */ /* 0x000fea0003800000 */
.L_x_455:
[----:B------:R-:W0:Y:S08]  /*2b20*/  LDC.64 R6, c[0x0][0x388] ;  /* 0x0000e200ff067b82 */ /* 0x000e300000000a00 */
[----:B------:R-:W1:Y:S08]  /*2b30*/  LDC.64 R10, c[0x0][0x398] ;  /* 0x0000e600ff0a7b82 */ /* 0x000e700000000a00 */
[----:B------:R-:W2:Y:S02]  /*2b40*/  LDC.64 R12, c[0x0][0x3a8] ;  /* 0x0000ea00ff0c7b82 */ /* 0x000ea40000000a00 */
.L_x_457:
[----:B0--3--:R-:W3:Y:S04]  /*2b50*/  LDG.E.64 R2, desc[UR6][R6.64] ;  /* 0x0000000606027981 */ /* 0x009ee8000c1e1b00 */
[----:B-1----:R-:W3:Y:S02]  /*2b60*/  LDG.E.64 R4, desc[UR6][R10.64] ;  /* 0x000000060a047981 */ /* 0x002ee4000c1e1b00 */
[----:B---3--:R-:W-:Y:S01]  /*2b70*/  DSETP.GEU.AND P0, PT, R2, R4, PT ;  /* 0x000000040200722a */ /* 0x008fe20003f0e000 */
        /* <DEDUP_REMOVED lines=8> */
.L_x_454:
        /* <DEDUP_REMOVED lines=21> */
.L_x_459:
        /* <DEDUP_REMOVED lines=86> */
[----:B--2---:R-:W-:-:S06]  /*32b0*/  DSETP.GEU.AND P1, PT, R12, R10, PT ;  /* 0x0000000a0c00722a */ /* 0x004fcc0003f2e000 */
[----:B------:R-:W-:Y:S02]  /*32c0*/  FSEL R25, RZ, 1.875, P1 ;  /* 0x3ff00000ff197808 */ /* 0x000fe40000800000 */
[----:B------:R-:W-:-:S03]  /*32d0*/  ISETP.GE.AND P1, PT, R9, UR4, PT ;  /* 0x0000000409007c0c */ /* 0x000fc6000bf26270 */
[----:B------:R1:W-:Y:S10]  /*32e0*/  STG.E.64 desc[UR6][R22.64], R24 ;  /* 0x0000001816007986 */ /* 0x0003f4000c101b06 */
[----:B------:R-:W-:Y:S05]  /*32f0*/  @!P1 BRA `(.L_x_459) ;  /* 0xfffffff800949947 */ /* 0x000fea000383ffff */
[----:B------:R-:W-:Y:S05]  /*3300*/  EXIT ;  /* 0x000000000000794d */ /* 0x000fea0003800000 */
.L_x_458:
        /* <DEDUP_REMOVED lines=17> */
.L_x_460:
        /* <DEDUP_REMOVED lines=49> */
.L_x_461:
        /* <DEDUP_REMOVED lines=13> */
.L_x_1325:


//--------------------- .text._Z9_lt_32_12iPfiiS_iiS_ --------------------------
	.section	.text._Z9_lt_32_12iPfiiS_iiS_,"ax",@progbits
	.align	128
        .global         _Z9_lt_32_12iPfiiS_iiS_
        .type           _Z9_lt_32_12iPfiiS_iiS_,@function
        .size           _Z9_lt_32_12iPfiiS_iiS_,(.L_x_1326 - _Z9_lt_32_12iPfiiS_iiS_)
        .other          _Z9_lt_32_12iPfiiS_iiS_,@"STO_CUDA_ENTRY STV_DEFAULT"
_Z9_lt_32_12iPfiiS_iiS_:
.text._Z9_lt_32_12iPfiiS_iiS_:
        /* <DEDUP_REMOVED lines=20> */
.L_x_464:
[----:B--2---:R-:W-:-:S04]  /*0140*/  IMAD.WIDE R2, R9, 0x4, R10 ;  /* 0x0000000409027825 */ /* 0x004fc800078e020a */
[C---:B---3--:R-:W-:Y:S02]  /*0150*/  IMAD.WIDE R4, R9.reuse, 0x4, R12 ;  /* 0x0000000409047825 */ /* 0x048fe400078e020c */
[----:B------:R-:W2:Y:S04]  /*0160*/  LDG.E R2, desc[UR6][R2.64] ;  /* 0x0000000602027981 */ /* 0x000ea8000c1e1900 */
[----:B------:R-:W2:Y:S01]  /*0170*/  LDG.E R5, desc[UR6][R4.64] ;  /* 0x0000000604057981 */ /* 0x000ea2000c1e1900 */
[----:B0-----:R-:W-:-:S04]  /*0180*/  IMAD.WIDE R6, R9, 0x4, R14 ;  /* 0x0000000409067825 */ /* 0x001fc800078e020e */
[----:B------:R-:W-:-:S05]  /*0190*/  IMAD.IADD R9, R0, 0x1, R9 ;  /* 0x0000000100097824 */ /* 0x000fca00078e0209 */
[----:B------:R-:W-:Y:S02]  /*01a0*/  ISETP.GE.AND P0, PT, R9, UR5, PT ;  /* 0x0000000509007c0c */ /* 0x000fe4000bf06270 */
[----:B--2---:R-:W-:-:S05]  /*01b0*/  FSET.BF.LT.AND R17, R2, R5, PT ;  /* 0x000000050211720a */ /* 0x004fca0003801000 */
[----:B------:R0:W-:Y:S06]  /*01c0*/  STG.E desc[UR6][R6.64], R17 ;  /* 0x0000001106007986 */ /* 0x0001ec000c101906 */
[----:B------:R-:W-:Y:S05]  /*01d0*/  @!P0 BRA `(.L_x_464) ;  /* 0xfffffffc00d88947 */ /* 0x000fea000383ffff */
[----:B------:R-:W-:Y:S05]  /*01e0*/  EXIT ;  /* 0x000000000000794d */ /* 0x000fea0003800000 */
.L_x_463:
        /* <DEDUP_REMOVED lines=19> */
.L_x_466:
        /* <DEDUP_REMOVED lines=19> */
[----:B---3--:R-:W-:-:S05]  /*0450*/  FSET.BF.LT.AND R13, R13, R16, PT ;  /* 0x000000100d0d720a */ /* 0x008fca0003801000 */
[----:B------:R1:W-:Y:S06]  /*0460*/  STG.E desc[UR6][R18.64], R13 ;  /* 0x0000000d12007986 */ /* 0x0003ec000c101906 */
[----:B------:R-:W-:Y:S05]  /*0470*/  @!P1 BRA `(.L_x_466) ;  /* 0xfffffffc00a89947 */ /* 0x000fea000383ffff */
[----:B------:R-:W-:Y:S05]  /*0480*/  EXIT ;  /* 0x000000000000794d */ /* 0x000fea0003800000 */
.L_x_465:
        /* <DEDUP_REMOVED lines=19> */
.L_x_468:
        /* <DEDUP_REMOVED lines=44> */
[----:B--2---:R-:W-:-:S05]  /*0880*/  FSET.BF.LT.AND R21, R13, R16, PT ;  /* 0x000000100d15720a */ /* 0x004fca0003801000 */
[----:B------:R1:W-:Y:S06]  /*0890*/  STG.E desc[UR6][R18.64], R21 ;  /* 0x0000001512007986 */ /* 0x0003ec000c101906 */
[----:B------:R-:W-:Y:S05]  /*08a0*/  @!P1 BRA `(.L_x_468) ;  /* 0xfffffffc00449947 */ /* 0x000fea000383ffff */
[----:B------:R-:W-:Y:S05]  /*08b0*/  EXIT ;  /* 0x000000000000794d */ /* 0x000fea0003800000 */
.L_x_467:
[----:B------:R-:W0:Y:S08]  /*08c0*/  LDC.64 R2, c[0x0][0x398] ;  /* 0x0000e600ff027b82 */ /* 0x000e300000000a00 */
[----:B--2---:R-:W1:Y:S08]  /*08d0*/  LDC.64 R10, c[0x0][0x3a8] ;  /* 0x0000ea00ff0a7b82 */ /* 0x004e700000000a00 */
[----:B------:R-:W2:Y:S02]  /*08e0*/  LDC.64 R4, c[0x0][0x388] ;  /* 0x0000e200ff047b82 */ /* 0x000ea40000000a00 */
.L_x_469:
[C---:B--2---:R-:W-:Y:S01]  /*08f0*/  IMAD.WIDE R6, R9.reuse, 0x4, R4 ;  /* 0x0000000409067825 */ /* 0x044fe200078e0204 */
[----:B0---4-:R-:W2:Y:S05]  /*0900*/  LDG.E R15, desc[UR6][R2.64] ;  /* 0x00000006020f7981 */ /* 0x011eaa000c1e1900 */
[----:B------:R-:W2:Y:S01]  /*0910*/  LDG.E R6, desc[UR6][R6.64] ;  /* 0x0000000606067981 */ /* 0x000ea2000c1e1900 */
[----:B-1-3--:R-:W-:Y:S01]  /*0920*/  IMAD.WIDE R12, R9, 0x4, R10 ;  /* 0x00000004090c7825 */ /* 0x00afe200078e020a */
[----:B------:R-:W-:-:S04]  /*0930*/  IADD3 R9, PT, PT, R0, R9, RZ ;  /* 0x0000000900097210 */ /* 0x000fc80007ffe0ff */
[----:B------:R-:W-:Y:S02]  /*0940*/  ISETP.GE.AND P0, PT, R9, UR5, PT ;  /* 0x0000000509007c0c */ /* 0x000fe4000bf06270 */
[----:B--2---:R-:W-:-:S05]  /*0950*/  FSET.BF.LT.AND R15, R6, R15, PT ;  /* 0x0000000f060f720a */ /* 0x004fca0003801000 */
[----:B------:R4:W-:Y:S06]  /*0960*/  STG.E desc[UR6][R12.64], R15 ;  /* 0x0000000f0c007986 */ /* 0x0009ec000c101906 */
[----:B------:R-:W-:Y:S05]  /*0970*/  @!P0 BRA `(.L_x_469) ;  /* 0xfffffffc00dc8947 */ /* 0x000fea000383ffff */
[----:B------:R-:W-:Y:S05]  /*0980*/  EXIT ;  /* 0x000000000000794d */ /* 0x000fea0003800000 */
.L_x_462:
        /* <DEDUP_REMOVED lines=22> */
.L_x_472:
        /* <DEDUP_REMOVED lines=19> */
[----:B--2---:R-:W-:-:S05]  /*0c20*/  FSET.BF.LT.AND R13, R14, R17, PT ;  /* 0x000000110e0d720a */ /* 0x004fca0003801000 */
[----:B------:R1:W-:Y:S06]  /*0c30*/  STG.E desc[UR6][R18.64], R13 ;  /* 0x0000000d12007986 */ /* 0x0003ec000c101906 */
[----:B------:R-:W-:Y:S05]  /*0c40*/  @!P1 BRA `(.L_x_472) ;  /* 0xfffffffc00a89947 */ /* 0x000fea000383ffff */
[----:B------:R-:W-:Y:S05]  /*0c50*/  EXIT ;  /* 0x000000000000794d */ /* 0x000fea0003800000 */
.L_x_471:
        /* <DEDUP_REMOVED lines=19> */
.L_x_474:
        /* <DEDUP_REMOVED lines=44> */
[----:B--2---:R-:W-:-:S05]  /*1050*/  FSET.BF.LT.AND R21, R12, R17, PT ;  /* 0x000000110c15720a */ /* 0x004fca0003801000 */
[----:B------:R1:W-:Y:S06]  /*1060*/  STG.E desc[UR6][R18.64], R21 ;  /* 0x0000001512007986 */ /* 0x0003ec000c101906 */
[----:B------:R-:W-:Y:S05]  /*1070*/  @!P1 BRA `(.L_x_474) ;  /* 0xfffffffc00449947 */ /* 0x000fea000383ffff */
[----:B------:R-:W-:Y:S05]  /*1080*/  EXIT ;  /* 0x000000000000794d */ /* 0x000fea0003800000 */
.L_x_473:
[----:B------:R-:W0:Y:S08]  /*1090*/  LDC.64 R2, c[0x0][0x388] ;  /* 0x0000e200ff027b82 */ /* 0x000e300000000a00 */
[----:B------:R-:W1:Y:S08]  /*10a0*/  LDC.64 R10, c[0x0][0x3a8] ;  /* 0x0000ea00ff0a7b82 */ /* 0x000e700000000a00 */
[----:B------:R-:W2:Y:S02]  /*10b0*/  LDC.64 R4, c[0x0][0x398] ;  /* 0x0000e600ff047b82 */ /* 0x000ea40000000a00 */
.L_x_475:
[C---:B--2---:R-:W-:Y:S01]  /*10c0*/  IMAD.WIDE R6, R9.reuse, 0x4, R4 ;  /* 0x0000000409067825 */ /* 0x044fe200078e0204 */
[----:B0-----:R-:W2:Y:S05]  /*10d0*/  LDG.E R8, desc[UR6][R2.64] ;  /* 0x0000000602087981 */ /* 0x001eaa000c1e1900 */
[----:B------:R-:W2:Y:S01]  /*10e0*/  LDG.E R7, desc[UR6][R6.64] ;  /* 0x0000000606077981 */ /* 0x000ea2000c1e1900 */
[----:B-1-3--:R-:W-:-:S04]  /*10f0*/  IMAD.WIDE R12, R9, 0x4, R10 ;  /* 0x00000004090c7825 */ /* 0x00afc800078e020a */
[----:B------:R-:W-:-:S05]  /*1100*/  IMAD.IADD R9, R0, 0x1, R9 ;  /* 0x0000000100097824 */ /* 0x000fca00078e0209 */
[----:B------:R-:W-:Y:S02]  /*1110*/  ISETP.GE.AND P0, PT, R9, UR5, PT ;  /* 0x0000000509007c0c */ /* 0x000fe4000bf06270 */
[----:B--2---:R-:W-:-:S05]  /*1120*/  FSET.BF.LT.AND R15, R8, R7, PT ;  /* 0x00000007080f720a */ /* 0x004fca0003801000 */
[----:B------:R3:W-:Y:S06]  /*1130*/  STG.E desc[UR6][R12.64], R15 ;  /* 0x0000000f0c007986 */ /* 0x0007ec000c101906 */
[----:B------:R-:W-:Y:S05]  /*1140*/  @!P0 BRA `(.L_x_475) ;  /* 0xfffffffc00dc8947 */ /* 0x000fea000383ffff */
[----:B------:R-:W-:Y:S05]  /*1150*/  EXIT ;  /* 0x000000000000794d */ /* 0x000fea0003800000 */
.L_x_470:
        /* <DEDUP_REMOVED lines=23> */
.L_x_478:
        /* <DEDUP_REMOVED lines=42> */
.L_x_477:
        /* <DEDUP_REMOVED lines=20> */
.L_x_480:
        /* <DEDUP_REMOVED lines=67> */
.L_x_479:
        /* <DEDUP_REMOVED lines=16> */
.L_x_481:
        /* <DEDUP_REMOVED lines=22> */
.L_x_476:
        /* <DEDUP_REMOVED lines=23> */
.L_x_484:
        /* <DEDUP_REMOVED lines=67> */
.L_x_483:
        /* <DEDUP_REMOVED lines=16> */
.L_x_485:
        /* <DEDUP_REMOVED lines=18> */
[----:B--2---:R-:W-:-:S05]  /*2500*/  FSET.BF.LT.AND R17, R8, R13, PT ;  /* 0x0000000d0811720a */ /* 0x004fca0003801000 */
[----:B------:R1:W-:Y:S06]  /*2510*/  STG.E desc[UR6][R14.64], R17 ;  /* 0x000000110e007986 */ /* 0x0003ec000c101906 */
[----:B------:R-:W-:Y:S05]  /*2520*/  @!P0 BRA `(.L_x_485) ;  /* 0xfffffffc00ac8947 */ /* 0x000fea000383ffff */
[----:B------:R-:W-:Y:S05]  /*2530*/  EXIT ;  /* 0x000000000000794d */ /* 0x000fea0003800000 */
.L_x_482:
        /* <DEDUP_REMOVED lines=21> */
.L_x_488:
        /* <DEDUP_REMOVED lines=47> */
.L_x_487:
[----:B------:R-:W0:Y:S08]  /*2980*/  LDC.64 R2, c[0x0][0x388] ;  /* 0x0000e200ff027b82 */ /* 0x000e300000000a00 */
[----:B------:R-:W1:Y:S08]  /*2990*/  LDC.64 R4, c[0x0][0x398] ;  /* 0x0000e600ff047b82 */ /* 0x000e700000000a00 */
[----:B------:R-:W2:Y:S02]  /*29a0*/  LDC.64 R6, c[0x0][0x3a8] ;  /* 0x0000ea00ff067b82 */ /* 0x000ea40000000a00 */
.L_x_489:
[----:B0--3--:R-:W3:Y:S04]  /*29b0*/  LDG.E R8, desc[UR6][R2.64] ;  /* 0x0000000602087981 */ /* 0x009ee8000c1e1900 */
[----:B-1----:R-:W3:Y:S01]  /*29c0*/  LDG.E R13, desc[UR6][R4.64] ;  /* 0x00000006040d7981 */ /* 0x002ee2000c1e1900 */
[----:B--2---:R-:W-:-:S04]  /*29d0*/  IMAD.WIDE R10, R9, 0x4, R6 ;  /* 0x00000004090a7825 */ /* 0x004fc800078e0206 */
[----:B------:R-:W-:-:S05]  /*29e0*/  IMAD.IADD R9, R0, 0x1, R9 ;  /* 0x0000000100097824 */ /* 0x000fca00078e0209 */
[----:B------:R-:W-:Y:S02]  /*29f0*/  ISETP.GE.AND P0, PT, R9, UR5, PT ;  /* 0x0000000509007c0c */ /* 0x000fe4000bf06270 */
[----:B---3--:R-:W-:-:S05]  /*2a00*/  FSET.BF.LT.AND R13, R8, R13, PT ;  /* 0x0000000d080d720a */ /* 0x008fca0003801000 */
[----:B------:R3:W-:Y:S06]  /*2a10*/  STG.E desc[UR6][R10.64], R13 ;  /* 0x0000000d0a007986 */ /* 0x0007ec000c101906 */
[----:B------:R-:W-:Y:S05]  /*2a20*/  @!P0 BRA `(.L_x_489) ;  /* 0xfffffffc00e08947 */ /* 0x000fea000383ffff */
[----:B------:R-:W-:Y:S05]  /*2a30*/  EXIT ;  /* 0x000000000000794d */ /* 0x000fea0003800000 */
.L_x_486:
        /* <DEDUP_REMOVED lines=21> */
.L_x_491:
        /* <DEDUP_REMOVED lines=90> */
.L_x_490:
        /* <DEDUP_REMOVED lines=17> */
.L_x_492:
        /* <DEDUP_REMOVED lines=47> */
.L_x_493:
        /* <DEDUP_REMOVED lines=13> */
.L_x_1326:


//--------------------- .text._Z9_ge_64_12iPdiiS_iiS_ --------------------------
	.section	.text._Z9_ge_64_12iPdiiS_iiS_,"ax",@progbits
	.align	128
        .global         _Z9_ge_64_12iPdiiS_iiS_
        .type           _Z9_ge_64_12iPdiiS_iiS_,@function
        .size           _Z9_ge_64_12iPdiiS_iiS_,(.L_x_1327 - _Z9_ge_64_12iPdiiS_iiS_)
        .other          _Z9_ge_64_12iPdiiS_iiS_,@"STO_CUDA_ENTRY STV_DEFAULT"
_Z9_ge_64_12iPdiiS_iiS_:
.text._Z9_ge_64_12iPdiiS_iiS_:
        /* <DEDUP_REMOVED lines=20> */
.L_x_496:
[----:B--2---:R-:W-:-:S04]  /*0140*/  IMAD.WIDE R2, R9, 0x8, R12 ;  /* 0x0000000809027825 */ /* 0x004fc800078e020c */
[C---:B---3--:R-:W-:Y:S02]  /*0150*/  IMAD.WIDE R4, R9.reuse, 0x8, R14 ;  /* 0x0000000809047825 */ /* 0x048fe400078e020e */
[----:B------:R-:W2:Y:S04]  /*0160*/  LDG.E.64 R2, desc[UR6][R2.64] ;  /* 0x0000000602027981 */ /* 0x000ea8000c1e1b00 */
[----:B------:R-:W2:Y:S01]  /*0170*/  LDG.E.64 R4, desc[UR6][R4.64] ;  /* 0x0000000604047981 */ /* 0x000ea2000c1e1b00 */
[----:B0-----:R-:W-:-:S04]  /*0180*/  IMAD.WIDE R6, R9, 0x8, R16 ;  /* 0x0000000809067825 */ /* 0x001fc800078e0210 */
[----:B------:R-:W-:Y:S02]  /*0190*/  IMAD.MOV.U32 R10, RZ, RZ, RZ ;  /* 0x000000ffff0a7224 */ /* 0x000fe400078e00ff */
[----:B------:R-:W-:Y:S01]  /*01a0*/  IMAD.IADD R9, R0, 0x1, R9 ;  /* 0x0000000100097824 */ /* 0x000fe200078e0209 */
[----:B--2---:R-:W-:-:S06]  /*01b0*/  DSETP.GE.AND P0, PT, R2, R4, PT ;  /* 0x000000040200722a */ /* 0x004fcc0003f06000 */
[----:B------:R-:W-:Y:S02]  /*01c0*/  FSEL R11, RZ, 1.875, !P0 ;  /* 0x3ff00000ff0b7808 */ /* 0x000fe40004000000 */
[----:B------:R-:W-:-:S03]  /*01d0*/  ISETP.GE.AND P0, PT, R9, UR5, PT ;  /* 0x0000000509007c0c */ /* 0x000fc6000bf06270 */
[----:B------:R0:W-:Y:S10]  /*01e0*/  STG.E.64 desc[UR6][R6.64], R10 ;  /* 0x0000000a06007986 */ /* 0x0001f4000c101b06 */
[----:B------:R-:W-:Y:S05]  /*01f0*/  @!P0 BRA `(.L_x_496) ;  /* 0xfffffffc00d08947 */ /* 0x000fea000383ffff */
[----:B------:R-:W-:Y:S05]  /*0200*/  EXIT ;  /* 0x000000000000794d */ /* 0x000fea0003800000 */
.L_x_495:
        /* <DEDUP_REMOVED lines=19> */
.L_x_498:
        /* <DEDUP_REMOVED lines=19> */
[----:B--2---:R-:W-:-:S06]  /*0470*/  DSETP.GE.AND P1, PT, R14, R16, PT ;  /* 0x000000100e00722a */ /* 0x004fcc0003f26000 */
[----:B------:R-:W-:-:S05]  /*0480*/  FSEL R21, RZ, 1.875, !P1 ;  /* 0x3ff00000ff157808 */ /* 0x000fca0004800000 */
[----:B------:R1:W-:Y:S01]  /*0490*/  STG.E.64 desc[UR6][R18.64], R20 ;  /* 0x0000001412007986 */ /* 0x0003e2000c101b06 */
[----:B------:R-:W-:-:S13]  /*04a0*/  ISETP.GE.AND P1, PT, R9, UR4, PT ;  /* 0x0000000409007c0c */ /* 0x000fda000bf26270 */
[----:B-1----:R-:W-:Y:S05]  /*04b0*/  @!P1 BRA `(.L_x_498) ;  /* 0xfffffffc00a09947 */ /* 0x002fea000383ffff */
[----:B------:R-:W-:Y:S05]  /*04c0*/  EXIT ;  /* 0x000000000000794d */ /* 0x000fea0003800000 */
.L_x_497:
        /* <DEDUP_REMOVED lines=19> */
.L_x_500:
        /* <DEDUP_REMOVED lines=50> */
.L_x_499:
[----:B------:R-:W0:Y:S08]  /*0920*/  LDC.64 R4, c[0x0][0x398] ;  /* 0x0000e600ff047b82 */ /* 0x000e300000000a00 */
[----:B---3--:R-:W1:Y:S08]  /*0930*/  LDC.64 R14, c[0x0][0x3a8] ;  /* 0x0000ea00ff0e7b82 */ /* 0x008e700000000a00 */
[----:B------:R-:W3:Y:S02]  /*0940*/  LDC.64 R10, c[0x0][0x388] ;  /* 0x0000e200ff0a7b82 */ /* 0x000ee40000000a00 */
.L_x_501:
[C---:B--23--:R-:W-:Y:S01]  /*0950*/  IMAD.WIDE R12, R9.reuse, 0x8, R10 ;  /* 0x00000008090c7825 */ /* 0x04cfe200078e020a */
[----:B0---4-:R-:W2:Y:S04]  /*0960*/  LDG.E.64 R6, desc[UR6][R4.64] ;  /* 0x0000000604067981 */ /* 0x011ea8000c1e1b00 */
[----:B------:R-:W2:Y:S02]  /*0970*/  LDG.E.64 R2, desc[UR6][R12.64] ;  /* 0x000000060c027981 */ /* 0x000ea4000c1e1b00 */
[----:B--2---:R-:W-:Y:S01]  /*0980*/  DSETP.GE.AND P0, PT, R2, R6, PT ;  /* 0x000000060200722a */ /* 0x004fe20003f06000 */
[----:B-1----:R-:W-:Y:S01]  /*0990*/  IMAD.WIDE R6, R9, 0x8, R14 ;  /* 0x0000000809067825 */ /* 0x002fe200078e020e */
[----:B------:R-:W-:-:S04]  /*09a0*/  IADD3 R9, PT, PT, R0, R9, RZ ;  /* 0x0000000900097210 */ /* 0x000fc80007ffe0ff */
[----:B------:R-:W-:Y:S01]  /*09b0*/  FSEL R3, RZ, 1.875, !P0 ;  /* 0x3ff00000ff037808 */ /* 0x000fe20004000000 */
[----:B------:R-:W-:Y:S01]  /*09c0*/  IMAD.MOV.U32 R2, RZ, RZ, RZ ;  /* 0x000000ffff027224 */ /* 0x000fe200078e00ff */
[----:B------:R-:W-:-:S04]  /*09d0*/  ISETP.GE.AND P0, PT, R9, UR5, PT ;  /* 0x0000000509007c0c */ /* 0x000fc8000bf06270 */
[----:B------:R4:W-:Y:S09]  /*09e0*/  STG.E.64 desc[UR6][R6.64], R2 ;  /* 0x0000000206007986 */ /* 0x0009f2000c101b06 */
[----:B------:R-:W-:Y:S05]  /*09f0*/  @!P0 BRA `(.L_x_501) ;  /* 0xfffffffc00d48947 */ /* 0x000fea000383ffff */
[----:B------:R-:W-:Y:S05]  /*0a00*/  EXIT ;  /* 0x000000000000794d */ /* 0x000fea0003800000 */
.L_x_494:
        /* <DEDUP_REMOVED lines=22> */
.L_x_504:
        /* <DEDUP_REMOVED lines=19> */
[----:B--2---:R-:W-:-:S06]  /*0ca0*/  DSETP.GE.AND P1, PT, R14, R16, PT ;  /* 0x000000100e00722a */ /* 0x004fcc0003f26000 */
[----:B------:R-:W-:-:S05]  /*0cb0*/  FSEL R21, RZ, 1.875, !P1 ;  /* 0x3ff00000ff157808 */ /* 0x000fca0004800000 */
[----:B------:R1:W-:Y:S01]  /*0cc0*/  STG.E.64 desc[UR6][R18.64], R20 ;  /* 0x0000001412007986 */ /* 0x0003e2000c101b06 */
[----:B------:R-:W-:-:S13]  /*0cd0*/  ISETP.GE.AND P1, PT, R9, UR4, PT ;  /* 0x0000000409007c0c */ /* 0x000fda000bf26270 */
[----:B-1----:R-:W-:Y:S05]  /*0ce0*/  @!P1 BRA `(.L_x_504) ;  /* 0xfffffffc00a09947 */ /* 0x002fea000383ffff */
[----:B------:R-:W-:Y:S05]  /*0cf0*/  EXIT ;  /* 0x000000000000794d */ /* 0x000fea0003800000 */
.L_x_503:
        /* <DEDUP_REMOVED lines=19> */
.L_x_506:
        /* <DEDUP_REMOVED lines=44> */
[----:B--2---:R-:W-:-:S06]  /*10f0*/  DSETP.GE.AND P1, PT, R14, R16, PT ;  /* 0x000000100e00722a */ /* 0x004fcc0003f26000 */
[----:B------:R-:W-:-:S05]  /*1100*/  FSEL R21, RZ, 1.875, !P1 ;  /* 0x3ff00000ff157808 */ /* 0x000fca0004800000 */
[----:B------:R1:W-:Y:S01]  /*1110*/  STG.E.64 desc[UR6][R18.64], R20 ;  /* 0x0000001412007986 */ /* 0x0003e2000c101b06 */
[----:B------:R-:W-:-:S13]  /*1120*/  ISETP.GE.AND P1, PT, R9, UR4, PT ;  /* 0x0000000409007c0c */ /* 0x000fda000bf26270 */
[----:B-1----:R-:W-:Y:S05]  /*1130*/  @!P1 BRA `(.L_x_506) ;  /* 0xfffffffc003c9947 */ /* 0x002fea000383ffff */
[----:B------:R-:W-:Y:S05]  /*1140*/  EXIT ;  /* 0x000000000000794d */ /* 0x000fea0003800000 */
.L_x_505:
[----:B------:R-:W0:Y:S08]  /*1150*/  LDC.64 R2, c[0x0][0x388] ;  /* 0x0000e200ff027b82 */ /* 0x000e300000000a00 */
[----:B------:R-:W1:Y:S08]  /*1160*/  LDC.64 R12, c[0x0][0x3a8] ;  /* 0x0000ea00ff0c7b82 */ /* 0x000e700000000a00 */
[----:B------:R-:W2:Y:S02]  /*1170*/  LDC.64 R10, c[0x0][0x398] ;  /* 0x0000e600ff0a7b82 */ /* 0x000ea40000000a00 */
.L_x_507:
[C---:B--2---:R-:W-:Y:S01]  /*1180*/  IMAD.WIDE R6, R9.reuse, 0x8, R10 ;  /* 0x0000000809067825 */ /* 0x044fe200078e020a */
[----:B0--3--:R-:W2:Y:S05]  /*1190*/  LDG.E.64 R4, desc[UR6][R2.64] ;  /* 0x0000000602047981 */ /* 0x009eaa000c1e1b00 */
[----:B------:R-:W2:Y:S01]  /*11a0*/  LDG.E.64 R6, desc[UR6][R6.64] ;  /* 0x0000000606067981 */ /* 0x000ea2000c1e1b00 */
[----:B-1----:R-:W-:-:S04]  /*11b0*/  IMAD.WIDE R14, R9, 0x8, R12 ;  /* 0x00000008090e7825 */ /* 0x002fc800078e020c */
[----:B------:R-:W-:Y:S01]  /*11c0*/  IMAD.IADD R9, R0, 0x1, R9 ;  /* 0x0000000100097824 */ /* 0x000fe200078e0209 */
[----:B--2---:R-:W-:Y:S01]  /*11d0*/  DSETP.GE.AND P0, PT, R4, R6, PT ;  /* 0x000000060400722a */ /* 0x004fe20003f06000 */
[----:B------:R-:W-:-:S05]  /*11e0*/  IMAD.MOV.U32 R4, RZ, RZ, RZ ;  /* 0x000000ffff047224 */ /* 0x000fca00078e00ff */
[----:B------:R-:W-:Y:S02]  /*11f0*/  FSEL R5, RZ, 1.875, !P0 ;  /* 0x3ff00000ff057808 */ /* 0x000fe40004000000 */
[----:B------:R-:W-:-:S03]  /*1200*/  ISETP.GE.AND P0, PT, R9, UR5, PT ;  /* 0x0000000509007c0c */ /* 0x000fc6000bf06270 */
[----:B------:R3:W-:Y:S10]  /*1210*/  STG.E.64 desc[UR6][R14.64], R4 ;  /* 0x000000040e007986 */ /* 0x0007f4000c101b06 */
[----:B------:R-:W-:Y:S05]  /*1220*/  @!P0 BRA `(.L_x_507) ;  /* 0xfffffffc00d48947 */ /* 0x000fea000383ffff */
[----:B------:R-:W-:Y:S05]  /*1230*/  EXIT ;  /* 0x000000000000794d */ /* 0x000fea0003800000 */
.L_x_502:
        /* <DEDUP_REMOVED lines=23> */
.L_x_510:
        /* <DEDUP_REMOVED lines=44> */
.L_x_509:
        /* <DEDUP_REMOVED lines=20> */
.L_x_512:
        /* <DEDUP_REMOVED lines=69> */
.L_x_511:
        /* <DEDUP_REMOVED lines=16> */
.L_x_513:
        /* <DEDUP_REMOVED lines=16> */
[----:B--2---:R-:W-:Y:S01]  /*1e00*/  DSETP.GE.AND P0, PT, R14, R16, PT ;  /* 0x000000100e00722a */ /* 0x004fe20003f06000 */
[----:B----4-:R-:W-:-:S05]  /*1e10*/  IMAD.WIDE R16, R9, 0x8, R6 ;  /* 0x0000000809107825 */ /* 0x010fca00078e0206 */
[----:B------:R-:W-:Y:S02]  /*1e20*/  FSEL R19, RZ, 1.875, !P0 ;  /* 0x3ff00000ff137808 */ /* 0x000fe40004000000 */
[----:B------:R-:W-:-:S03]  /*1e30*/  IADD3 R9, PT, PT, R0, R9, RZ ;  /* 0x0000000900097210 */ /* 0x000fc60007ffe0ff */
[----:B------:R1:W-:Y:S01]  /*1e40*/  STG.E.64 desc[UR6][R16.64], R18 ;  /* 0x0000001210007986 */ /* 0x0003e2000c101b06 */
[----:B------:R-:W-:-:S13]  /*1e50*/  ISETP.GE.AND P0, PT, R9, UR4, PT ;  /* 0x0000000409007c0c */ /* 0x000fda000bf06270 */
[----:B-1----:R-:W-:Y:S05]  /*1e60*/  @!P0 BRA `(.L_x_513) ;  /* 0xfffffffc00a48947 */ /* 0x002fea000383ffff */
[----:B------:R-:W-:Y:S05]  /*1e70*/  EXIT ;  /* 0x000000000000794d */ /* 0x000fea0003800000 */
.L_x_508:
        /* <DEDUP_REMOVED lines=23> */
.L_x_516:
        /* <DEDUP_REMOVED lines=63> */
[----:B--2---:R-:W-:-:S06]  /*23e0*/  DSETP.GE.AND P1, PT, R10, R12, PT ;  /* 0x0000000c0a00722a */ /* 0x004fcc0003f26000 */
[----:B------:R-:W-:Y:S02]  /*23f0*/  FSEL R23, RZ, 1.875, !P1 ;  /* 0x3ff00000ff177808 */ /* 0x000fe40004800000 */
[----:B------:R-:W-:-:S03]  /*2400*/  ISETP.GE.AND P1, PT, R9, UR4, PT ;  /* 0x0000000409007c0c */ /* 0x000fc6000bf26270 */
[----:B------:R1:W-:Y:S10]  /*2410*/  STG.E.64 desc[UR6][R20.64], R22 ;  /* 0x0000001614007986 */ /* 0x0003f4000c101b06 */
[----:B------:R-:W-:Y:S05]  /*2420*/  @!P1 BRA `(.L_x_516) ;  /* 0xfffffff800f09947 */ /* 0x000fea000383ffff */
[----:B------:R-:W-:Y:S05]  /*2430*/  EXIT ;  /* 0x000000000000794d */ /* 0x000fea0003800000 */
.L_x_515:
        /* <DEDUP_REMOVED lines=16> */
.L_x_517:
        /* <DEDUP_REMOVED lines=16> */
[----:B--2---:R-:W-:Y:S01]  /*2640*/  DSETP.GE.AND P0, PT, R14, R16, PT ;  /* 0x000000100e00722a */ /* 0x004fe20003f06000 */
[----:B----4-:R-:W-:-:S05]  /*2650*/  IMAD.WIDE R14, R9, 0x8, R4 ;  /* 0x00000008090e7825 */ /* 0x010fca00078e0204 */
[----:B------:R-:W-:Y:S01]  /*2660*/  FSEL R19, RZ, 1.875, !P0 ;  /* 0x3ff00000ff137808 */ /* 0x000fe20004000000 */
[----:B------:R-:W-:-:S04]  /*2670*/  IMAD.IADD R9, R0, 0x1, R9 ;  /* 0x0000000100097824 */ /* 0x000fc800078e0209 */
[----:B------:R1:W-:Y:S01]  /*2680*/  STG.E.64 desc[UR6][R14.64], R18 ;  /* 0x000000120e007986 */ /* 0x0003e2000c101b06 */
[----:B------:R-:W-:-:S13]  /*2690*/  ISETP.GE.AND P0, PT, R9, UR4, PT ;  /* 0x0000000409007c0c */ /* 0x000fda000bf06270 */
[----:B-1----:R-:W-:Y:S05]  /*26a0*/  @!P0 BRA `(.L_x_517) ;  /* 0xfffffffc00a48947 */ /* 0x002fea000383ffff */
[----:B------:R-:W-:Y:S05]  /*26b0*/  EXIT ;  /* 0x000000000000794d */ /* 0x000fea0003800000 */
.L_x_514:
        /* <DEDUP_REMOVED lines=21> */
.L_x_520:
        /* <DEDUP_REMOVED lines=41> */
[----:B--2---:R-:W-:Y:S01]  /*2aa0*/  DSETP.GE.AND P1, PT, R14, R16, PT ;  /* 0x000000100e00722a */ /* 0x004fe20003f26000 */
[----:B------:R-:W-:-:S05]  /*2ab0*/  IMAD.WIDE R14, R9, 0x8, R4 ;  /* 0x00000008090e7825 */ /* 0x000fca00078e0204 */
[----:B------:R-:W-:Y:S01]  /*2ac0*/  FSEL R19, RZ, 1.875, !P1 ;  /* 0x3ff00000ff137808 */ /* 0x000fe20004800000 */
[----:B------:R-:W-:-:S04]  /*2ad0*/  IMAD.IADD R9, R0, 0x1, R9 ;  /* 0x0000000100097824 */ /* 0x000fc800078e0209 */
[----:B------:R1:W-:Y:S01]  /*2ae0*/  STG.E.64 desc[UR6][R14.64], R18 ;  /* 0x000000120e007986 */ /* 0x0003e2000c101b06 */
[----:B------:R-:W-:-:S13]  /*2af0*/  ISETP.GE.AND P1, PT, R9, UR4, PT ;  /* 0x0000000409007c0c */ /* 0x000fda000bf26270 */
[----:B-1----:R-:W-:Y:S05]  /*2b00*/  @!P1 BRA `(.L_x_520) ;  /* 0xfffffffc00409947 */ /* 0x002fea000383ffff */
[----:B------:R-:W-:Y:S05]  /*2b10*/  EXIT ;  /* 0x000000000000794d */ /* 0x000fea0003800000 */
.L_x_519:
[----:B------:R-:W0:Y:S08]  /*2b20*/  LDC.64 R6, c[0x0][0x388] ;  /* 0x0000e200ff067b82 */ /* 0x000e300000000a00 */
[----:B------:R-:W1:Y:S08]  /*2b30*/  LDC.64 R10, c[0x0][0x398] ;  /* 0x0000e600ff0a7b82 */ /* 0x000e700000000a00 */
[----:B------:R-:W2:Y:S02]  /*2b40*/  LDC.64 R12, c[0x0][0x3a8] ;  /* 0x0000ea00ff0c7b82 */ /* 0x000ea40000000a00 */
.L_x_521:
[----:B0--3--:R-:W3:Y:S04]  /*2b50*/  LDG.E.64 R2, desc[UR6][R6.64] ;  /* 0x0000000606027981 */ /* 0x009ee8000c1e1b00 */
[----:B-1----:R-:W3:Y:S02]  /*2b60*/  LDG.E.64 R4, desc[UR6][R10.64] ;  /* 0x000000060a047981 */ /* 0x002ee4000c1e1b00 */
[----:B---3--:R-:W-:Y:S01]  /*2b70*/  DSETP.GE.AND P0, PT, R2, R4, PT ;  /* 0x000000040200722a */ /* 0x008fe20003f06000 */
[----:B--2---:R-:W-:Y:S01]  /*2b80*/  IMAD.WIDE R4, R9, 0x8, R12 ;  /* 0x0000000809047825 */ /* 0x004fe200078e020c */
[----:B------:R-:W-:-:S04]  /*2b90*/  IADD3 R9, PT, PT, R0, R9, RZ ;  /* 0x0000000900097210 */ /* 0x000fc80007ffe0ff */
[----:B------:R-:W-:Y:S01]  /*2ba0*/  FSEL R3, RZ, 1.875, !P0 ;  /* 0x3ff00000ff037808 */ /* 0x000fe20004000000 */
[----:B------:R-:W-:Y:S01]  /*2bb0*/  IMAD.MOV.U32 R2, RZ, RZ, RZ ;  /* 0x000000ffff027224 */ /* 0x000fe200078e00ff */
[----:B------:R-:W-:-:S04]  /*2bc0*/  ISETP.GE.AND P0, PT, R9, UR5, PT ;  /* 0x0000000509007c0c */ /* 0x000fc8000bf06270 */
[----:B------:R3:W-:Y:S09]  /*2bd0*/  STG.E.64 desc[UR6][R4.64], R2 ;  /* 0x0000000204007986 */ /* 0x0007f2000c101b06 */
[----:B------:R-:W-:Y:S05]  /*2be0*/  @!P0 BRA `(.L_x_521) ;  /* 0xfffffffc00d88947 */ /* 0x000fea000383ffff */
[----:B------:R-:W-:Y:S05]  /*2bf0*/  EXIT ;  /* 0x000000000000794d */ /* 0x000fea0003800000 */
.L_x_518:
        /* <DEDUP_REMOVED lines=21> */
.L_x_523:
        /* <DEDUP_REMOVED lines=86> */
[----:B--2---:R-:W-:-:S06]  /*32b0*/  DSETP.GE.AND P1, PT, R12, R10, PT ;  /* 0x0000000a0c00722a */ /* 0x004fcc0003f26000 */
[----:B------:R-:W-:Y:S02]  /*32c0*/  FSEL R25, RZ, 1.875, !P1 ;  /* 0x3ff00000ff197808 */ /* 0x000fe40004800000 */
[----:B------:R-:W-:-:S03]  /*32d0*/  ISETP.GE.AND P1, PT, R9, UR4, PT ;  /* 0x0000000409007c0c */ /* 0x000fc6000bf26270 */
[----:B------:R1:W-:Y:S10]  /*32e0*/  STG.E.64 desc[UR6][R22.64], R24 ;  /* 0x0000001816007986 */ /* 0x0003f4000c101b06 */
[----:B------:R-:W-:Y:S05]  /*32f0*/  @!P1 BRA `(.L_x_523) ;  /* 0xfffffff800949947 */ /* 0x000fea000383ffff */
[----:B------:R-:W-:Y:S05]  /*3300*/  EXIT ;  /* 0x000000000000794d */ /* 0x000fea0003800000 */
.L_x_522:
        /* <DEDUP_REMOVED lines=17> */
.L_x_524:
        /* <DEDUP_REMOVED lines=49> */
.L_x_525:
        /* <DEDUP_REMOVED lines=13> */
.L_x_1327:


//--------------------- .text._Z9_ge_32_12iPfiiS_iiS_ --------------------------
	.section	.text._Z9_ge_32_12iPfiiS_iiS_,"ax",@progbits
	.align	128
        .global         _Z9_ge_32_12iPfiiS_iiS_
        .type           _Z9_ge_32_12iPfiiS_iiS_,@function
        .size           _Z9_ge_32_12iPfiiS_iiS_,(.L_x_1328 - _Z9_ge_32_12iPfiiS_iiS_)
        .other          _Z9_ge_32_12iPfiiS_iiS_,@"STO_CUDA_ENTRY STV_DEFAULT"
_Z9_ge_32_12iPfiiS_iiS_:
.text._Z9_ge_32_12iPfiiS_iiS_:
        /* <DEDUP_REMOVED lines=20> */
.L_x_528:
[----:B--2---:R-:W-:-:S04]  /*0140*/  IMAD.WIDE R2, R9, 0x4, R10 ;  /* 0x0000000409027825 */ /* 0x004fc800078e020a */
[C---:B---3--:R-:W-:Y:S02]  /*0150*/  IMAD.WIDE R4, R9.reuse, 0x4, R12 ;  /* 0x0000000409047825 */ /* 0x048fe400078e020c */
[----:B------:R-:W2:Y:S04]  /*0160*/  LDG.E R2, desc[UR6][R2.64] ;  /* 0x0000000602027981 */ /* 0x000ea8000c1e1900 */
[----:B------:R-:W2:Y:S01]  /*0170*/  LDG.E R5, desc[UR6][R4.64] ;  /* 0x0000000604057981 */ /* 0x000ea2000c1e1900 */
[----:B0-----:R-:W-:-:S04]  /*0180*/  IMAD.WIDE R6, R9, 0x4, R14 ;  /* 0x0000000409067825 */ /* 0x001fc800078e020e */
[----:B------:R-:W-:-:S05]  /*0190*/  IMAD.IADD R9, R0, 0x1, R9 ;  /* 0x0000000100097824 */ /* 0x000fca00078e0209 */
[----:B------:R-:W-:Y:S02]  /*01a0*/  ISETP.GE.AND P0, PT, R9, UR5, PT ;  /* 0x0000000509007c0c */ /* 0x000fe4000bf06270 */
[----:B--2---:R-:W-:-:S05]  /*01b0*/  FSET.BF.GE.AND R17, R2, R5, PT ;  /* 0x000000050211720a */ /* 0x004fca0003806000 */
[----:B------:R0:W-:Y:S06]  /*01c0*/  STG.E desc[UR6][R6.64], R17 ;  /* 0x0000001106007986 */ /* 0x0001ec000c101906 */
[----:B------:R-:W-:Y:S05]  /*01d0*/  @!P0 BRA `(.L_x_528) ;  /* 0xfffffffc00d88947 */ /* 0x000fea000383ffff */
[----:B------:R-:W-:Y:S05]  /*01e0*/  EXIT ;  /* 0x000000000000794d */ /* 0x000fea0003800000 */
.L_x_527:
        /* <DEDUP_REMOVED lines=19> */
.L_x_530:
        /* <DEDUP_REMOVED lines=19> */
[----:B---3--:R-:W-:-:S05]  /*0450*/  FSET.BF.GE.AND R13, R13, R16, PT ;  /* 0x000000100d0d720a */ /* 0x008fca0003806000 */
[----:B------:R1:W-:Y:S06]  /*0460*/  STG.E desc[UR6][R18.64], R13 ;  /* 0x0000000d12007986 */ /* 0x0003ec000c101906 */
[----:B------:R-:W-:Y:S05]  /*0470*/  @!P1 BRA `(.L_x_530) ;  /* 0xfffffffc00a89947 */ /* 0x000fea000383ffff */
[----:B------:R-:W-:Y:S05]  /*0480*/  EXIT ;  /* 0x000000000000794d */ /* 0x000fea0003800000 */
.L_x_529:
        /* <DEDUP_REMOVED lines=19> */
.L_x_532:
        /* <DEDUP_REMOVED lines=44> */
[----:B--2---:R-:W-:-:S05]  /*0880*/  FSET.BF.GE.AND R21, R13, R16, PT ;  /* 0x000000100d15720a */ /* 0x004fca0003806000 */
[----:B------:R1:W-:Y:S06]  /*0890*/  STG.E desc[UR6][R18.64], R21 ;  /* 0x0000001512007986 */ /* 0x0003ec000c101906 */
[----:B------:R-:W-:Y:S05]  /*08a0*/  @!P1 BRA `(.L_x_532) ;  /* 0xfffffffc00449947 */ /* 0x000fea000383ffff */
[----:B------:R-:W-:Y:S05]  /*08b0*/  EXIT ;  /* 0x000000000000794d */ /* 0x000fea0003800000 */
.L_x_531:
[----:B------:R-:W0:Y:S08]  /*08c0*/  LDC.64 R2, c[0x0][0x398] ;  /* 0x0000e600ff027b82 */ /* 0x000e300000000a00 */
[----:B--2---:R-:W1:Y:S08]  /*08d0*/  LDC.64 R10, c[0x0][0x3a8] ;  /* 0x0000ea00ff0a7b82 */ /* 0x004e700000000a00 */
[----:B------:R-:W2:Y:S02]  /*08e0*/  LDC.64 R4, c[0x0][0x388] ;  /* 0x0000e200ff047b82 */ /* 0x000ea40000000a00 */
.L_x_533:
[C---:B--2---:R-:W-:Y:S01]  /*08f0*/  IMAD.WIDE R6, R9.reuse, 0x4, R4 ;  /* 0x0000000409067825 */ /* 0x044fe200078e0204 */
[----:B0---4-:R-:W2:Y:S05]  /*0900*/  LDG.E R15, desc[UR6][R2.64] ;  /* 0x00000006020f7981 */ /* 0x011eaa000c1e1900 */
[----:B------:R-:W2:Y:S01]  /*0910*/  LDG.E R6, desc[UR6][R6.64] ;  /* 0x0000000606067981 */ /* 0x000ea2000c1e1900 */
[----:B-1-3--:R-:W-:Y:S01]  /*0920*/  IMAD.WIDE R12, R9, 0x4, R10 ;  /* 0x00000004090c7825 */ /* 0x00afe200078e020a */
[----:B------:R-:W-:-:S04]  /*0930*/  IADD3 R9, PT, PT, R0, R9, RZ ;  /* 0x0000000900097210 */ /* 0x000fc80007ffe0ff */
[----:B------:R-:W-:Y:S02]  /*0940*/  ISETP.GE.AND P0, PT, R9, UR5, PT ;  /* 0x0000000509007c0c */ /* 0x000fe4000bf06270 */
[----:B--2---:R-:W-:-:S05]  /*0950*/  FSET.BF.GE.AND R15, R6, R15, PT ;  /* 0x0000000f060f720a */ /* 0x004fca0003806000 */
[----:B------:R4:W-:Y:S06]  /*0960*/  STG.E desc[UR6][R12.64], R15 ;  /* 0x0000000f0c007986 */ /* 0x0009ec000c101906 */
[----:B------:R-:W-:Y:S05]  /*0970*/  @!P0 BRA `(.L_x_533) ;  /* 0xfffffffc00dc8947 */ /* 0x000fea000383ffff */
[----:B------:R-:W-:Y:S05]  /*0980*/  EXIT ;  /* 0x000000000000794d */ /* 0x000fea0003800000 */
.L_x_526:
        /* <DEDUP_REMOVED lines=22> */
.L_x_536:
        /* <DEDUP_REMOVED lines=19> */
[----:B--2---:R-:W-:-:S05]  /*0c20*/  FSET.BF.GE.AND R13, R14, R17, PT ;  /* 0x000000110e0d720a */ /* 0x004fca0003806000 */
[----:B------:R1:W-:Y:S06]  /*0c30*/  STG.E desc[UR6][R18.64], R13 ;  /* 0x0000000d12007986 */ /* 0x0003ec000c101906 */
[----:B------:R-:W-:Y:S05]  /*0c40*/  @!P1 BRA `(.L_x_536) ;  /* 0xfffffffc00a89947 */ /* 0x000fea000383ffff */
[----:B------:R-:W-:Y:S05]  /*0c50*/  EXIT ;  /* 0x000000000000794d */ /* 0x000fea0003800000 */
.L_x_535:
        /* <DEDUP_REMOVED lines=19> */
.L_x_538:
        /* <DEDUP_REMOVED lines=44> */
[----:B--2---:R-:W-:-:S05]  /*1050*/  FSET.BF.GE.AND R21, R12, R17, PT ;  /* 0x000000110c15720a */ /* 0x004fca0003806000 */
[----:B------:R1:W-:Y:S06]  /*1060*/  STG.E desc[UR6][R18.64], R21 ;  /* 0x0000001512007986 */ /* 0x0003ec000c101906 */
[----:B------:R-:W-:Y:S05]  /*1070*/  @!P1 BRA `(.L_x_538) ;  /* 0xfffffffc00449947 */ /* 0x000fea000383ffff */
[----:B------:R-:W-:Y:S05]  /*1080*/  EXIT ;  /* 0x000000000000794d */ /* 0x000fea0003800000 */
.L_x_537:
[----:B------:R-:W0:Y:S08]  /*1090*/  LDC.64 R2, c[0x0][0x388] ;  /* 0x0000e200ff027b82 */ /* 0x000e300000000a00 */
[----:B------:R-:W1:Y:S08]  /*10a0*/  LDC.64 R10, c[0x0][0x3a8] ;  /* 0x0000ea00ff0a7b82 */ /* 0x000e700000000a00 */
[----:B------:R-:W2:Y:S02]  /*10b0*/  LDC.64 R4, c[0x0][0x398] ;  /* 0x0000e600ff047b82 */ /* 0x000ea40000000a00 */
.L_x_539:
[C---:B--2---:R-:W-:Y:S01]  /*10c0*/  IMAD.WIDE R6, R9.reuse, 0x4, R4 ;  /* 0x0000000409067825 */ /* 0x044fe200078e0204 */
[----:B0-----:R-:W2:Y:S05]  /*10d0*/  LDG.E R8, desc[UR6][R2.64] ;  /* 0x0000000602087981 */ /* 0x001eaa000c1e1900 */
[----:B------:R-:W2:Y:S01]  /*10e0*/  LDG.E R7, desc[UR6][R6.64] ;  /* 0x0000000606077981 */ /* 0x000ea2000c1e1900 */
[----:B-1-3--:R-:W-:-:S04]  /*10f0*/  IMAD.WIDE R12, R9, 0x4, R10 ;  /* 0x00000004090c7825 */ /* 0x00afc800078e020a */
[----:B------:R-:W-:-:S05]  /*1100*/  IMAD.IADD R9, R0, 0x1, R9 ;  /* 0x0000000100097824 */ /* 0x000fca00078e0209 */
[----:B------:R-:W-:Y:S02]  /*1110*/  ISETP.GE.AND P0, PT, R9, UR5, PT ;  /* 0x0000000509007c0c */ /* 0x000fe4000bf06270 */
[----:B--2---:R-:W-:-:S05]  /*1120*/  FSET.BF.GE.AND R15, R8, R7, PT ;  /* 0x00000007080f720a */ /* 0x004fca0003806000 */
[----:B------:R3:W-:Y:S06]  /*1130*/  STG.E desc[UR6][R12.64], R15 ;  /* 0x0000000f0c007986 */ /* 0x0007ec000c101906 */
[----:B------:R-:W-:Y:S05]  /*1140*/  @!P0 BRA `(.L_x_539) ;  /* 0xfffffffc00dc8947 */ /* 0x000fea000383ffff */
[----:B------:R-:W-:Y:S05]  /*1150*/  EXIT ;  /* 0x000000000000794d */ /* 0x000fea0003800000 */
.L_x_534:
        /* <DEDUP_REMOVED lines=23> */
.L_x_542:
        /* <DEDUP_REMOVED lines=42> */
.L_x_541:
        /* <DEDUP_REMOVED lines=20> */
.L_x_544:
        /* <DEDUP_REMOVED lines=67> */
.L_x_543:
        /* <DEDUP_REMOVED lines=16> */
.L_x_545:
        /* <DEDUP_REMOVED lines=22> */
.L_x_540:
        /* <DEDUP_REMOVED lines=23> */
.L_x_548:
        /* <DEDUP_REMOVED lines=67> */
.L_x_547:
        /* <DEDUP_REMOVED lines=16> */
.L_x_549:
        /* <DEDUP_REMOVED lines=18> */
[----:B--2---:R-:W-:-:S05]  /*2500*/  FSET.BF.GE.AND R17, R8, R13, PT ;  /* 0x0000000d0811720a */ /* 0x004fca0003806000 */
[----:B------:R1:W-:Y:S06]  /*2510*/  STG.E desc[UR6][R14.64], R17 ;  /* 0x000000110e007986 */ /* 0x0003ec000c101906 */
[----:B------:R-:W-:Y:S05]  /*2520*/  @!P0 BRA `(.L_x_549) ;  /* 0xfffffffc00ac8947 */ /* 0x000fea000383ffff */
[----:B------:R-:W-:Y:S05]  /*2530*/  EXIT ;  /* 0x000000000000794d */ /* 0x000fea0003800000 */
.L_x_546:
        /* <DEDUP_REMOVED lines=21> */
.L_x_552:
        /* <DEDUP_REMOVED lines=47> */
.L_x_551:
[----:B------:R-:W0:Y:S08]  /*2980*/  LDC.64 R2, c[0x0][0x388] ;  /* 0x0000e200ff027b82 */ /* 0x000e300000000a00 */
[----:B------:R-:W1:Y:S08]  /*2990*/  LDC.64 R4, c[0x0][0x398] ;  /* 0x0000e600ff047b82 */ /* 0x000e700000000a00 */
[----:B------:R-:W2:Y:S02]  /*29a0*/  LDC.64 R6, c[0x0][0x3a8] ;  /* 0x0000ea00ff067b82 */ /* 0x000ea40000000a00 */
.L_x_553:
[----:B0--3--:R-:W3:Y:S04]  /*29b0*/  LDG.E R8, desc[UR6][R2.64] ;  /* 0x0000000602087981 */ /* 0x009ee8000c1e1900 */
[----:B-1----:R-:W3:Y:S01]  /*29c0*/  LDG.E R13, desc[UR6][R4.64] ;  /* 0x00000006040d7981 */ /* 0x002ee2000c1e1900 */
[----:B--2---:R-:W-:-:S04]  /*29d0*/  IMAD.WIDE R10, R9, 0x4, R6 ;  /* 0x00000004090a7825 */ /* 0x004fc800078e0206 */
[----:B------:R-:W-:-:S05]  /*29e0*/  IMAD.IADD R9, R0, 0x1, R9 ;  /* 0x0000000100097824 */ /* 0x000fca00078e0209 */
[----:B------:R-:W-:Y:S02]  /*29f0*/  ISETP.GE.AND P0, PT, R9, UR5, PT ;  /* 0x0000000509007c0c */ /* 0x000fe4000bf06270 */
[----:B---3--:R-:W-:-:S05]  /*2a00*/  FSET.BF.GE.AND R13, R8, R13, PT ;  /* 0x0000000d080d720a */ /* 0x008fca0003806000 */
[----:B------:R3:W-:Y:S06]  /*2a10*/  STG.E desc[UR6][R10.64], R13 ;  /* 0x0000000d0a007986 */ /* 0x0007ec000c101906 */
[----:B------:R-:W-:Y:S05]  /*2a20*/  @!P0 BRA `(.L_x_553) ;  /* 0xfffffffc00e08947 */ /* 0x000fea000383ffff */
[----:B------:R-:W-:Y:S05]  /*2a30*/  EXIT ;  /* 0x000000000000794d */ /* 0x000fea0003800000 */
.L_x_550:
        /* <DEDUP_REMOVED lines=21> */
.L_x_555:
        /* <DEDUP_REMOVED lines=90> */
.L_x_554:
        /* <DEDUP_REMOVED lines=17> */
.L_x_556:
        /* <DEDUP_REMOVED lines=47> */
.L_x_557:
        /* <DEDUP_REMOVED lines=13> */
.L_x_1328:


//--------------------- .text._Z9_gt_64_12iPdiiS_iiS_ --------------------------
	.section	.text._Z9_gt_64_12iPdiiS_iiS_,"ax",@progbits
	.align	128
        .global         _Z9_gt_64_12iPdiiS_iiS_
        .type           _Z9_gt_64_12iPdiiS_iiS_,@function
        .size           _Z9_gt_64_12iPdiiS_iiS_,(.L_x_1329 - _Z9_gt_64_12iPdiiS_iiS_)
        .other          _Z9_gt_64_12iPdiiS_iiS_,@"STO_CUDA_ENTRY STV_DEFAULT"
_Z9_gt_64_12iPdiiS_iiS_:
.text._Z9_gt_64_12iPdiiS_iiS_:
        /* <DEDUP_REMOVED lines=20> */
.L_x_560:
[----:B--2---:R-:W-:-:S04]  /*0140*/  IMAD.WIDE R2, R9, 0x8, R12 ;  /* 0x0000000809027825 */ /* 0x004fc800078e020c */
[C---:B---3--:R-:W-:Y:S02]  /*0150*/  IMAD.WIDE R4, R9.reuse, 0x8, R14 ;  /* 0x0000000809047825 */ /* 0x048fe400078e020e */
[----:B------:R-:W2:Y:S04]  /*0160*/  LDG.E.64 R2, desc[UR6][R2.64] ;  /* 0x0000000602027981 */ /* 0x000ea8000c1e1b00 */
[----:B------:R-:W2:Y:S01]  /*0170*/  LDG.E.64 R4, desc[UR6][R4.64] ;  /* 0x0000000604047981 */ /* 0x000ea2000c1e1b00 */
[----:B0-----:R-:W-:-:S04]  /*0180*/  IMAD.WIDE R6, R9, 0x8, R16 ;  /* 0x0000000809067825 */ /* 0x001fc800078e0210 */
[----:B------:R-:W-:Y:S02]  /*0190*/  IMAD.MOV.U32 R10, RZ, RZ, RZ ;  /* 0x000000ffff0a7224 */ /* 0x000fe400078e00ff */
[----:B------:R-:W-:Y:S01]  /*01a0*/  IMAD.IADD R9, R0, 0x1, R9 ;  /* 0x0000000100097824 */ /* 0x000fe200078e0209 */
[----:B--2---:R-:W-:-:S06]  /*01b0*/  DSETP.GT.AND P0, PT, R2, R4, PT ;  /* 0x000000040200722a */ /* 0x004fcc0003f04000 */
[----:B------:R-:W-:Y:S02]  /*01c0*/  FSEL R11, RZ, 1.875, !P0 ;  /* 0x3ff00000ff0b7808 */ /* 0x000fe40004000000 */
[----:B------:R-:W-:-:S03]  /*01d0*/  ISETP.GE.AND P0, PT, R9, UR5, PT ;  /* 0x0000000509007c0c */ /* 0x000fc6000bf06270 */
[----:B------:R0:W-:Y:S10]  /*01e0*/  STG.E.64 desc[UR6][R6.64], R10 ;  /* 0x0000000a06007986 */ /* 0x0001f4000c101b06 */
[----:B------:R-:W-:Y:S05]  /*01f0*/  @!P0 BRA `(.L_x_560) ;  /* 0xfffffffc00d08947 */ /* 0x000fea000383ffff */
[----:B------:R-:W-:Y:S05]  /*0200*/  EXIT ;  /* 0x000000000000794d */ /* 0x000fea0003800000 */
.L_x_559:
        /* <DEDUP_REMOVED lines=19> */
.L_x_562:
        /* <DEDUP_REMOVED lines=19> */
[----:B--2---:R-:W-:-:S06]  /*0470*/  DSETP.GT.AND P1, PT, R14, R16, PT ;  /* 0x000000100e00722a */ /* 0x004fcc0003f24000 */
[----:B------:R-:W-:-:S05]  /*0480*/  FSEL R21, RZ, 1.875, !P1 ;  /* 0x3ff00000ff157808 */ /* 0x000fca0004800000 */
[----:B------:R1:W-:Y:S01]  /*0490*/  STG.E.64 desc[UR6][R18.64], R20 ;  /* 0x0000001412007986 */ /* 0x0003e2000c101b06 */
[----:B------:R-:W-:-:S13]  /*04a0*/  ISETP.GE.AND P1, PT, R9, UR4, PT ;  /* 0x0000000409007c0c */ /* 0x000fda000bf26270 */
[----:B-1----:R-:W-:Y:S05]  /*04b0*/  @!P1 BRA `(.L_x_562) ;  /* 0xfffffffc00a09947 */ /* 0x002fea000383ffff */
[----:B------:R-:W-:Y:S05]  /*04c0*/  EXIT ;  /* 0x000000000000794d */ /* 0x000fea0003800000 */
.L_x_561:
        /* <DEDUP_REMOVED lines=19> */
.L_x_564:
        /* <DEDUP_REMOVED lines=50> */
.L_x_563:
[----:B------:R-:W0:Y:S08]  /*0920*/  LDC.64 R4, c[0x0][0x398] ;  /* 0x0000e600ff047b82 */ /* 0x000e300000000a00 */
[----:B---3--:R-:W1:Y:S08]  /*0930*/  LDC.64 R14, c[0x0][0x3a8] ;  /* 0x0000ea00ff0e7b82 */ /* 0x008e700000000a00 */
[----:B------:R-:W3:Y:S02]  /*0940*/  LDC.64 R10, c[0x0][0x388] ;  /* 0x0000e200ff0a7b82 */ /* 0x000ee40000000a00 */
.L_x_565:
[C---:B--23--:R-:W-:Y:S01]  /*0950*/  IMAD.WIDE R12, R9.reuse, 0x8, R10 ;  /* 0x00000008090c7825 */ /* 0x04cfe200078e020a */
[----:B0---4-:R-:W2:Y:S04]  /*0960*/  LDG.E.64 R6, desc[UR6][R4.64] ;  /* 0x0000000604067981 */ /* 0x011ea8000c1e1b00 */
[----:B------:R-:W2:Y:S02]  /*0970*/  LDG.E.64 R2, desc[UR6][R12.64] ;  /* 0x000000060c027981 */ /* 0x000ea4000c1e1b00 */
[----:B--2---:R-:W-:Y:S01]  /*0980*/  DSETP.GT.AND P0, PT, R2, R6, PT ;  /* 0x000000060200722a */ /* 0x004fe20003f04000 */
        /* <DEDUP_REMOVED lines=8> */
.L_x_558:
        /* <DEDUP_REMOVED lines=22> */
.L_x_568:
        /* <DEDUP_REMOVED lines=19> */
[----:B--2---:R-:W-:-:S06]  /*0ca0*/  DSETP.GT.AND P1, PT, R14, R16, PT ;  /* 0x000000100e00722a */ /* 0x004fcc0003f24000 */
[----:B------:R-:W-:-:S05]  /*0cb0*/  FSEL R21, RZ, 1.875, !P1 ;  /* 0x3ff00000ff157808 */ /* 0x000fca0004800000 */
[----:B------:R1:W-:Y:S01]  /*0cc0*/  STG.E.64 desc[UR6][R18.64], R20 ;  /* 0x0000001412007986 */ /* 0x0003e2000c101b06 */
[----:B------:R-:W-:-:S13]  /*0cd0*/  ISETP.GE.AND P1, PT, R9, UR4, PT ;  /* 0x0000000409007c0c */ /* 0x000fda000bf26270 */
[----:B-1----:R-:W-:Y:S05]  /*0ce0*/  @!P1 BRA `(.L_x_568) ;  /* 0xfffffffc00a09947 */ /* 0x002fea000383ffff */
[----:B------:R-:W-:Y:S05]  /*0cf0*/  EXIT ;  /* 0x000000000000794d */ /* 0x000fea0003800000 */
.L_x_567:
        /* <DEDUP_REMOVED lines=19> */
.L_x_570:
        /* <DEDUP_REMOVED lines=44> */
[----:B--2---:R-:W-:-:S06]  /*10f0*/  DSETP.GT.AND P1, PT, R14, R16, PT ;  /* 0x000000100e00722a */ /* 0x004fcc0003f24000 */
[----:B------:R-:W-:-:S05]  /*1100*/  FSEL R21, RZ, 1.875, !P1 ;  /* 0x3ff00000ff157808 */ /* 0x000fca0004800000 */
[----:B------:R1:W-:Y:S01]  /*1110*/  STG.E.64 desc[UR6][R18.64], R20 ;  /* 0x0000001412007986 */ /* 0x0003e2000c101b06 */
[----:B------:R-:W-:-:S13]  /*1120*/  ISETP.GE.AND P1, PT, R9, UR4, PT ;  /* 0x0000000409007c0c */ /* 0x000fda000bf26270 */
[----:B-1----:R-:W-:Y:S05]  /*1130*/  @!P1 BRA `(.L_x_570) ;  /* 0xfffffffc003c9947 */ /* 0x002fea000383ffff */
[----:B------:R-:W-:Y:S05]  /*1140*/  EXIT ;  /* 0x000000000000794d */ /* 0x000fea0003800000 */
.L_x_569:
[----:B------:R-:W0:Y:S08]  /*1150*/  LDC.64 R2, c[0x0][0x388] ;  /* 0x0000e200ff027b82 */ /* 0x000e300000000a00 */
[----:B------:R-:W1:Y:S08]  /*1160*/  LDC.64 R12, c[0x0][0x3a8] ;  /* 0x0000ea00ff0c7b82 */ /* 0x000e700000000a00 */
[----:B------:R-:W2:Y:S02]  /*1170*/  LDC.64 R10, c[0x0][0x398] ;  /* 0x0000e600ff0a7b82 */ /* 0x000ea40000000a00 */
.L_x_571:
[C---:B--2---:R-:W-:Y:S01]  /*1180*/  IMAD.WIDE R6, R9.reuse, 0x8, R10 ;  /* 0x0000000809067825 */ /* 0x044fe200078e020a */
[----:B0--3--:R-:W2:Y:S05]  /*1190*/  LDG.E.64 R4, desc[UR6][R2.64] ;  /* 0x0000000602047981 */ /* 0x009eaa000c1e1b00 */
[----:B------:R-:W2:Y:S01]  /*11a0*/  LDG.E.64 R6, desc[UR6][R6.64] ;  /* 0x0000000606067981 */ /* 0x000ea2000c1e1b00 */
[----:B-1----:R-:W-:-:S04]  /*11b0*/  IMAD.WIDE R14, R9, 0x8, R12 ;  /* 0x00000008090e7825 */ /* 0x002fc800078e020c */
[----:B------:R-:W-:Y:S01]  /*11c0*/  IMAD.IADD R9, R0, 0x1, R9 ;  /* 0x0000000100097824 */ /* 0x000fe200078e0209 */
[----:B--2---:R-:W-:Y:S01]  /*11d0*/  DSETP.GT.AND P0, PT, R4, R6, PT ;  /* 0x000000060400722a */ /* 0x004fe20003f04000 */
[----:B------:R-:W-:-:S05]  /*11e0*/  IMAD.MOV.U32 R4, RZ, RZ, RZ ;  /* 0x000000ffff047224 */ /* 0x000fca00078e00ff */
[----:B------:R-:W-:Y:S02]  /*11f0*/  FSEL R5, RZ, 1.875, !P0 ;  /* 0x3ff00000ff057808 */ /* 0x000fe40004000000 */
[----:B------:R-:W-:-:S03]  /*1200*/  ISETP.GE.AND P0, PT, R9, UR5, PT ;  /* 0x0000000509007c0c */ /* 0x000fc6000bf06270 */
[----:B------:R3:W-:Y:S10]  /*1210*/  STG.E.64 desc[UR6][R14.64], R4 ;  /* 0x000000040e007986 */ /* 0x0007f4000c101b06 */
[----:B------:R-:W-:Y:S05]  /*1220*/  @!P0 BRA `(.L_x_571) ;  /* 0xfffffffc00d48947 */ /* 0x000fea000383ffff */
[----:B------:R-:W-:Y:S05]  /*1230*/  EXIT ;  /* 0x000000000000794d */ /* 0x000fea0003800000 */
.L_x_566:
        /* <DEDUP_REMOVED lines=23> */
.L_x_574:
        /* <DEDUP_REMOVED lines=44> */
.L_x_573:
        /* <DEDUP_REMOVED lines=20> */
.L_x_576:
        /* <DEDUP_REMOVED lines=69> */
.L_x_575:
        /* <DEDUP_REMOVED lines=16> */
.L_x_577:
        /* <DEDUP_REMOVED lines=16> */
[----:B--2---:R-:W-:Y:S01]  /*1e00*/  DSETP.GT.AND P0, PT, R14, R16, PT ;  /* 0x000000100e00722a */ /* 0x004fe20003f04000 */
[----:B----4-:R-:W-:-:S05]  /*1e10*/  IMAD.WIDE R16, R9, 0x8, R6 ;  /* 0x0000000809107825 */ /* 0x010fca00078e0206 */
[----:B------:R-:W-:Y:S02]  /*1e20*/  FSEL R19, RZ, 1.875, !P0 ;  /* 0x3ff00000ff137808 */ /* 0x000fe40004000000 */
[----:B------:R-:W-:-:S03]  /*1e30*/  IADD3 R9, PT, PT, R0, R9, RZ ;  /* 0x0000000900097210 */ /* 0x000fc60007ffe0ff */
[----:B------:R1:W-:Y:S01]  /*1e40*/  STG.E.64 desc[UR6][R16.64], R18 ;  /* 0x0000001210007986 */ /* 0x0003e2000c101b06 */
[----:B------:R-:W-:-:S13]  /*1e50*/  ISETP.GE.AND P0, PT, R9, UR4, PT ;  /* 0x0000000409007c0c */ /* 0x000fda000bf06270 */
[----:B-1----:R-:W-:Y:S05]  /*1e60*/  @!P0 BRA `(.L_x_577) ;  /* 0xfffffffc00a48947 */ /* 0x002fea000383ffff */
[----:B------:R-:W-:Y:S05]  /*1e70*/  EXIT ;  /* 0x000000000000794d */ /* 0x000fea0003800000 */
.L_x_572:
        /* <DEDUP_REMOVED lines=23> */
.L_x_580:
        /* <DEDUP_REMOVED lines=63> */
[----:B--2---:R-:W-:-:S06]  /*23e0*/  DSETP.GT.AND P1, PT, R10, R12, PT ;  /* 0x0000000c0a00722a */ /* 0x004fcc0003f24000 */
[----:B------:R-:W-:Y:S02]  /*23f0*/  FSEL R23, RZ, 1.875, !P1 ;  /* 0x3ff00000ff177808 */ /* 0x000fe40004800000 */
[----:B------:R-:W-:-:S03]  /*2400*/  ISETP.GE.AND P1, PT, R9, UR4, PT ;  /* 0x0000000409007c0c */ /* 0x000fc6000bf26270 */
[----:B------:R1:W-:Y:S10]  /*2410*/  STG.E.64 desc[UR6][R20.64], R22 ;  /* 0x0000001614007986 */ /* 0x0003f4000c101b06 */
[----:B------:R-:W-:Y:S05]  /*2420*/  @!P1 BRA `(.L_x_580) ;  /* 0xfffffff800f09947 */ /* 0x000fea000383ffff */
[----:B------:R-:W-:Y:S05]  /*2430*/  EXIT ;  /* 0x000000000000794d */ /* 0x000fea0003800000 */
.L_x_579:
        /* <DEDUP_REMOVED lines=16> */
.L_x_581:
        /* <DEDUP_REMOVED lines=16> */
[----:B--2---:R-:W-:Y:S01]  /*2640*/  DSETP.GT.AND P0, PT, R14, R16, PT ;  /* 0x000000100e00722a */ /* 0x004fe20003f04000 */
[----:B----4-:R-:W-:-:S05]  /*2650*/  IMAD.WIDE R14, R9, 0x8, R4 ;  /* 0x00000008090e7825 */ /* 0x010fca00078e0204 */
[----:B------:R-:W-:Y:S01]  /*2660*/  FSEL R19, RZ, 1.875, !P0 ;  /* 0x3ff00000ff137808 */ /* 0x000fe20004000000 */
[----:B------:R-:W-:-:S04]  /*2670*/  IMAD.IADD R9, R0, 0x1, R9 ;  /* 0x0000000100097824 */ /* 0x000fc800078e0209 */
[----:B------:R1:W-:Y:S01]  /*2680*/  STG.E.64 desc[UR6][R14.64], R18 ;  /* 0x000000120e007986 */ /* 0x0003e2000c101b06 */
[----:B------:R-:W-:-:S13]  /*2690*/  ISETP.GE.AND P0, PT, R9, UR4, PT ;  /* 0x0000000409007c0c */ /* 0x000fda000bf06270 */
[----:B-1----:R-:W-:Y:S05]  /*26a0*/  @!P0 BRA `(.L_x_581) ;  /* 0xfffffffc00a48947 */ /* 0x002fea000383ffff */
[----:B------:R-:W-:Y:S05]  /*26b0*/  EXIT ;  /* 0x000000000000794d */ /* 0x000fea0003800000 */
.L_x_578:
        /* <DEDUP_REMOVED lines=21> */
.L_x_584:
        /* <DEDUP_REMOVED lines=41> */
[----:B--2---:R-:W-:Y:S01]  /*2aa0*/  DSETP.GT.AND P1, PT, R14, R16, PT ;  /* 0x000000100e00722a */ /* 0x004fe20003f24000 */
[----:B------:R-:W-:-:S05]  /*2ab0*/  IMAD.WIDE R14, R9, 0x8, R4 ;  /* 0x00000008090e7825 */ /* 0x000fca00078e0204 */
[----:B------:R-:W-:Y:S01]  /*2ac0*/  FSEL R19, RZ, 1.875, !P1 ;  /* 0x3ff00000ff137808 */ /* 0x000fe20004800000 */
[----:B------:R-:W-:-:S04]  /*2ad0*/  IMAD.IADD R9, R0, 0x1, R9 ;  /* 0x0000000100097824 */ /* 0x000fc800078e0209 */
[----:B------:R1:W-:Y:S01]  /*2ae0*/  STG.E.64 desc[UR6][R14.64], R18 ;  /* 0x000000120e007986 */ /* 0x0003e2000c101b06 */
[----:B------:R-:W-:-:S13]  /*2af0*/  ISETP.GE.AND P1, PT, R9, UR4, PT ;  /* 0x0000000409007c0c */ /* 0x000fda000bf26270 */
[----:B-1----:R-:W-:Y:S05]  /*2b00*/  @!P1 BRA `(.L_x_584) ;  /* 0xfffffffc00409947 */ /* 0x002fea000383ffff */
[----:B------:R-:W-:Y:S05]  /*2b10*/  EXIT ;  /* 0x000000000000794d */ /* 0x000fea0003800000 */
.L_x_583:
[----:B------:R-:W0:Y:S08]  /*2b20*/  LDC.64 R6, c[0x0][0x388] ;  /* 0x0000e200ff067b82 */ /* 0x000e300000000a00 */
[----:B------:R-:W1:Y:S08]  /*2b30*/  LDC.64 R10, c[0x0][0x398] ;  /* 0x0000e600ff0a7b82 */ /* 0x000e700000000a00 */
[----:B------:R-:W2:Y:S02]  /*2b40*/  LDC.64 R12, c[0x0][0x3a8] ;  /* 0x0000ea00ff0c7b82 */ /* 0x000ea40000000a00 */
.L_x_585:
[----:B0--3--:R-:W3:Y:S04]  /*2b50*/  LDG.E.64 R2, desc[UR6][R6.64] ;  /* 0x0000000606027981 */ /* 0x009ee8000c1e1b00 */
[----:B-1----:R-:W3:Y:S02]  /*2b60*/  LDG.E.64 R4, desc[UR6][R10.64] ;  /* 0x000000060a047981 */ /* 0x002ee4000c1e1b00 */
[----:B---3--:R-:W-:Y:S01]  /*2b70*/  DSETP.GT.AND P0, PT, R2, R4, PT ;  /* 0x000000040200722a */ /* 0x008fe20003f04000 */
        /* <DEDUP_REMOVED lines=8> */
.L_x_582:
        /* <DEDUP_REMOVED lines=21> */
.L_x_587:
        /* <DEDUP_REMOVED lines=86> */
[----:B--2---:R-:W-:-:S06]  /*32b0*/  DSETP.GT.AND P1, PT, R12, R10, PT ;  /* 0x0000000a0c00722a */ /* 0x004fcc0003f24000 */
[----:B------:R-:W-:Y:S02]  /*32c0*/  FSEL R25, RZ, 1.875, !P1 ;  /* 0x3ff00000ff197808 */ /* 0x000fe40004800000 */
[----:B------:R-:W-:-:S03]  /*32d0*/  ISETP.GE.AND P1, PT, R9, UR4, PT ;  /* 0x0000000409007c0c */ /* 0x000fc6000bf26270 */
[----:B------:R1:W-:Y:S10]  /*32e0*/  STG.E.64 desc[UR6][R22.64], R24 ;  /* 0x0000001816007986 */ /* 0x0003f4000c101b06 */
[----:B------:R-:W-:Y:S05]  /*32f0*/  @!P1 BRA `(.L_x_587) ;  /* 0xfffffff800949947 */ /* 0x000fea000383ffff */
[----:B------:R-:W-:Y:S05]  /*3300*/  EXIT ;  /* 0x000000000000794d */ /* 0x000fea0003800000 */
.L_x_586:
        /* <DEDUP_REMOVED lines=17> */
.L_x_588:
        /* <DEDUP_REMOVED lines=49> */
.L_x_589:
        /* <DEDUP_REMOVED lines=13> */
.L_x_1329:


//--------------------- .text._Z9_gt_32_12iPfiiS_iiS_ --------------------------
	.section	.text._Z9_gt_32_12iPfiiS_iiS_,"ax",@progbits
	.align	128
        .global         _Z9_gt_32_12iPfiiS_iiS_
        .type           _Z9_gt_32_12iPfiiS_iiS_,@function
        .size           _Z9_gt_32_12iPfiiS_iiS_,(.L_x_1330 - _Z9_gt_32_12iPfiiS_iiS_)
        .other          _Z9_gt_32_12iPfiiS_iiS_,@"STO_CUDA_ENTRY STV_DEFAULT"
_Z9_gt_32_12iPfiiS_iiS_:
.text._Z9_gt_32_12iPfiiS_iiS_:
        /* <DEDUP_REMOVED lines=20> */
.L_x_592:
[----:B--2---:R-:W-:-:S04]  /*0140*/  IMAD.WIDE R2, R9, 0x4, R10 ;  /* 0x0000000409027825 */ /* 0x004fc800078e020a */
[C---:B---3--:R-:W-:Y:S02]  /*0150*/  IMAD.WIDE R4, R9.reuse, 0x4, R12 ;  /* 0x0000000409047825 */ /* 0x048fe400078e020c */
[----:B------:R-:W2:Y:S04]  /*0160*/  LDG.E R2, desc[UR6][R2.64] ;  /* 0x0000000602027981 */ /* 0x000ea8000c1e1900 */
[----:B------:R-:W2:Y:S01]  /*0170*/  LDG.E R5, desc[UR6][R4.64] ;  /* 0x0000000604057981 */ /* 0x000ea2000c1e1900 */
[----:B0-----:R-:W-:-:S04]  /*0180*/  IMAD.WIDE R6, R9, 0x4, R14 ;  /* 0x0000000409067825 */ /* 0x001fc800078e020e */
[----:B------:R-:W-:-:S05]  /*0190*/  IMAD.IADD R9, R0, 0x1, R9 ;  /* 0x0000000100097824 */ /* 0x000fca00078e0209 */
[----:B------:R-:W-:Y:S02]  /*01a0*/  ISETP.GE.AND P0, PT, R9, UR5, PT ;  /* 0x0000000509007c0c */ /* 0x000fe4000bf06270 */
[----:B--2---:R-:W-:-:S05]  /*01b0*/  FSET.BF.GT.AND R17, R2, R5, PT ;  /* 0x000000050211720a */ /* 0x004fca0003804000 */
[----:B------:R0:W-:Y:S06]  /*01c0*/  STG.E desc[UR6][R6.64], R17 ;  /* 0x0000001106007986 */ /* 0x0001ec000c101906 */
[----:B------:R-:W-:Y:S05]  /*01d0*/  @!P0 BRA `(.L_x_592) ;  /* 0xfffffffc00d88947 */ /* 0x000fea000383ffff */
[----:B------:R-:W-:Y:S05]  /*01e0*/  EXIT ;  /* 0x000000000000794d */ /* 0x000fea0003800000 */
.L_x_591:
        /* <DEDUP_REMOVED lines=19> */
.L_x_594:
        /* <DEDUP_REMOVED lines=19> */
[----:B---3--:R-:W-:-:S05]  /*0450*/  FSET.BF.GT.AND R13, R13, R16, PT ;  /* 0x000000100d0d720a */ /* 0x008fca0003804000 */
[----:B------:R1:W-:Y:S06]  /*0460*/  STG.E desc[UR6][R18.64], R13 ;  /* 0x0000000d12007986 */ /* 0x0003ec000c101906 */
[----:B------:R-:W-:Y:S05]  /*0470*/  @!P1 BRA `(.L_x_594) ;  /* 0xfffffffc00a89947 */ /* 0x000fea000383ffff */
[----:B------:R-:W-:Y:S05]  /*0480*/  EXIT ;  /* 0x000000000000794d */ /* 0x000fea0003800000 */
.L_x_593:
        /* <DEDUP_REMOVED lines=19> */
.L_x_596:
        /* <DEDUP_REMOVED lines=44> */
[----:B--2---:R-:W-:-:S05]  /*0880*/  FSET.BF.GT.AND R21, R13, R16, PT ;  /* 0x000000100d15720a */ /* 0x004fca0003804000 */
[----:B------:R1:W-:Y:S06]  /*0890*/  STG.E desc[UR6][R18.64], R21 ;  /* 0x0000001512007986 */ /* 0x0003ec000c101906 */
[----:B------:R-:W-:Y:S05]  /*08a0*/  @!P1 BRA `(.L_x_596) ;  /* 0xfffffffc00449947 */ /* 0x000fea000383ffff */
[----:B------:R-:W-:Y:S05]  /*08b0*/  EXIT ;  /* 0x000000000000794d */ /* 0x000fea0003800000 */
.L_x_595:
[----:B------:R-:W0:Y:S08]  /*08c0*/  LDC.64 R2, c[0x0][0x398] ;  /* 0x0000e600ff027b82 */ /* 0x000e300000000a00 */
[----:B--2---:R-:W1:Y:S08]  /*08d0*/  LDC.64 R10, c[0x0][0x3a8] ;  /* 0x0000ea00ff0a7b82 */ /* 0x004e700000000a00 */
[----:B------:R-:W2:Y:S02]  /*08e0*/  LDC.64 R4, c[0x0][0x388] ;  /* 0x0000e200ff047b82 */ /* 0x000ea40000000a00 */
.L_x_597:
[C---:B--2---:R-:W-:Y:S01]  /*08f0*/  IMAD.WIDE R6, R9.reuse, 0x4, R4 ;  /* 0x0000000409067825 */ /* 0x044fe200078e0204 */
[----:B0---4-:R-:W2:Y:S05]  /*0900*/  LDG.E R15, desc[UR6][R2.64] ;  /* 0x00000006020f7981 */ /* 0x011eaa000c1e1900 */
[----:B------:R-:W2:Y:S01]  /*0910*/  LDG.E R6, desc[UR6][R6.64] ;  /* 0x0000000606067981 */ /* 0x000ea2000c1e1900 */
[----:B-1-3--:R-:W-:Y:S01]  /*0920*/  IMAD.WIDE R12, R9, 0x4, R10 ;  /* 0x00000004090c7825 */ /* 0x00afe200078e020a */
[----:B------:R-:W-:-:S04]  /*0930*/  IADD3 R9, PT, PT, R0, R9, RZ ;  /* 0x0000000900097210 */ /* 0x000fc80007ffe0ff */
[----:B------:R-:W-:Y:S02]  /*0940*/  ISETP.GE.AND P0, PT, R9, UR5, PT ;  /* 0x0000000509007c0c */ /* 0x000fe4000bf06270 */
[----:B--2---:R-:W-:-:S05]  /*0950*/  FSET.BF.GT.AND R15, R6, R15, PT ;  /* 0x0000000f060f720a */ /* 0x004fca0003804000 */
[----:B------:R4:W-:Y:S06]  /*0960*/  STG.E desc[UR6][R12.64], R15 ;  /* 0x0000000f0c007986 */ /* 0x0009ec000c101906 */
[----:B------:R-:W-:Y:S05]  /*0970*/  @!P0 BRA `(.L_x_597) ;  /* 0xfffffffc00dc8947 */ /* 0x000fea000383ffff */
[----:B------:R-:W-:Y:S05]  /*0980*/  EXIT ;  /* 0x000000000000794d */ /* 0x000fea0003800000 */
.L_x_590:
        /* <DEDUP_REMOVED lines=22> */
.L_x_600:
        /* <DEDUP_REMOVED lines=19> */
[----:B--2---:R-:W-:-:S05]  /*0c20*/  FSET.BF.GT.AND R13, R14, R17, PT ;  /* 0x000000110e0d720a */ /* 0x004fca0003804000 */
[----:B------:R1:W-:Y:S06]  /*0c30*/  STG.E desc[UR6][R18.64], R13 ;  /* 0x0000000d12007986 */ /* 0x0003ec000c101906 */
[----:B------:R-:W-:Y:S05]  /*0c40*/  @!P1 BRA `(.L_x_600) ;  /* 0xfffffffc00a89947 */ /* 0x000fea000383ffff */
[----:B------:R-:W-:Y:S05]  /*0c50*/  EXIT ;  /* 0x000000000000794d */ /* 0x000fea0003800000 */
.L_x_599:
        /* <DEDUP_REMOVED lines=19> */
.L_x_602:
        /* <DEDUP_REMOVED lines=44> */
[----:B--2---:R-:W-:-:S05]  /*1050*/  FSET.BF.GT.AND R21, R12, R17, PT ;  /* 0x000000110c15720a */ /* 0x004fca0003804000 */
[----:B------:R1:W-:Y:S06]  /*1060*/  STG.E desc[UR6][R18.64], R21 ;  /* 0x0000001512007986 */ /* 0x0003ec000c101906 */
[----:B------:R-:W-:Y:S05]  /*1070*/  @!P1 BRA `(.L_x_602) ;  /* 0xfffffffc00449947 */ /* 0x000fea000383ffff */
[----:B------:R-:W-:Y:S05]  /*1080*/  EXIT ;  /* 0x000000000000794d */ /* 0x000fea0003800000 */
.L_x_601:
[----:B------:R-:W0:Y:S08]  /*1090*/  LDC.64 R2, c[0x0][0x388] ;  /* 0x0000e200ff027b82 */ /* 0x000e300000000a00 */
[----:B------:R-:W1:Y:S08]  /*10a0*/  LDC.64 R10, c[0x0][0x3a8] ;  /* 0x0000ea00ff0a7b82 */ /* 0x000e700000000a00 */
[----:B------:R-:W2:Y:S02]  /*10b0*/  LDC.64 R4, c[0x0][0x398] ;  /* 0x0000e600ff047b82 */ /* 0x000ea40000000a00 */
.L_x_603:
[C---:B--2---:R-:W-:Y:S01]  /*10c0*/  IMAD.WIDE R6, R9.reuse, 0x4, R4 ;  /* 0x0000000409067825 */ /* 0x044fe200078e0204 */
[----:B0-----:R-:W2:Y:S05]  /*10d0*/  LDG.E R8, desc[UR6][R2.64] ;  /* 0x0000000602087981 */ /* 0x001eaa000c1e1900 */
[----:B------:R-:W2:Y:S01]  /*10e0*/  LDG.E R7, desc[UR6][R6.64] ;  /* 0x0000000606077981 */ /* 0x000ea2000c1e1900 */
[----:B-1-3--:R-:W-:-:S04]  /*10f0*/  IMAD.WIDE R12, R9, 0x4, R10 ;  /* 0x00000004090c7825 */ /* 0x00afc800078e020a */
[----:B------:R-:W-:-:S05]  /*1100*/  IMAD.IADD R9, R0, 0x1, R9 ;  /* 0x0000000100097824 */ /* 0x000fca00078e0209 */
[----:B------:R-:W-:Y:S02]  /*1110*/  ISETP.GE.AND P0, PT, R9, UR5, PT ;  /* 0x0000000509007c0c */ /* 0x000fe4000bf06270 */
[----:B--2---:R-:W-:-:S05]  /*1120*/  FSET.BF.GT.AND R15, R8, R7, PT ;  /* 0x00000007080f720a */ /* 0x004fca0003804000 */
[----:B------:R3:W-:Y:S06]  /*1130*/  STG.E desc[UR6][R12.64], R15 ;  /* 0x0000000f0c007986 */ /* 0x0007ec000c101906 */
[----:B------:R-:W-:Y:S05]  /*1140*/  @!P0 BRA `(.L_x_603) ;  /* 0xfffffffc00dc8947 */ /* 0x000fea000383ffff */
[----:B------:R-:W-:Y:S05]  /*1150*/  EXIT ;  /* 0x000000000000794d */ /* 0x000fea0003800000 */
.L_x_598:
        /* <DEDUP_REMOVED lines=23> */
.L_x_606:
        /* <DEDUP_REMOVED lines=42> */
.L_x_605:
        /* <DEDUP_REMOVED lines=20> */
.L_x_608:
        /* <DEDUP_REMOVED lines=67> */
.L_x_607:
        /* <DEDUP_REMOVED lines=16> */
.L_x_609:
        /* <DEDUP_REMOVED lines=22> */
.L_x_604:
        /* <DEDUP_REMOVED lines=23> */
.L_x_612:
        /* <DEDUP_REMOVED lines=67> */
.L_x_611:
        /* <DEDUP_REMOVED lines=16> */
.L_x_613:
        /* <DEDUP_REMOVED lines=18> */
[----:B--2---:R-:W-:-:S05]  /*2500*/  FSET.BF.GT.AND R17, R8, R13, PT ;  /* 0x0000000d0811720a */ /* 0x004fca0003804000 */
[----:B------:R1:W-:Y:S06]  /*2510*/  STG.E desc[UR6][R14.64], R17 ;  /* 0x000000110e007986 */ /* 0x0003ec000c101906 */
[----:B------:R-:W-:Y:S05]  /*2520*/  @!P0 BRA `(.L_x_613) ;  /* 0xfffffffc00ac8947 */ /* 0x000fea000383ffff */
[----:B------:R-:W-:Y:S05]  /*2530*/  EXIT ;  /* 0x000000000000794d */ /* 0x000fea0003800000 */
.L_x_610:
        /* <DEDUP_REMOVED lines=21> */
.L_x_616:
        /* <DEDUP_REMOVED lines=47> */
.L_x_615:
[----:B------:R-:W0:Y:S08]  /*2980*/  LDC.64 R2, c[0x0][0x388] ;  /* 0x0000e200ff027b82 */ /* 0x000e300000000a00 */
[----:B------:R-:W1:Y:S08]  /*2990*/  LDC.64 R4, c[0x0][0x398] ;  /* 0x0000e600ff047b82 */ /* 0x000e700000000a00 */
[----:B------:R-:W2:Y:S02]  /*29a0*/  LDC.64 R6, c[0x0][0x3a8] ;  /* 0x0000ea00ff067b82 */ /* 0x000ea40000000a00 */
.L_x_617:
[----:B0--3--:R-:W3:Y:S04]  /*29b0*/  LDG.E R8, desc[UR6][R2.64] ;  /* 0x0000000602087981 */ /* 0x009ee8000c1e1900 */
[----:B-1----:R-:W3:Y:S01]  /*29c0*/  LDG.E R13, desc[UR6][R4.64] ;  /* 0x00000006040d7981 */ /* 0x002ee2000c1e1900 */
[----:B--2---:R-:W-:-:S04]  /*29d0*/  IMAD.WIDE R10, R9, 0x4, R6 ;  /* 0x00000004090a7825 */ /* 0x004fc800078e0206 */
[----:B------:R-:W-:-:S05]  /*29e0*/  IMAD.IADD R9, R0, 0x1, R9 ;  /* 0x0000000100097824 */ /* 0x000fca00078e0209 */
[----:B------:R-:W-:Y:S02]  /*29f0*/  ISETP.GE.AND P0, PT, R9, UR5, PT ;  /* 0x0000000509007c0c */ /* 0x000fe4000bf06270 */
[----:B---3--:R-:W-:-:S05]  /*2a00*/  FSET.BF.GT.AND R13, R8, R13, PT ;  /* 0x0000000d080d720a */ /* 0x008fca0003804000 */
[----:B------:R3:W-:Y:S06]  /*2a10*/  STG.E desc[UR6][R10.64], R13 ;  /* 0x0000000d0a007986 */ /* 0x0007ec000c101906 */
[----:B------:R-:W-:Y:S05]  /*2a20*/  @!P0 BRA `(.L_x_617) ;  /* 0xfffffffc00e08947 */ /* 0x000fea000383ffff */
[----:B------:R-:W-:Y:S05]  /*2a30*/  EXIT ;  /* 0x000000000000794d */ /* 0x000fea0003800000 */
.L_x_614:
        /* <DEDUP_REMOVED lines=21> */
.L_x_619:
        /* <DEDUP_REMOVED lines=90> */
.L_x_618:
        /* <DEDUP_REMOVED lines=17> */
.L_x_620:
        /* <DEDUP_REMOVED lines=47> */
.L_x_621:
        /* <DEDUP_REMOVED lines=13> */
.L_x_1330:


//--------------------- .text._Z9_ne_64_12iPdiiS_iiS_ --------------------------
	.section	.text._Z9_ne_64_12iPdiiS_iiS_,"ax",@progbits
	.align	128
        .global         _Z9_ne_64_12iPdiiS_iiS_
        .type           _Z9_ne_64_12iPdiiS_iiS_,@function
        .size           _Z9_ne_64_12iPdiiS_iiS_,(.L_x_1331 - _Z9_ne_64_12iPdiiS_iiS_)
        .other          _Z9_ne_64_12iPdiiS_iiS_,@"STO_CUDA_ENTRY STV_DEFAULT"
_Z9_ne_64_12iPdiiS_iiS_:
.text._Z9_ne_64_12iPdiiS_iiS_:
        /* <DEDUP_REMOVED lines=20> */
.L_x_624:
[----:B--2---:R-:W-:-:S04]  /*0140*/  IMAD.WIDE R2, R9, 0x8, R12 ;  /* 0x0000000809027825 */ /* 0x004fc800078e020c */
[C---:B---3--:R-:W-:Y:S02]  /*0150*/  IMAD.WIDE R4, R9.reuse, 0x8, R14 ;  /* 0x0000000809047825 */ /* 0x048fe400078e020e */
[----:B------:R-:W2:Y:S04]  /*0160*/  LDG.E.64 R2, desc[UR6][R2.64] ;  /* 0x0000000602027981 */ /* 0x000ea8000c1e1b00 */
[----:B------:R-:W2:Y:S01]  /*0170*/  LDG.E.64 R4, desc[UR6][R4.64] ;  /* 0x0000000604047981 */ /* 0x000ea2000c1e1b00 */
[----:B0-----:R-:W-:-:S04]  /*0180*/  IMAD.WIDE R6, R9, 0x8, R16 ;  /* 0x0000000809067825 */ /* 0x001fc800078e0210 */
[----:B------:R-:W-:Y:S02]  /*0190*/  IMAD.MOV.U32 R10, RZ, RZ, RZ ;  /* 0x000000ffff0a7224 */ /* 0x000fe400078e00ff */
[----:B------:R-:W-:Y:S01]  /*01a0*/  IMAD.IADD R9, R0, 0x1, R9 ;  /* 0x0000000100097824 */ /* 0x000fe200078e0209 */
[----:B--2---:R-:W-:-:S06]  /*01b0*/  DSETP.NEU.AND P0, PT, R2, R4, PT ;  /* 0x000000040200722a */ /* 0x004fcc0003f0d000 */
[----:B------:R-:W-:Y:S02]  /*01c0*/  FSEL R11, RZ, 1.875, !P0 ;  /* 0x3ff00000ff0b7808 */ /* 0x000fe40004000000 */
[----:B------:R-:W-:-:S03]  /*01d0*/  ISETP.GE.AND P0, PT, R9, UR5, PT ;  /* 0x0000000509007c0c */ /* 0x000fc6000bf06270 */
[----:B------:R0:W-:Y:S10]  /*01e0*/  STG.E.64 desc[UR6][R6.64], R10 ;  /* 0x0000000a06007986 */ /* 0x0001f4000c101b06 */
[----:B------:R-:W-:Y:S05]  /*01f0*/  @!P0 BRA `(.L_x_624) ;  /* 0xfffffffc00d08947 */ /* 0x000fea000383ffff */
[----:B------:R-:W-:Y:S05]  /*0200*/  EXIT ;  /* 0x000000000000794d */ /* 0x000fea0003800000 */
.L_x_623:
        /* <DEDUP_REMOVED lines=19> */
.L_x_626:
        /* <DEDUP_REMOVED lines=19> */
[----:B--2---:R-:W-:-:S06]  /*0470*/  DSETP.NEU.AND P1, PT, R14, R16, PT ;  /* 0x000000100e00722a */ /* 0x004fcc0003f2d000 */
[----:B------:R-:W-:-:S05]  /*0480*/  FSEL R21, RZ, 1.875, !P1 ;  /* 0x3ff00000ff157808 */ /* 0x000fca0004800000 */
[----:B------:R1:W-:Y:S01]  /*0490*/  STG.E.64 desc[UR6][R18.64], R20 ;  /* 0x0000001412007986 */ /* 0x0003e2000c101b06 */
[----:B------:R-:W-:-:S13]  /*04a0*/  ISETP.GE.AND P1, PT, R9, UR4, PT ;  /* 0x0000000409007c0c */ /* 0x000fda000bf26270 */
[----:B-1----:R-:W-:Y:S05]  /*04b0*/  @!P1 BRA `(.L_x_626) ;  /* 0xfffffffc00a09947 */ /* 0x002fea000383ffff */
[----:B------:R-:W-:Y:S05]  /*04c0*/  EXIT ;  /* 0x000000000000794d */ /* 0x000fea0003800000 */
.L_x_625:
        /* <DEDUP_REMOVED lines=19> */
.L_x_628:
        /* <DEDUP_REMOVED lines=50> */
.L_x_627:
[----:B------:R-:W0:Y:S08]  /*0920*/  LDC.64 R4, c[0x0][0x398] ;  /* 0x0000e600ff047b82 */ /* 0x000e300000000a00 */
[----:B---3--:R-:W1:Y:S08]  /*0930*/  LDC.64 R14, c[0x0][0x3a8] ;  /* 0x0000ea00ff0e7b82 */ /* 0x008e700000000a00 */
[----:B------:R-:W3:Y:S02]  /*0940*/  LDC.64 R10, c[0x0][0x388] ;  /* 0x0000e200ff0a7b82 */ /* 0x000ee40000000a00 */
.L_x_629:
[C---:B--23--:R-:W-:Y:S01]  /*0950*/  IMAD.WIDE R12, R9.reuse, 0x8, R10 ;  /* 0x00000008090c7825 */ /* 0x04cfe200078e020a */
[----:B0---4-:R-:W2:Y:S04]  /*0960*/  LDG.E.64 R6, desc[UR6][R4.64] ;  /* 0x0000000604067981 */ /* 0x011ea8000c1e1b00 */
[----:B------:R-:W2:Y:S02]  /*0970*/  LDG.E.64 R2, desc[UR6][R12.64] ;  /* 0x000000060c027981 */ /* 0x000ea4000c1e1b00 */
[----:B--2---:R-:W-:Y:S01]  /*0980*/  DSETP.NEU.AND P0, PT, R2, R6, PT ;  /* 0x000000060200722a */ /* 0x004fe20003f0d000 */
        /* <DEDUP_REMOVED lines=8> */
.L_x_622:
        /* <DEDUP_REMOVED lines=22> */
.L_x_632:
        /* <DEDUP_REMOVED lines=19> */
[----:B--2---:R-:W-:-:S06]  /*0ca0*/  DSETP.NEU.AND P1, PT, R14, R16, PT ;  /* 0x000000100e00722a */ /* 0x004fcc0003f2d000 */
[----:B------:R-:W-:-:S05]  /*0cb0*/  FSEL R21, RZ, 1.875, !P1 ;  /* 0x3ff00000ff157808 */ /* 0x000fca0004800000 */
[----:B------:R1:W-:Y:S01]  /*0cc0*/  STG.E.64 desc[UR6][R18.64], R20 ;  /* 0x0000001412007986 */ /* 0x0003e2000c101b06 */
[----:B------:R-:W-:-:S13]  /*0cd0*/  ISETP.GE.AND P1, PT, R9, UR4, PT ;  /* 0x0000000409007c0c */ /* 0x000fda000bf26270 */
[----:B-1----:R-:W-:Y:S05]  /*0ce0*/  @!P1 BRA `(.L_x_632) ;  /* 0xfffffffc00a09947 */ /* 0x002fea000383ffff */
[----:B------:R-:W-:Y:S05]  /*0cf0*/  EXIT ;  /* 0x000000000000794d */ /* 0x000fea0003800000 */
.L_x_631:
        /* <DEDUP_REMOVED lines=19> */
.L_x_634:
        /* <DEDUP_REMOVED lines=44> */
[----:B--2---:R-:W-:-:S06]  /*10f0*/  DSETP.NEU.AND P1, PT, R14, R16, PT ;  /* 0x000000100e00722a */ /* 0x004fcc0003f2d000 */
[----:B------:R-:W-:-:S05]  /*1100*/  FSEL R21, RZ, 1.875, !P1 ;  /* 0x3ff00000ff157808 */ /* 0x000fca0004800000 */
[----:B------:R1:W-:Y:S01]  /*1110*/  STG.E.64 desc[UR6][R18.64], R20 ;  /* 0x0000001412007986 */ /* 0x0003e2000c101b06 */
[----:B------:R-:W-:-:S13]  /*1120*/  ISETP.GE.AND P1, PT, R9, UR4, PT ;  /* 0x0000000409007c0c */ /* 0x000fda000bf26270 */
[----:B-1----:R-:W-:Y:S05]  /*1130*/  @!P1 BRA `(.L_x_634) ;  /* 0xfffffffc003c9947 */ /* 0x002fea000383ffff */
[----:B------:R-:W-:Y:S05]  /*1140*/  EXIT ;  /* 0x000000000000794d */ /* 0x000fea0003800000 */
.L_x_633:
[----:B------:R-:W0:Y:S08]  /*1150*/  LDC.64 R2, c[0x0][0x388] ;  /* 0x0000e200ff027b82 */ /* 0x000e300000000a00 */
[----:B------:R-:W1:Y:S08]  /*1160*/  LDC.64 R12, c[0x0][0x3a8] ;  /* 0x0000ea00ff0c7b82 */ /* 0x000e700000000a00 */
[----:B------:R-:W2:Y:S02]  /*1170*/  LDC.64 R10, c[0x0][0x398] ;  /* 0x0000e600ff0a7b82 */ /* 0x000ea40000000a00 */
.L_x_635:
[C---:B--2---:R-:W-:Y:S01]  /*1180*/  IMAD.WIDE R6, R9.reuse, 0x8, R10 ;  /* 0x0000000809067825 */ /* 0x044fe200078e020a */
[----:B0--3--:R-:W2:Y:S05]  /*1190*/  LDG.E.64 R4, desc[UR6][R2.64] ;  /* 0x0000000602047981 */ /* 0x009eaa000c1e1b00 */
[----:B------:R-:W2:Y:S01]  /*11a0*/  LDG.E.64 R6, desc[UR6][R6.64] ;  /* 0x0000000606067981 */ /* 0x000ea2000c1e1b00 */
[----:B-1----:R-:W-:-:S04]  /*11b0*/  IMAD.WIDE R14, R9, 0x8, R12 ;  /* 0x00000008090e7825 */ /* 0x002fc800078e020c */
[----:B------:R-:W-:Y:S01]  /*11c0*/  IMAD.IADD R9, R0, 0x1, R9 ;  /* 0x0000000100097824 */ /* 0x000fe200078e0209 */
[----:B--2---:R-:W-:Y:S01]  /*11d0*/  DSETP.NEU.AND P0, PT, R4, R6, PT ;  /* 0x000000060400722a */ /* 0x004fe20003f0d000 */
[----:B------:R-:W-:-:S05]  /*11e0*/  IMAD.MOV.U32 R4, RZ, RZ, RZ ;  /* 0x000000ffff047224 */ /* 0x000fca00078e00ff */
[----:B------:R-:W-:Y:S02]  /*11f0*/  FSEL R5, RZ, 1.875, !P0 ;  /* 0x3ff00000ff057808 */ /* 0x000fe40004000000 */
[----:B------:R-:W-:-:S03]  /*1200*/  ISETP.GE.AND P0, PT, R9, UR5, PT ;  /* 0x0000000509007c0c */ /* 0x000fc6000bf06270 */
[----:B------:R3:W-:Y:S10]  /*1210*/  STG.E.64 desc[UR6][R14.64], R4 ;  /* 0x000000040e007986 */ /* 0x0007f4000c101b06 */
[----:B------:R-:W-:Y:S05]  /*1220*/  @!P0 BRA `(.L_x_635) ;  /* 0xfffffffc00d48947 */ /* 0x000fea000383ffff */
[----:B------:R-:W-:Y:S05]  /*1230*/  EXIT ;  /* 0x000000000000794d */ /* 0x000fea0003800000 */
.L_x_630:
        /* <DEDUP_REMOVED lines=23> */
.L_x_638:
        /* <DEDUP_REMOVED lines=44> */
.L_x_637:
        /* <DEDUP_REMOVED lines=20> */
.L_x_640:
        /* <DEDUP_REMOVED lines=69> */
.L_x_639:
        /* <DEDUP_REMOVED lines=16> */
.L_x_641:
        /* <DEDUP_REMOVED lines=16> */
[----:B--2---:R-:W-:Y:S01]  /*1e00*/  DSETP.NEU.AND P0, PT, R14, R16, PT ;  /* 0x000000100e00722a */ /* 0x004fe20003f0d000 */
[----:B----4-:R-:W-:-:S05]  /*1e10*/  IMAD.WIDE R16, R9, 0x8, R6 ;  /* 0x0000000809107825 */ /* 0x010fca00078e0206 */
[----:B------:R-:W-:Y:S02]  /*1e20*/  FSEL R19, RZ, 1.875, !P0 ;  /* 0x3ff00000ff137808 */ /* 0x000fe40004000000 */
[----:B------:R-:W-:-:S03]  /*1e30*/  IADD3 R9, PT, PT, R0, R9, RZ ;  /* 0x0000000900097210 */ /* 0x000fc60007ffe0ff */
[----:B------:R1:W-:Y:S01]  /*1e40*/  STG.E.64 desc[UR6][R16.64], R18 ;  /* 0x0000001210007986 */ /* 0x0003e2000c101b06 */
[----:B------:R-:W-:-:S13]  /*1e50*/  ISETP.GE.AND P0, PT, R9, UR4, PT ;  /* 0x0000000409007c0c */ /* 0x000fda000bf06270 */
[----:B-1----:R-:W-:Y:S05]  /*1e60*/  @!P0 BRA `(.L_x_641) ;  /* 0xfffffffc00a48947 */ /* 0x002fea000383ffff */
[----:B------:R-:W-:Y:S05]  /*1e70*/  EXIT ;  /* 0x000000000000794d */ /* 0x000fea0003800000 */
.L_x_636:
        /* <DEDUP_REMOVED lines=23> */
.L_x_644:
        /* <DEDUP_REMOVED lines=63> */
[----:B--2---:R-:W-:-:S06]  /*23e0*/  DSETP.NEU.AND P1, PT, R10, R12, PT ;  /* 0x0000000c0a00722a */ /* 0x004fcc0003f2d000 */
[----:B------:R-:W-:Y:S02]  /*23f0*/  FSEL R23, RZ, 1.875, !P1 ;  /* 0x3ff00000ff177808 */ /* 0x000fe40004800000 */
[----:B------:R-:W-:-:S03]  /*2400*/  ISETP.GE.AND P1, PT, R9, UR4, PT ;  /* 0x0000000409007c0c */ /* 0x000fc6000bf26270 */
[----:B------:R1:W-:Y:S10]  /*2410*/  STG.E.64 desc[UR6][R20.64], R22 ;  /* 0x0000001614007986 */ /* 0x0003f4000c101b06 */
[----:B------:R-:W-:Y:S05]  /*2420*/  @!P1 BRA `(.L_x_644) ;  /* 0xfffffff800f09947 */ /* 0x000fea000383ffff */
[----:B------:R-:W-:Y:S05]  /*2430*/  EXIT ;  /* 0x000000000000794d */ /* 0x000fea0003800000 */
.L_x_643:
        /* <DEDUP_REMOVED lines=16> */
.L_x_645:
        /* <DEDUP_REMOVED lines=16> */
[----:B--2---:R-:W-:Y:S01]  /*2640*/  DSETP.NEU.AND P0, PT, R14, R16, PT ;  /* 0x000000100e00722a */ /* 0x004fe20003f0d000 */
[----:B----4-:R-:W-:-:S05]  /*2650*/  IMAD.WIDE R14, R9, 0x8, R4 ;  /* 0x00000008090e7825 */ /* 0x010fca00078e0204 */
[----:B------:R-:W-:Y:S01]  /*2660*/  FSEL R19, RZ, 1.875, !P0 ;  /* 0x3ff00000ff137808 */ /* 0x000fe20004000000 */
[----:B------:R-:W-:-:S04]  /*2670*/  IMAD.IADD R9, R0, 0x1, R9 ;  /* 0x0000000100097824 */ /* 0x000fc800078e0209 */
[----:B------:R1:W-:Y:S01]  /*2680*/  STG.E.64 desc[UR6][R14.64], R18 ;  /* 0x000000120e007986 */ /* 0x0003e2000c101b06 */
[----:B------:R-:W-:-:S13]  /*2690*/  ISETP.GE.AND P0, PT, R9, UR4, PT ;  /* 0x0000000409007c0c */ /* 0x000fda000bf06270 */
[----:B-1----:R-:W-:Y:S05]  /*26a0*/  @!P0 BRA `(.L_x_645) ;  /* 0xfffffffc00a48947 */ /* 0x002fea000383ffff */
[----:B------:R-:W-:Y:S05]  /*26b0*/  EXIT ;  /* 0x000000000000794d */ /* 0x000fea0003800000 */
.L_x_642:
        /* <DEDUP_REMOVED lines=21> */
.L_x_648:
        /* <DEDUP_REMOVED lines=41> */
[----:B--2---:R-:W-:Y:S01]  /*2aa0*/  DSETP.NEU.AND P1, PT, R14, R16, PT ;  /* 0x000000100e00722a */ /* 0x004fe20003f2d000 */
[----:B------:R-:W-:-:S05]  /*2ab0*/  IMAD.WIDE R14, R9, 0x8, R4 ;  /* 0x00000008090e7825 */ /* 0x000fca00078e0204 */
[----:B------:R-:W-:Y:S01]  /*2ac0*/  FSEL R19, RZ, 1.875, !P1 ;  /* 0x3ff00000ff137808 */ /* 0x000fe20004800000 */
[----:B------:R-:W-:-:S04]  /*2ad0*/  IMAD.IADD R9, R0, 0x1, R9 ;  /* 0x0000000100097824 */ /* 0x000fc800078e0209 */
[----:B------:R1:W-:Y:S01]  /*2ae0*/  STG.E.64 desc[UR6][R14.64], R18 ;  /* 0x000000120e007986 */ /* 0x0003e2000c101b06 */
[----:B------:R-:W-:-:S13]  /*2af0*/  ISETP.GE.AND P1, PT, R9, UR4, PT ;  /* 0x0000000409007c0c */ /* 0x000fda000bf26270 */
[----:B-1----:R-:W-:Y:S05]  /*2b00*/  @!P1 BRA `(.L_x_648) ;  /* 0xfffffffc00409947 */ /* 0x002fea000383ffff */
[----:B------:R-:W-:Y:S05]  /*2b10*/  EXIT ;  /* 0x000000000000794d */ /* 0x000fea0003800000 */
.L_x_647:
[----:B------:R-:W0:Y:S08]  /*2b20*/  LDC.64 R6, c[0x0][0x388] ;  /* 0x0000e200ff067b82 */ /* 0x000e300000000a00 */
[----:B------:R-:W1:Y:S08]  /*2b30*/  LDC.64 R10, c[0x0][0x398] ;  /* 0x0000e600ff0a7b82 */ /* 0x000e700000000a00 */
[----:B------:R-:W2:Y:S02]  /*2b40*/  LDC.64 R12, c[0x0][0x3a8] ;  /* 0x0000ea00ff0c7b82 */ /* 0x000ea40000000a00 */
.L_x_649:
[----:B0--3--:R-:W3:Y:S04]  /*2b50*/  LDG.E.64 R2, desc[UR6][R6.64] ;  /* 0x0000000606027981 */ /* 0x009ee8000c1e1b00 */
[----:B-1----:R-:W3:Y:S02]  /*2b60*/  LDG.E.64 R4, desc[UR6][R10.64] ;  /* 0x000000060a047981 */ /* 0x002ee4000c1e1b00 */
[----:B---3--:R-:W-:Y:S01]  /*2b70*/  DSETP.NEU.AND P0, PT, R2, R4, PT ;  /* 0x000000040200722a */ /* 0x008fe20003f0d000 */
        /* <DEDUP_REMOVED lines=8> */
.L_x_646:
        /* <DEDUP_REMOVED lines=21> */
.L_x_651:
        /* <DEDUP_REMOVED lines=86> */
[----:B--2---:R-:W-:-:S06]  /*32b0*/  DSETP.NEU.AND P1, PT, R12, R10, PT ;  /* 0x0000000a0c00722a */ /* 0x004fcc0003f2d000 */
[----:B------:R-:W-:Y:S02]  /*32c0*/  FSEL R25, RZ, 1.875, !P1 ;  /* 0x3ff00000ff197808 */ /* 0x000fe40004800000 */
[----:B------:R-:W-:-:S03]  /*32d0*/  ISETP.GE.AND P1, PT, R9, UR4, PT ;  /* 0x0000000409007c0c */ /* 0x000fc6000bf26270 */
[----:B------:R1:W-:Y:S10]  /*32e0*/  STG.E.64 desc[UR6][R22.64], R24 ;  /* 0x0000001816007986 */ /* 0x0003f4000c101b06 */
[----:B------:R-:W-:Y:S05]  /*32f0*/  @!P1 BRA `(.L_x_651) ;  /* 0xfffffff800949947 */ /* 0x000fea000383ffff */
[----:B------:R-:W-:Y:S05]  /*3300*/  EXIT ;  /* 0x000000000000794d */ /* 0x000fea0003800000 */
.L_x_650:
        /* <DEDUP_REMOVED lines=17> */
.L_x_652:
        /* <DEDUP_REMOVED lines=49> */
.L_x_653:
        /* <DEDUP_REMOVED lines=13> */
.L_x_1331:


//--------------------- .text._Z9_ne_32_12iPfiiS_iiS_ --------------------------
	.section	.text._Z9_ne_32_12iPfiiS_iiS_,"ax",@progbits
	.align	128
        .global         _Z9_ne_32_12iPfiiS_iiS_
        .type           _Z9_ne_32_12iPfiiS_iiS_,@function
        .size           _Z9_ne_32_12iPfiiS_iiS_,(.L_x_1332 - _Z9_ne_32_12iPfiiS_iiS_)
        .other          _Z9_ne_32_12iPfiiS_iiS_,@"STO_CUDA_ENTRY STV_DEFAULT"
_Z9_ne_32_12iPfiiS_iiS_:
.text._Z9_ne_32_12iPfiiS_iiS_:
        /* <DEDUP_REMOVED lines=20> */
.L_x_656:
[----:B--2---:R-:W-:-:S04]  /*0140*/  IMAD.WIDE R2, R9, 0x4, R10 ;  /* 0x0000000409027825 */ /* 0x004fc800078e020a */
[C---:B---3--:R-:W-:Y:S02]  /*0150*/  IMAD.WIDE R4, R9.reuse, 0x4, R12 ;  /* 0x0000000409047825 */ /* 0x048fe400078e020c */
[----:B------:R-:W2:Y:S04]  /*0160*/  LDG.E R2, desc[UR6][R2.64] ;  /* 0x0000000602027981 */ /* 0x000ea8000c1e1900 */
[----:B------:R-:W2:Y:S01]  /*0170*/  LDG.E R5, desc[UR6][R4.64] ;  /* 0x0000000604057981 */ /* 0x000ea2000c1e1900 */
[----:B0-----:R-:W-:-:S04]  /*0180*/  IMAD.WIDE R6, R9, 0x4, R14 ;  /* 0x0000000409067825 */ /* 0x001fc800078e020e */
[----:B------:R-:W-:-:S05]  /*0190*/  IMAD.IADD R9, R0, 0x1, R9 ;  /* 0x0000000100097824 */ /* 0x000fca00078e0209 */
[----:B------:R-:W-:Y:S02]  /*01a0*/  ISETP.GE.AND P0, PT, R9, UR5, PT ;  /* 0x0000000509007c0c */ /* 0x000fe4000bf06270 */
[----:B--2---:R-:W-:-:S05]  /*01b0*/  FSET.BF.NEU.AND R17, R2, R5, PT ;  /* 0x000000050211720a */ /* 0x004fca000380d000 */
[----:B------:R0:W-:Y:S06]  /*01c0*/  STG.E desc[UR6][R6.64], R17 ;  /* 0x0000001106007986 */ /* 0x0001ec000c101906 */
[----:B------:R-:W-:Y:S05]  /*01d0*/  @!P0 BRA `(.L_x_656) ;  /* 0xfffffffc00d88947 */ /* 0x000fea000383ffff */
[----:B------:R-:W-:Y:S05]  /*01e0*/  EXIT ;  /* 0x000000000000794d */ /* 0x000fea0003800000 */
.L_x_655:
        /* <DEDUP_REMOVED lines=19> */
.L_x_658:
        /* <DEDUP_REMOVED lines=19> */
[----:B---3--:R-:W-:-:S05]  /*0450*/  FSET.BF.NEU.AND R13, R13, R16, PT ;  /* 0x000000100d0d720a */ /* 0x008fca000380d000 */
[----:B------:R1:W-:Y:S06]  /*0460*/  STG.E desc[UR6][R18.64], R13 ;  /* 0x0000000d12007986 */ /* 0x0003ec000c101906 */
[----:B------:R-:W-:Y:S05]  /*0470*/  @!P1 BRA `(.L_x_658) ;  /* 0xfffffffc00a89947 */ /* 0x000fea000383ffff */
[----:B------:R-:W-:Y:S05]  /*0480*/  EXIT ;  /* 0x000000000000794d */ /* 0x000fea0003800000 */
.L_x_657:
        /* <DEDUP_REMOVED lines=19> */
.L_x_660:
        /* <DEDUP_REMOVED lines=44> */
[----:B--2---:R-:W-:-:S05]  /*0880*/  FSET.BF.NEU.AND R21, R13, R16, PT ;  /* 0x000000100d15720a */ /* 0x004fca000380d000 */
[----:B------:R1:W-:Y:S06]  /*0890*/  STG.E desc[UR6][R18.64], R21 ;  /* 0x0000001512007986 */ /* 0x0003ec000c101906 */
[----:B------:R-:W-:Y:S05]  /*08a0*/  @!P1 BRA `(.L_x_660) ;  /* 0xfffffffc00449947 */ /* 0x000fea000383ffff */
[----:B------:R-:W-:Y:S05]  /*08b0*/  EXIT ;  /* 0x000000000000794d */ /* 0x000fea0003800000 */
.L_x_659:
[----:B------:R-:W0:Y:S08]  /*08c0*/  LDC.64 R2, c[0x0][0x398] ;  /* 0x0000e600ff027b82 */ /* 0x000e300000000a00 */
[----:B--2---:R-:W1:Y:S08]  /*08d0*/  LDC.64 R10, c[0x0][0x3a8] ;  /* 0x0000ea00ff0a7b82 */ /* 0x004e700000000a00 */
[----:B------:R-:W2:Y:S02]  /*08e0*/  LDC.64 R4, c[0x0][0x388] ;  /* 0x0000e200ff047b82 */ /* 0x000ea40000000a00 */
.L_x_661:
[C---:B--2---:R-:W-:Y:S01]  /*08f0*/  IMAD.WIDE R6, R9.reuse, 0x4, R4 ;  /* 0x0000000409067825 */ /* 0x044fe200078e0204 */
[----:B0---4-:R-:W2:Y:S05]  /*0900*/  LDG.E R15, desc[UR6][R2.64] ;  /* 0x00000006020f7981 */ /* 0x011eaa000c1e1900 */
[----:B------:R-:W2:Y:S01]  /*0910*/  LDG.E R6, desc[UR6][R6.64] ;  /* 0x0000000606067981 */ /* 0x000ea2000c1e1900 */
[----:B-1-3--:R-:W-:Y:S01]  /*0920*/  IMAD.WIDE R12, R9, 0x4, R10 ;  /* 0x00000004090c7825 */ /* 0x00afe200078e020a */
[----:B------:R-:W-:-:S04]  /*0930*/  IADD3 R9, PT, PT, R0, R9, RZ ;  /* 0x0000000900097210 */ /* 0x000fc80007ffe0ff */
[----:B------:R-:W-:Y:S02]  /*0940*/  ISETP.GE.AND P0, PT, R9, UR5, PT ;  /* 0x0000000509007c0c */ /* 0x000fe4000bf06270 */
[----:B--2---:R-:W-:-:S05]  /*0950*/  FSET.BF.NEU.AND R15, R6, R15, PT ;  /* 0x0000000f060f720a */ /* 0x004fca000380d000 */
[----:B------:R4:W-:Y:S06]  /*0960*/  STG.E desc[UR6][R12.64], R15 ;  /* 0x0000000f0c007986 */ /* 0x0009ec000c101906 */
[----:B------:R-:W-:Y:S05]  /*0970*/  @!P0 BRA `(.L_x_661) ;  /* 0xfffffffc00dc8947 */ /* 0x000fea000383ffff */
[----:B------:R-:W-:Y:S05]  /*0980*/  EXIT ;  /* 0x000000000000794d */ /* 0x000fea0003800000 */
.L_x_654:
        /* <DEDUP_REMOVED lines=22> */
.L_x_664:
        /* <DEDUP_REMOVED lines=19> */
[----:B--2---:R-:W-:-:S05]  /*0c20*/  FSET.BF.NEU.AND R13, R14, R17, PT ;  /* 0x000000110e0d720a */ /* 0x004fca000380d000 */
[----:B------:R1:W-:Y:S06]  /*0c30*/  STG.E desc[UR6][R18.64], R13 ;  /* 0x0000000d12007986 */ /* 0x0003ec000c101906 */
[----:B------:R-:W-:Y:S05]  /*0c40*/  @!P1 BRA `(.L_x_664) ;  /* 0xfffffffc00a89947 */ /* 0x000fea000383ffff */
[----:B------:R-:W-:Y:S05]  /*0c50*/  EXIT ;  /* 0x000000000000794d */ /* 0x000fea0003800000 */
.L_x_663:
        /* <DEDUP_REMOVED lines=19> */
.L_x_666:
        /* <DEDUP_REMOVED lines=44> */
[----:B--2---:R-:W-:-:S05]  /*1050*/  FSET.BF.NEU.AND R21, R12, R17, PT ;  /* 0x000000110c15720a */ /* 0x004fca000380d000 */
[----:B------:R1:W-:Y:S06]  /*1060*/  STG.E desc[UR6][R18.64], R21 ;  /* 0x0000001512007986 */ /* 0x0003ec000c101906 */
[----:B------:R-:W-:Y:S05]  /*1070*/  @!P1 BRA `(.L_x_666) ;  /* 0xfffffffc00449947 */ /* 0x000fea000383ffff */
[----:B------:R-:W-:Y:S05]  /*1080*/  EXIT ;  /* 0x000000000000794d */ /* 0x000fea0003800000 */
.L_x_665:
[----:B------:R-:W0:Y:S08]  /*1090*/  LDC.64 R2, c[0x0][0x388] ;  /* 0x0000e200ff027b82 */ /* 0x000e300000000a00 */
[----:B------:R-:W1:Y:S08]  /*10a0*/  LDC.64 R10, c[0x0][0x3a8] ;  /* 0x0000ea00ff0a7b82 */ /* 0x000e700000000a00 */
[----:B------:R-:W2:Y:S02]  /*10b0*/  LDC.64 R4, c[0x0][0x398] ;  /* 0x0000e600ff047b82 */ /* 0x000ea40000000a00 */
.L_x_667:
[C---:B--2---:R-:W-:Y:S01]  /*10c0*/  IMAD.WIDE R6, R9.reuse, 0x4, R4 ;  /* 0x0000000409067825 */ /* 0x044fe200078e0204 */
[----:B0-----:R-:W2:Y:S05]  /*10d0*/  LDG.E R8, desc[UR6][R2.64] ;  /* 0x0000000602087981 */ /* 0x001eaa000c1e1900 */
[----:B------:R-:W2:Y:S01]  /*10e0*/  LDG.E R7, desc[UR6][R6.64] ;  /* 0x0000000606077981 */ /* 0x000ea2000c1e1900 */
[----:B-1-3--:R-:W-:-:S04]  /*10f0*/  IMAD.WIDE R12, R9, 0x4, R10 ;  /* 0x00000004090c7825 */ /* 0x00afc800078e020a */
[----:B------:R-:W-:-:S05]  /*1100*/  IMAD.IADD R9, R0, 0x1, R9 ;  /* 0x0000000100097824 */ /* 0x000fca00078e0209 */
[----:B------:R-:W-:Y:S02]  /*1110*/  ISETP.GE.AND P0, PT, R9, UR5, PT ;  /* 0x0000000509007c0c */ /* 0x000fe4000bf06270 */
[----:B--2---:R-:W-:-:S05]  /*1120*/  FSET.BF.NEU.AND R15, R8, R7, PT ;  /* 0x00000007080f720a */ /* 0x004fca000380d000 */
[----:B------:R3:W-:Y:S06]  /*1130*/  STG.E desc[UR6][R12.64], R15 ;  /* 0x0000000f0c007986 */ /* 0x0007ec000c101906 */
[----:B------:R-:W-:Y:S05]  /*1140*/  @!P0 BRA `(.L_x_667) ;  /* 0xfffffffc00dc8947 */ /* 0x000fea000383ffff */
[----:B------:R-:W-:Y:S05]  /*1150*/  EXIT ;  /* 0x000000000000794d */ /* 0x000fea0003800000 */
.L_x_662:
        /* <DEDUP_REMOVED lines=23> */
.L_x_670:
        /* <DEDUP_REMOVED lines=42> */
.L_x_669:
        /* <DEDUP_REMOVED lines=20> */
.L_x_672:
        /* <DEDUP_REMOVED lines=67> */
.L_x_671:
        /* <DEDUP_REMOVED lines=16> */
.L_x_673:
        /* <DEDUP_REMOVED lines=22> */
.L_x_668:
        /* <DEDUP_REMOVED lines=23> */
.L_x_676:
        /* <DEDUP_REMOVED lines=67> */
.L_x_675:
        /* <DEDUP_REMOVED lines=16> */
.L_x_677:
        /* <DEDUP_REMOVED lines=18> */
[----:B--2---:R-:W-:-:S05]  /*2500*/  FSET.BF.NEU.AND R17, R8, R13, PT ;  /* 0x0000000d0811720a */ /* 0x004fca000380d000 */
[----:B------:R1:W-:Y:S06]  /*2510*/  STG.E desc[UR6][R14.64], R17 ;  /* 0x000000110e007986 */ /* 0x0003ec000c101906 */
[----:B------:R-:W-:Y:S05]  /*2520*/  @!P0 BRA `(.L_x_677) ;  /* 0xfffffffc00ac8947 */ /* 0x000fea000383ffff */
[----:B------:R-:W-:Y:S05]  /*2530*/  EXIT ;  /* 0x000000000000794d */ /* 0x000fea0003800000 */
.L_x_674:
        /* <DEDUP_REMOVED lines=21> */
.L_x_680:
        /* <DEDUP_REMOVED lines=47> */
.L_x_679:
[----:B------:R-:W0:Y:S08]  /*2980*/  LDC.64 R2, c[0x0][0x388] ;  /* 0x0000e200ff027b82 */ /* 0x000e300000000a00 */
[----:B------:R-:W1:Y:S08]  /*2990*/  LDC.64 R4, c[0x0][0x398] ;  /* 0x0000e600ff047b82 */ /* 0x000e700000000a00 */
[----:B------:R-:W2:Y:S02]  /*29a0*/  LDC.64 R6, c[0x0][0x3a8] ;  /* 0x0000ea00ff067b82 */ /* 0x000ea40000000a00 */
.L_x_681:
[----:B0--3--:R-:W3:Y:S04]  /*29b0*/  LDG.E R8, desc[UR6][R2.64] ;  /* 0x0000000602087981 */ /* 0x009ee8000c1e1900 */
[----:B-1----:R-:W3:Y:S01]  /*29c0*/  LDG.E R13, desc[UR6][R4.64] ;  /* 0x00000006040d7981 */ /* 0x002ee2000c1e1900 */
[----:B--2---:R-:W-:-:S04]  /*29d0*/  IMAD.WIDE R10, R9, 0x4, R6 ;  /* 0x00000004090a7825 */ /* 0x004fc800078e0206 */
[----:B------:R-:W-:-:S05]  /*29e0*/  IMAD.IADD R9, R0, 0x1, R9 ;  /* 0x0000000100097824 */ /* 0x000fca00078e0209 */
[----:B------:R-:W-:Y:S02]  /*29f0*/  ISETP.GE.AND P0, PT, R9, UR5, PT ;  /* 0x0000000509007c0c */ /* 0x000fe4000bf06270 */
[----:B---3--:R-:W-:-:S05]  /*2a00*/  FSET.BF.NEU.AND R13, R8, R13, PT ;  /* 0x0000000d080d720a */ /* 0x008fca000380d000 */
[----:B------:R3:W-:Y:S06]  /*2a10*/  STG.E desc[UR6][R10.64], R13 ;  /* 0x0000000d0a007986 */ /* 0x0007ec000c101906 */
[----:B------:R-:W-:Y:S05]  /*2a20*/  @!P0 BRA `(.L_x_681) ;  /* 0xfffffffc00e08947 */ /* 0x000fea000383ffff */
[----:B------:R-:W-:Y:S05]  /*2a30*/  EXIT ;  /* 0x000000000000794d */ /* 0x000fea0003800000 */
.L_x_678:
        /* <DEDUP_REMOVED lines=21> */
.L_x_683:
        /* <DEDUP_REMOVED lines=90> */
.L_x_682:
        /* <DEDUP_REMOVED lines=17> */
.L_x_684:
        /* <DEDUP_REMOVED lines=47> */
.L_x_685:
        /* <DEDUP_REMOVED lines=13> */
.L_x_1332:


//--------------------- .text._Z9_eq_64_12iPdiiS_iiS_ --------------------------
	.section	.text._Z9_eq_64_12iPdiiS_iiS_,"ax",@progbits
	.align	128
        .global         _Z9_eq_64_12iPdiiS_iiS_
        .type           _Z9_eq_64_12iPdiiS_iiS_,@function
        .size           _Z9_eq_64_12iPdiiS_iiS_,(.L_x_1333 - _Z9_eq_64_12iPdiiS_iiS_)
        .other          _Z9_eq_64_12iPdiiS_iiS_,@"STO_CUDA_ENTRY STV_DEFAULT"
_Z9_eq_64_12iPdiiS_iiS_:
.text._Z9_eq_64_12iPdiiS_iiS_:
        /* <DEDUP_REMOVED lines=20> */
.L_x_688:
        /* <DEDUP_REMOVED lines=8> */
[----:B------:R-:W-:Y:S02]  /*01c0*/  FSEL R11, RZ, 1.875, P0 ;  /* 0x3ff00000ff0b7808 */ /* 0x000fe40000000000 */
[----:B------:R-:W-:-:S03]  /*01d0*/  ISETP.GE.AND P0, PT, R9, UR5, PT ;  /* 0x0000000509007c0c */ /* 0x000fc6000bf06270 */
[----:B------:R0:W-:Y:S10]  /*01e0*/  STG.E.64 desc[UR6][R6.64], R10 ;  /* 0x0000000a06007986 */ /* 0x0001f4000c101b06 */
[----:B------:R-:W-:Y:S05]  /*01f0*/  @!P0 BRA `(.L_x_688) ;  /* 0xfffffffc00d08947 */ /* 0x000fea000383ffff */
[----:B------:R-:W-:Y:S05]  /*0200*/  EXIT ;  /* 0x000000000000794d */ /* 0x000fea0003800000 */
.L_x_687:
        /* <DEDUP_REMOVED lines=19> */
.L_x_690:
        /* <DEDUP_REMOVED lines=20> */
[----:B------:R-:W-:-:S05]  /*0480*/  FSEL R21, RZ, 1.875, P1 ;  /* 0x3ff00000ff157808 */ /* 0x000fca0000800000 */
[----:B------:R1:W-:Y:S01]  /*0490*/  STG.E.64 desc[UR6][R18.64], R20 ;  /* 0x0000001412007986 */ /* 0x0003e2000c101b06 */
[----:B------:R-:W-:-:S13]  /*04a0*/  ISETP.GE.AND P1, PT, R9, UR4, PT ;  /* 0x0000000409007c0c */ /* 0x000fda000bf26270 */
[----:B-1----:R-:W-:Y:S05]  /*04b0*/  @!P1 BRA `(.L_x_690) ;  /* 0xfffffffc00a09947 */ /* 0x002fea000383ffff */
[----:B------:R-:W-:Y:S05]  /*04c0*/  EXIT ;  /* 0x000000000000794d */ /* 0x000fea0003800000 */
.L_x_689:
        /* <DEDUP_REMOVED lines=19> */
.L_x_692:
        /* <DEDUP_REMOVED lines=50> */
.L_x_691:
[----:B------:R-:W0:Y:S08]  /*0920*/  LDC.64 R4, c[0x0][0x398] ;  /* 0x0000e600ff047b82 */ /* 0x000e300000000a00 */
[----:B---3--:R-:W1:Y:S08]  /*0930*/  LDC.64 R14, c[0x0][0x3a8] ;  /* 0x0000ea00ff0e7b82 */ /* 0x008e700000000a00 */
[----:B------:R-:W3:Y:S02]  /*0940*/  LDC.64 R10, c[0x0][0x388] ;  /* 0x0000e200ff0a7b82 */ /* 0x000ee40000000a00 */
.L_x_693:
[C---:B--23--:R-:W-:Y:S01]  /*0950*/  IMAD.WIDE R12, R9.reuse, 0x8, R10 ;  /* 0x00000008090c7825 */ /* 0x04cfe200078e020a */
[----:B0---4-:R-:W2:Y:S04]  /*0960*/  LDG.E.64 R6, desc[UR6][R4.64] ;  /* 0x0000000604067981 */ /* 0x011ea8000c1e1b00 */
[----:B------:R-:W2:Y:S02]  /*0970*/  LDG.E.64 R2, desc[UR6][R12.64] ;  /* 0x000000060c027981 */ /* 0x000ea4000c1e1b00 */
[----:B--2---:R-:W-:Y:S01]  /*0980*/  DSETP.NEU.AND P0, PT, R2, R6, PT ;  /* 0x000000060200722a */ /* 0x004fe20003f0d000 */
        /* <DEDUP_REMOVED lines=8> */
.L_x_686:
        /* <DEDUP_REMOVED lines=22> */
.L_x_696:
        /* <DEDUP_REMOVED lines=20> */
[----:B------:R-:W-:-:S05]  /*0cb0*/  FSEL R21, RZ, 1.875, P1 ;  /* 0x3ff00000ff157808 */ /* 0x000fca0000800000 */
[----:B------:R1:W-:Y:S01]  /*0cc0*/  STG.E.64 desc[UR6][R18.64], R20 ;  /* 0x0000001412007986 */ /* 0x0003e2000c101b06 */
[----:B------:R-:W-:-:S13]  /*0cd0*/  ISETP.GE.AND P1, PT, R9, UR4, PT ;  /* 0x0000000409007c0c */ /* 0x000fda000bf26270 */
[----:B-1----:R-:W-:Y:S05]  /*0ce0*/  @!P1 BRA `(.L_x_696) ;  /* 0xfffffffc00a09947 */ /* 0x002fea000383ffff */
[----:B------:R-:W-:Y:S05]  /*0cf0*/  EXIT ;  /* 0x000000000000794d */ /* 0x000fea0003800000 */
.L_x_695:
        /* <DEDUP_REMOVED lines=19> */
.L_x_698:
        /* <DEDUP_REMOVED lines=45> */
[----:B------:R-:W-:-:S05]  /*1100*/  FSEL R21, RZ, 1.875, P1 ;  /* 0x3ff00000ff157808 */ /* 0x000fca0000800000 */
[----:B------:R1:W-:Y:S01]  /*1110*/  STG.E.64 desc[UR6][R18.64], R20 ;  /* 0x0000001412007986 */ /* 0x0003e2000c101b06 */
[----:B------:R-:W-:-:S13]  /*1120*/  ISETP.GE.AND P1, PT, R9, UR4, PT ;  /* 0x0000000409007c0c */ /* 0x000fda000bf26270 */
[----:B-1----:R-:W-:Y:S05]  /*1130*/  @!P1 BRA `(.L_x_698) ;  /* 0xfffffffc003c9947 */ /* 0x002fea000383ffff */
[----:B------:R-:W-:Y:S05]  /*1140*/  EXIT ;  /* 0x000000000000794d */ /* 0x000fea0003800000 */
.L_x_697:
[----:B------:R-:W0:Y:S08]  /*1150*/  LDC.64 R2, c[0x0][0x388] ;  /* 0x0000e200ff027b82 */ /* 0x000e300000000a00 */
[----:B------:R-:W1:Y:S08]  /*1160*/  LDC.64 R12, c[0x0][0x3a8] ;  /* 0x0000ea00ff0c7b82 */ /* 0x000e700000000a00 */
[----:B------:R-:W2:Y:S02]  /*1170*/  LDC.64 R10, c[0x0][0x398] ;  /* 0x0000e600ff0a7b82 */ /* 0x000ea40000000a00 */
.L_x_699:
[C---:B--2---:R-:W-:Y:S01]  /*1180*/  IMAD.WIDE R6, R9.reuse, 0x8, R10 ;  /* 0x0000000809067825 */ /* 0x044fe200078e020a */
[----:B0--3--:R-:W2:Y:S05]  /*1190*/  LDG.E.64 R4, desc[UR6][R2.64] ;  /* 0x0000000602047981 */ /* 0x009eaa000c1e1b00 */
[----:B------:R-:W2:Y:S01]  /*11a0*/  LDG.E.64 R6, desc[UR6][R6.64] ;  /* 0x0000000606067981 */ /* 0x000ea2000c1e1b00 */
[----:B-1----:R-:W-:-:S04]  /*11b0*/  IMAD.WIDE R14, R9, 0x8, R12 ;  /* 0x00000008090e7825 */ /* 0x002fc800078e020c */
[----:B------:R-:W-:Y:S01]  /*11c0*/  IMAD.IADD R9, R0, 0x1, R9 ;  /* 0x0000000100097824 */ /* 0x000fe200078e0209 */
[----:B--2---:R-:W-:Y:S01]  /*11d0*/  DSETP.NEU.AND P0, PT, R4, R6, PT ;  /* 0x000000060400722a */ /* 0x004fe20003f0d000 */
[----:B------:R-:W-:-:S05]  /*11e0*/  IMAD.MOV.U32 R4, RZ, RZ, RZ ;  /* 0x000000ffff047224 */ /* 0x000fca00078e00ff */
[----:B------:R-:W-:Y:S02]  /*11f0*/  FSEL R5, RZ, 1.875, P0 ;  /* 0x3ff00000ff057808 */ /* 0x000fe40000000000 */
[----:B------:R-:W-:-:S03]  /*1200*/  ISETP.GE.AND P0, PT, R9, UR5, PT ;  /* 0x0000000509007c0c */ /* 0x000fc6000bf06270 */
[----:B------:R3:W-:Y:S10]  /*1210*/  STG.E.64 desc[UR6][R14.64], R4 ;  /* 0x000000040e007986 */ /* 0x0007f4000c101b06 */
[----:B------:R-:W-:Y:S05]  /*1220*/  @!P0 BRA `(.L_x_699) ;  /* 0xfffffffc00d48947 */ /* 0x000fea000383ffff */
[----:B------:R-:W-:Y:S05]  /*1230*/  EXIT ;  /* 0x000000000000794d */ /* 0x000fea0003800000 */
.L_x_694:
        /* <DEDUP_REMOVED lines=23> */
.L_x_702:
        /* <DEDUP_REMOVED lines=44> */
.L_x_701:
        /* <DEDUP_REMOVED lines=20> */
.L_x_704:
        /* <DEDUP_REMOVED lines=69> */
.L_x_703:
        /* <DEDUP_REMOVED lines=16> */
.L_x_705:
        /* <DEDUP_REMOVED lines=18> */
[----:B------:R-:W-:Y:S02]  /*1e20*/  FSEL R19, RZ, 1.875, P0 ;  /* 0x3ff00000ff137808 */ /* 0x000fe40000000000 */
[----:B------:R-:W-:-:S03]  /*1e30*/  IADD3 R9, PT, PT, R0, R9, RZ ;  /* 0x0000000900097210 */ /* 0x000fc60007ffe0ff */
[----:B------:R1:W-:Y:S01]  /*1e40*/  STG.E.64 desc[UR6][R16.64], R18 ;  /* 0x0000001210007986 */ /* 0x0003e2000c101b06 */
[----:B------:R-:W-:-:S13]  /*1e50*/  ISETP.GE.AND P0, PT, R9, UR4, PT ;  /* 0x0000000409007c0c */ /* 0x000fda000bf06270 */
[----:B-1----:R-:W-:Y:S05]  /*1e60*/  @!P0 BRA `(.L_x_705) ;  /* 0xfffffffc00a48947 */ /* 0x002fea000383ffff */
[----:B------:R-:W-:Y:S05]  /*1e70*/  EXIT ;  /* 0x000000000000794d */ /* 0x000fea0003800000 */
.L_x_700:
        /* <DEDUP_REMOVED lines=23> */
.L_x_708:
        /* <DEDUP_REMOVED lines=64> */
[----:B------:R-:W-:Y:S02]  /*23f0*/  FSEL R23, RZ, 1.875, P1 ;  /* 0x3ff00000ff177808 */ /* 0x000fe40000800000 */
[----:B------:R-:W-:-:S03]  /*2400*/  ISETP.GE.AND P1, PT, R9, UR4, PT ;  /* 0x0000000409007c0c */ /* 0x000fc6000bf26270 */
[----:B------:R1:W-:Y:S10]  /*2410*/  STG.E.64 desc[UR6][R20.64], R22 ;  /* 0x0000001614007986 */ /* 0x0003f4000c101b06 */
[----:B------:R-:W-:Y:S05]  /*2420*/  @!P1 BRA `(.L_x_708) ;  /* 0xfffffff800f09947 */ /* 0x000fea000383ffff */
[----:B------:R-:W-:Y:S05]  /*2430*/  EXIT ;  /* 0x000000000000794d */ /* 0x000fea0003800000 */
.L_x_707:
        /* <DEDUP_REMOVED lines=16> */
.L_x_709:
        /* <DEDUP_REMOVED lines=18> */
[----:B------:R-:W-:Y:S01]  /*2660*/  FSEL R19, RZ, 1.875, P0 ;  /* 0x3ff00000ff137808 */ /* 0x000fe20000000000 */
[----:B------:R-:W-:-:S04]  /*2670*/  IMAD.IADD R9, R0, 0x1, R9 ;  /* 0x0000000100097824 */ /* 0x000fc800078e0209 */
[----:B------:R1:W-:Y:S01]  /*2680*/  STG.E.64 desc[UR6][R14.64], R18 ;  /* 0x000000120e007986 */ /* 0x0003e2000c101b06 */
[----:B------:R-:W-:-:S13]  /*2690*/  ISETP.GE.AND P0, PT, R9, UR4, PT ;  /* 0x0000000409007c0c */ /* 0x000fda000bf06270 */
[----:B-1----:R-:W-:Y:S05]  /*26a0*/  @!P0 BRA `(.L_x_709) ;  /* 0xfffffffc00a48947 */ /* 0x002fea000383ffff */
[----:B------:R-:W-:Y:S05]  /*26b0*/  EXIT ;  /* 0x000000000000794d */ /* 0x000fea0003800000 */
.L_x_706:
        /* <DEDUP_REMOVED lines=21> */
.L_x_712:
        /* <DEDUP_REMOVED lines=43> */
[----:B------:R-:W-:Y:S01]  /*2ac0*/  FSEL R19, RZ, 1.875, P1 ;  /* 0x3ff00000ff137808 */ /* 0x000fe20000800000 */
[----:B------:R-:W-:-:S04]  /*2ad0*/  IMAD.IADD R9, R0, 0x1, R9 ;  /* 0x0000000100097824 */ /* 0x000fc800078e0209 */
[----:B------:R1:W-:Y:S01]  /*2ae0*/  STG.E.64 desc[UR6][R14.64], R18 ;  /* 0x000000120e007986 */ /* 0x0003e2000c101b06 */
[----:B------:R-:W-:-:S13]  /*2af0*/  ISETP.GE.AND P1, PT, R9, UR4, PT ;  /* 0x0000000409007c0c */ /* 0x000fda000bf26270 */
[----:B-1----:R-:W-:Y:S05]  /*2b00*/  @!P1 BRA `(.L_x_712) ;  /* 0xfffffffc00409947 */ /* 0x002fea000383ffff */
[----:B------:R-:W-:Y:S05]  /*2b10*/  EXIT ;  /* 0x000000000000794d */ /* 0x000fea0003800000 */
.L_x_711:
[----:B------:R-:W0:Y:S08]  /*2b20*/  LDC.64 R6, c[0x0][0x388] ;  /* 0x0000e200ff067b82 */ /* 0x000e300000000a00 */
[----:B------:R-:W1:Y:S08]  /*2b30*/  LDC.64 R10, c[0x0][0x398] ;  /* 0x0000e600ff0a7b82 */ /* 0x000e700000000a00 */
[----:B------:R-:W2:Y:S02]  /*2b40*/  LDC.64 R12, c[0x0][0x3a8] ;  /* 0x0000ea00ff0c7b82 */ /* 0x000ea40000000a00 */
.L_x_713:
[----:B0--3--:R-:W3:Y:S04]  /*2b50*/  LDG.E.64 R2, desc[UR6][R6.64] ;  /* 0x0000000606027981 */ /* 0x009ee8000c1e1b00 */
[----:B-1----:R-:W3:Y:S02]  /*2b60*/  LDG.E.64 R4, desc[UR6][R10.64] ;  /* 0x000000060a047981 */ /* 0x002ee4000c1e1b00 */
[----:B---3--:R-:W-:Y:S01]  /*2b70*/  DSETP.NEU.AND P0, PT, R2, R4, PT ;  /* 0x000000040200722a */ /* 0x008fe20003f0d000 */
        /* <DEDUP_REMOVED lines=8> */
.L_x_710:
        /* <DEDUP_REMOVED lines=21> */
.L_x_715:
        /* <DEDUP_REMOVED lines=87> */
[----:B------:R-:W-:Y:S02]  /*32c0*/  FSEL R25, RZ, 1.875, P1 ;  /* 0x3ff00000ff197808 */ /* 0x000fe40000800000 */
[----:B------:R-:W-:-:S03]  /*32d0*/  ISETP.GE.AND P1, PT, R9, UR4, PT ;  /* 0x0000000409007c0c */ /* 0x000fc6000bf26270 */
[----:B------:R1:W-:Y:S10]  /*32e0*/  STG.E.64 desc[UR6][R22.64], R24 ;  /* 0x0000001816007986 */ /* 0x0003f4000c101b06 */
[----:B------:R-:W-:Y:S05]  /*32f0*/  @!P1 BRA `(.L_x_715) ;  /* 0xfffffff800949947 */ /* 0x000fea000383ffff */
[----:B------:R-:W-:Y:S05]  /*3300*/  EXIT ;  /* 0x000000000000794d */ /* 0x000fea0003800000 */
.L_x_714:
        /* <DEDUP_REMOVED lines=17> */
.L_x_716:
        /* <DEDUP_REMOVED lines=49> */
.L_x_717:
        /* <DEDUP_REMOVED lines=13> */
.L_x_1333:


//--------------------- .text._Z9_eq_32_12iPfiiS_iiS_ --------------------------
	.section	.text._Z9_eq_32_12iPfiiS_iiS_,"ax",@progbits
	.align	128
        .global         _Z9_eq_32_12iPfiiS_iiS_
        .type           _Z9_eq_32_12iPfiiS_iiS_,@function
        .size           _Z9_eq_32_12iPfiiS_iiS_,(.L_x_1334 - _Z9_eq_32_12iPfiiS_iiS_)
        .other          _Z9_eq_32_12iPfiiS_iiS_,@"STO_CUDA_ENTRY STV_DEFAULT"
_Z9_eq_32_12iPfiiS_iiS_:
.text._Z9_eq_32_12iPfiiS_iiS_:
        /* <DEDUP_REMOVED lines=20> */
.L_x_720:
[----:B--2---:R-:W-:-:S04]  /*0140*/  IMAD.WIDE R2, R9, 0x4, R10 ;  /* 0x0000000409027825 */ /* 0x004fc800078e020a */
[C---:B---3--:R-:W-:Y:S02]  /*0150*/  IMAD.WIDE R4, R9.reuse, 0x4, R12 ;  /* 0x0000000409047825 */ /* 0x048fe400078e020c */
[----:B------:R-:W2:Y:S04]  /*0160*/  LDG.E R2, desc[UR6][R2.64] ;  /* 0x0000000602027981 */ /* 0x000ea8000c1e1900 */
[----:B------:R-:W2:Y:S01]  /*0170*/  LDG.E R5, desc[UR6][R4.64] ;  /* 0x0000000604057981 */ /* 0x000ea2000c1e1900 */
[----:B0-----:R-:W-:-:S04]  /*0180*/  IMAD.WIDE R6, R9, 0x4, R14 ;  /* 0x0000000409067825 */ /* 0x001fc800078e020e */
[----:B------:R-:W-:-:S05]  /*0190*/  IMAD.IADD R9, R0, 0x1, R9 ;  /* 0x0000000100097824 */ /* 0x000fca00078e0209 */
[----:B------:R-:W-:Y:S02]  /*01a0*/  ISETP.GE.AND P0, PT, R9, UR5, PT ;  /* 0x0000000509007c0c */ /* 0x000fe4000bf06270 */
[----:B--2---:R-:W-:-:S05]  /*01b0*/  FSET.BF.EQ.AND R17, R2, R5, PT ;  /* 0x000000050211720a */ /* 0x004fca0003802000 */
[----:B------:R0:W-:Y:S06]  /*01c0*/  STG.E desc[UR6][R6.64], R17 ;  /* 0x0000001106007986 */ /* 0x0001ec000c101906 */
[----:B------:R-:W-:Y:S05]  /*01d0*/  @!P0 BRA `(.L_x_720) ;  /* 0xfffffffc00d88947 */ /* 0x000fea000383ffff */
[----:B------:R-:W-:Y:S05]  /*01e0*/  EXIT ;  /* 0x000000000000794d */ /* 0x000fea0003800000 */
.L_x_719:
        /* <DEDUP_REMOVED lines=19> */
.L_x_722:
        /* <DEDUP_REMOVED lines=19> */
[----:B---3--:R-:W-:-:S05]  /*0450*/  FSET.BF.EQ.AND R13, R13, R16, PT ;  /* 0x000000100d0d720a */ /* 0x008fca0003802000 */
[----:B------:R1:W-:Y:S06]  /*0460*/  STG.E desc[UR6][R18.64], R13 ;  /* 0x0000000d12007986 */ /* 0x0003ec000c101906 */
[----:B------:R-:W-:Y:S05]  /*0470*/  @!P1 BRA `(.L_x_722) ;  /* 0xfffffffc00a89947 */ /* 0x000fea000383ffff */
[----:B------:R-:W-:Y:S05]  /*0480*/  EXIT ;  /* 0x000000000000794d */ /* 0x000fea0003800000 */
.L_x_721:
        /* <DEDUP_REMOVED lines=19> */
.L_x_724:
        /* <DEDUP_REMOVED lines=44> */
[----:B--2---:R-:W-:-:S05]  /*0880*/  FSET.BF.EQ.AND R21, R13, R16, PT ;  /* 0x000000100d15720a */ /* 0x004fca0003802000 */
[----:B------:R1:W-:Y:S06]  /*0890*/  STG.E desc[UR6][R18.64], R21 ;  /* 0x0000001512007986 */ /* 0x0003ec000c101906 */
[----:B------:R-:W-:Y:S05]  /*08a0*/  @!P1 BRA `(.L_x_724) ;  /* 0xfffffffc00449947 */ /* 0x000fea000383ffff */
[----:B------:R-:W-:Y:S05]  /*08b0*/  EXIT ;  /* 0x000000000000794d */ /* 0x000fea0003800000 */
.L_x_723:
[----:B------:R-:W0:Y:S08]  /*08c0*/  LDC.64 R2, c[0x0][0x398] ;  /* 0x0000e600ff027b82 */ /* 0x000e300000000a00 */
[----:B--2---:R-:W1:Y:S08]  /*08d0*/  LDC.64 R10, c[0x0][0x3a8] ;  /* 0x0000ea00ff0a7b82 */ /* 0x004e700000000a00 */
[----:B------:R-:W2:Y:S02]  /*08e0*/  LDC.64 R4, c[0x0][0x388] ;  /* 0x0000e200ff047b82 */ /* 0x000ea40000000a00 */
.L_x_725:
[C---:B--2---:R-:W-:Y:S01]  /*08f0*/  IMAD.WIDE R6, R9.reuse, 0x4, R4 ;  /* 0x0000000409067825 */ /* 0x044fe200078e0204 */
[----:B0---4-:R-:W2:Y:S05]  /*0900*/  LDG.E R15, desc[UR6][R2.64] ;  /* 0x00000006020f7981 */ /* 0x011eaa000c1e1900 */
[----:B------:R-:W2:Y:S01]  /*0910*/  LDG.E R6, desc[UR6][R6.64] ;  /* 0x0000000606067981 */ /* 0x000ea2000c1e1900 */
[----:B-1-3--:R-:W-:Y:S01]  /*0920*/  IMAD.WIDE R12, R9, 0x4, R10 ;  /* 0x00000004090c7825 */ /* 0x00afe200078e020a */
[----:B------:R-:W-:-:S04]  /*0930*/  IADD3 R9, PT, PT, R0, R9, RZ ;  /* 0x0000000900097210 */ /* 0x000fc80007ffe0ff */
[----:B------:R-:W-:Y:S02]  /*0940*/  ISETP.GE.AND P0, PT, R9, UR5, PT ;  /* 0x0000000509007c0c */ /* 0x000fe4000bf06270 */
[----:B--2---:R-:W-:-:S05]  /*0950*/  FSET.BF.EQ.AND R15, R6, R15, PT ;  /* 0x0000000f060f720a */ /* 0x004fca0003802000 */
[----:B------:R4:W-:Y:S06]  /*0960*/  STG.E desc[UR6][R12.64], R15 ;  /* 0x0000000f0c007986 */ /* 0x0009ec000c101906 */
[----:B------:R-:W-:Y:S05]  /*0970*/  @!P0 BRA `(.L_x_725) ;  /* 0xfffffffc00dc8947 */ /* 0x000fea000383ffff */
[----:B------:R-:W-:Y:S05]  /*0980*/  EXIT ;  /* 0x000000000000794d */ /* 0x000fea0003800000 */
.L_x_718:
        /* <DEDUP_REMOVED lines=22> */
.L_x_728:
        /* <DEDUP_REMOVED lines=19> */
[----:B--2---:R-:W-:-:S05]  /*0c20*/  FSET.BF.EQ.AND R13, R14, R17, PT ;  /* 0x000000110e0d720a */ /* 0x004fca0003802000 */
[----:B------:R1:W-:Y:S06]  /*0c30*/  STG.E desc[UR6][R18.64], R13 ;  /* 0x0000000d12007986 */ /* 0x0003ec000c101906 */
[----:B------:R-:W-:Y:S05]  /*0c40*/  @!P1 BRA `(.L_x_728) ;  /* 0xfffffffc00a89947 */ /* 0x000fea000383ffff */
[----:B------:R-:W-:Y:S05]  /*0c50*/  EXIT ;  /* 0x000000000000794d */ /* 0x000fea0003800000 */
.L_x_727:
        /* <DEDUP_REMOVED lines=19> */
.L_x_730:
        /* <DEDUP_REMOVED lines=44> */
[----:B--2---:R-:W-:-:S05]  /*1050*/  FSET.BF.EQ.AND R21, R12, R17, PT ;  /* 0x000000110c15720a */ /* 0x004fca0003802000 */
[----:B------:R1:W-:Y:S06]  /*1060*/  STG.E desc[UR6][R18.64], R21 ;  /* 0x0000001512007986 */ /* 0x0003ec000c101906 */
[----:B------:R-:W-:Y:S05]  /*1070*/  @!P1 BRA `(.L_x_730) ;  /* 0xfffffffc00449947 */ /* 0x000fea000383ffff */
[----:B------:R-:W-:Y:S05]  /*1080*/  EXIT ;  /* 0x000000000000794d */ /* 0x000fea0003800000 */
.L_x_729:
[----:B------:R-:W0:Y:S08]  /*1090*/  LDC.64 R2, c[0x0][0x388] ;  /* 0x0000e200ff027b82 */ /* 0x000e300000000a00 */
[----:B------:R-:W1:Y:S08]  /*10a0*/  LDC.64 R10, c[0x0][0x3a8] ;  /* 0x0000ea00ff0a7b82 */ /* 0x000e700000000a00 */
[----:B------:R-:W2:Y:S02]  /*10b0*/  LDC.64 R4, c[0x0][0x398] ;  /* 0x0000e600ff047b82 */ /* 0x000ea40000000a00 */
.L_x_731:
[C---:B--2---:R-:W-:Y:S01]  /*10c0*/  IMAD.WIDE R6, R9.reuse, 0x4, R4 ;  /* 0x0000000409067825 */ /* 0x044fe200078e0204 */
[----:B0-----:R-:W2:Y:S05]  /*10d0*/  LDG.E R8, desc[UR6][R2.64] ;  /* 0x0000000602087981 */ /* 0x001eaa000c1e1900 */
[----:B------:R-:W2:Y:S01]  /*10e0*/  LDG.E R7, desc[UR6][R6.64] ;  /* 0x0000000606077981 */ /* 0x000ea2000c1e1900 */
[----:B-1-3--:R-:W-:-:S04]  /*10f0*/  IMAD.WIDE R12, R9, 0x4, R10 ;  /* 0x00000004090c7825 */ /* 0x00afc800078e020a */
[----:B------:R-:W-:-:S05]  /*1100*/  IMAD.IADD R9, R0, 0x1, R9 ;  /* 0x0000000100097824 */ /* 0x000fca00078e0209 */
[----:B------:R-:W-:Y:S02]  /*1110*/  ISETP.GE.AND P0, PT, R9, UR5, PT ;  /* 0x0000000509007c0c */ /* 0x000fe4000bf06270 */
[----:B--2---:R-:W-:-:S05]  /*1120*/  FSET.BF.EQ.AND R15, R8, R7, PT ;  /* 0x00000007080f720a */ /* 0x004fca0003802000 */
[----:B------:R3:W-:Y:S06]  /*1130*/  STG.E desc[UR6][R12.64], R15 ;  /* 0x0000000f0c007986 */ /* 0x0007ec000c101906 */
[----:B------:R-:W-:Y:S05]  /*1140*/  @!P0 BRA `(.L_x_731) ;  /* 0xfffffffc00dc8947 */ /* 0x000fea000383ffff */
[----:B------:R-:W-:Y:S05]  /*1150*/  EXIT ;  /* 0x000000000000794d */ /* 0x000fea0003800000 */
.L_x_726:
        /* <DEDUP_REMOVED lines=23> */
.L_x_734:
        /* <DEDUP_REMOVED lines=42> */
.L_x_733:
        /* <DEDUP_REMOVED lines=20> */
.L_x_736:
        /* <DEDUP_REMOVED lines=67> */
.L_x_735:
        /* <DEDUP_REMOVED lines=16> */
.L_x_737:
        /* <DEDUP_REMOVED lines=22> */
.L_x_732:
        /* <DEDUP_REMOVED lines=23> */
.L_x_740:
        /* <DEDUP_REMOVED lines=67> */
.L_x_739:
        /* <DEDUP_REMOVED lines=16> */
.L_x_741:
        /* <DEDUP_REMOVED lines=18> */
[----:B--2---:R-:W-:-:S05]  /*2500*/  FSET.BF.EQ.AND R17, R8, R13, PT ;  /* 0x0000000d0811720a */ /* 0x004fca0003802000 */
[----:B------:R1:W-:Y:S06]  /*2510*/  STG.E desc[UR6][R14.64], R17 ;  /* 0x000000110e007986 */ /* 0x0003ec000c101906 */
[----:B------:R-:W-:Y:S05]  /*2520*/  @!P0 BRA `(.L_x_741) ;  /* 0xfffffffc00ac8947 */ /* 0x000fea000383ffff */
[----:B------:R-:W-:Y:S05]  /*2530*/  EXIT ;  /* 0x000000000000794d */ /* 0x000fea0003800000 */
.L_x_738:
        /* <DEDUP_REMOVED lines=21> */
.L_x_744:
        /* <DEDUP_REMOVED lines=47> */
.L_x_743:
[----:B------:R-:W0:Y:S08]  /*2980*/  LDC.64 R2, c[0x0][0x388] ;  /* 0x0000e200ff027b82 */ /* 0x000e300000000a00 */
[----:B------:R-:W1:Y:S08]  /*2990*/  LDC.64 R4, c[0x0][0x398] ;  /* 0x0000e600ff047b82 */ /* 0x000e700000000a00 */
[----:B------:R-:W2:Y:S02]  /*29a0*/  LDC.64 R6, c[0x0][0x3a8] ;  /* 0x0000ea00ff067b82 */ /* 0x000ea40000000a00 */
.L_x_745:
[----:B0--3--:R-:W3:Y:S04]  /*29b0*/  LDG.E R8, desc[UR6][R2.64] ;  /* 0x0000000602087981 */ /* 0x009ee8000c1e1900 */
[----:B-1----:R-:W3:Y:S01]  /*29c0*/  LDG.E R13, desc[UR6][R4.64] ;  /* 0x00000006040d7981 */ /* 0x002ee2000c1e1900 */
[----:B--2---:R-:W-:-:S04]  /*29d0*/  IMAD.WIDE R10, R9, 0x4, R6 ;  /* 0x00000004090a7825 */ /* 0x004fc800078e0206 */
[----:B------:R-:W-:-:S05]  /*29e0*/  IMAD.IADD R9, R0, 0x1, R9 ;  /* 0x0000000100097824 */ /* 0x000fca00078e0209 */
[----:B------:R-:W-:Y:S02]  /*29f0*/  ISETP.GE.AND P0, PT, R9, UR5, PT ;  /* 0x0000000509007c0c */ /* 0x000fe4000bf06270 */
[----:B---3--:R-:W-:-:S05]  /*2a00*/  FSET.BF.EQ.AND R13, R8, R13, PT ;  /* 0x0000000d080d720a */ /* 0x008fca0003802000 */
[----:B------:R3:W-:Y:S06]  /*2a10*/  STG.E desc[UR6][R10.64], R13 ;  /* 0x0000000d0a007986 */ /* 0x0007ec000c101906 */
[----:B------:R-:W-:Y:S05]  /*2a20*/  @!P0 BRA `(.L_x_745) ;  /* 0xfffffffc00e08947 */ /* 0x000fea000383ffff */
[----:B------:R-:W-:Y:S05]  /*2a30*/  EXIT ;  /* 0x000000000000794d */ /* 0x000fea0003800000 */
.L_x_742:
        /* <DEDUP_REMOVED lines=21> */
.L_x_747:
        /* <DEDUP_REMOVED lines=90> */
.L_x_746:
        /* <DEDUP_REMOVED lines=17> */
.L_x_748:
        /* <DEDUP_REMOVED lines=47> */
.L_x_749:
        /* <DEDUP_REMOVED lines=13> */
.L_x_1334:


//--------------------- .text._Z10_min_64_12iPdiiS_iiS_ --------------------------
	.section	.text._Z10_min_64_12iPdiiS_iiS_,"ax",@progbits
	.align	128
        .global         _Z10_min_64_12iPdiiS_iiS_
        .type           _Z10_min_64_12iPdiiS_iiS_,@function
        .size           _Z10_min_64_12iPdiiS_iiS_,(.L_x_1335 - _Z10_min_64_12iPdiiS_iiS_)
        .other          _Z10_min_64_12iPdiiS_iiS_,@"STO_CUDA_ENTRY STV_DEFAULT"
_Z10_min_64_12iPdiiS_iiS_:
.text._Z10_min_64_12iPdiiS_iiS_:
        /* <DEDUP_REMOVED lines=20> */
.L_x_752:
[----:B--2---:R-:W-:-:S04]  /*0140*/  IMAD.WIDE R2, R9, 0x8, R12 ;  /* 0x0000000809027825 */ /* 0x004fc800078e020c */
[C---:B---3--:R-:W-:Y:S02]  /*0150*/  IMAD.WIDE R4, R9.reuse, 0x8, R14 ;  /* 0x0000000809047825 */ /* 0x048fe400078e020e */
[----:B------:R-:W2:Y:S04]  /*0160*/  LDG.E.64 R2, desc[UR6][R2.64] ;  /* 0x0000000602027981 */ /* 0x000ea8000c1e1b00 */
[----:B------:R-:W2:Y:S01]  /*0170*/  LDG.E.64 R4, desc[UR6][R4.64] ;  /* 0x0000000604047981 */ /* 0x000ea2000c1e1b00 */
[----:B0-----:R-:W-:-:S04]  /*0180*/  IMAD.WIDE R6, R9, 0x8, R16 ;  /* 0x0000000809067825 */ /* 0x001fc800078e0210 */
[----:B------:R-:W-:Y:S01]  /*0190*/  IMAD.IADD R9, R0, 0x1, R9 ;  /* 0x0000000100097824 */ /* 0x000fe200078e0209 */
[----:B--2---:R-:W-:-:S06]  /*01a0*/  DSETP.GEU.AND P0, PT, R2, R4, PT ;  /* 0x000000040200722a */ /* 0x004fcc0003f0e000 */
[----:B------:R-:W-:Y:S02]  /*01b0*/  FSEL R10, R2, R4, !P0 ;  /* 0x00000004020a7208 */ /* 0x000fe40004000000 */
[----:B------:R-:W-:Y:S02]  /*01c0*/  FSEL R11, R3, R5, !P0 ;  /* 0x00000005030b7208 */ /* 0x000fe40004000000 */
[----:B------:R-:W-:-:S03]  /*01d0*/  ISETP.GE.AND P0, PT, R9, UR5, PT ;  /* 0x0000000509007c0c */ /* 0x000fc6000bf06270 */
[----:B------:R0:W-:Y:S10]  /*01e0*/  STG.E.64 desc[UR6][R6.64], R10 ;  /* 0x0000000a06007986 */ /* 0x0001f4000c101b06 */
[----:B------:R-:W-:Y:S05]  /*01f0*/  @!P0 BRA `(.L_x_752) ;  /* 0xfffffffc00d08947 */ /* 0x000fea000383ffff */
[----:B------:R-:W-:Y:S05]  /*0200*/  EXIT ;  /* 0x000000000000794d */ /* 0x000fea0003800000 */
.L_x_751:
        /* <DEDUP_REMOVED lines=19> */
.L_x_754:
[----:B------:R-:W-:Y:S02]  /*0340*/  IABS R15, R9 ;  /* 0x00000009000f7213 */ /* 0x000fe40000000000 */
[----:B0-----:R-:W-:Y:S02]  /*0350*/  IABS R16, R11 ;  /* 0x0000000b00107213 */ /* 0x001fe40000000000 */
[----:B------:R-:W-:Y:S01]  /*0360*/  ISETP.GE.AND P2, PT, R9, RZ, PT ;  /* 0x000000ff0900720c */ /* 0x000fe20003f46270 */
[----:B------:R-:W-:-:S05]  /*0370*/  IMAD.HI.U32 R13, R12, R15, RZ ;  /* 0x0000000f0c0d7227 */ /* 0x000fca00078e00ff */
[----:B------:R-:W-:-:S05]  /*0380*/  IADD3 R14, PT, PT, -R13, RZ, RZ ;  /* 0x000000ff0d0e7210 */ /* 0x000fca0007ffe1ff */
[----:B------:R-:W-:Y:S02]  /*0390*/  IMAD R13, R16, R14, R15 ;  /* 0x0000000e100d7224 */ /* 0x000fe400078e020f */
[----:B------:R-:W-:-:S03]  /*03a0*/  IMAD.WIDE R14, R9, 0x8, R4 ;  /* 0x00000008090e7825 */ /* 0x000fc600078e0204 */
[----:B------:R-:W-:-:S03]  /*03b0*/  ISETP.GT.U32.AND P1, PT, R10, R13, PT ;  /* 0x0000000d0a00720c */ /* 0x000fc60003f24070 */
[----:B------:R-:W2:Y:S10]  /*03c0*/  LDG.E.64 R14, desc[UR6][R14.64] ;  /* 0x000000060e0e7981 */ /* 0x000eb4000c1e1b00 */
[----:B------:R-:W-:-:S05]  /*03d0*/  @!P1 IMAD.IADD R13, R13, 0x1, -R16 ;  /* 0x000000010d0d9824 */ /* 0x000fca00078e0a10 */
[----:B------:R-:W-:-:S13]  /*03e0*/  ISETP.GT.U32.AND P1, PT, R10, R13, PT ;  /* 0x0000000d0a00720c */ /* 0x000fda0003f24070 */
[----:B------:R-:W-:-:S04]  /*03f0*/  @!P1 IMAD.IADD R13, R13, 0x1, -R16 ;  /* 0x000000010d0d9824 */ /* 0x000fc800078e0a10 */
[----:B------:R-:W-:-:S05]  /*0400*/  @!P2 IMAD.MOV R13, RZ, RZ, -R13 ;  /* 0x000000ffff0da224 */ /* 0x000fca00078e0a0d */
[----:B------:R-:W-:-:S05]  /*0410*/  SEL R17, R8, R13, !P0 ;  /* 0x0000000d08117207 */ /* 0x000fca0004000000 */
[----:B---3--:R-:W-:-:S06]  /*0420*/  IMAD.WIDE R16, R17, 0x8, R6 ;  /* 0x0000000811107825 */ /* 0x008fcc00078e0206 */
[----:B------:R-:W2:Y:S01]  /*0430*/  LDG.E.64 R16, desc[UR6][R16.64] ;  /* 0x0000000610107981 */ /* 0x000ea2000c1e1b00 */
[----:B------:R-:W-:-:S04]  /*0440*/  IMAD.WIDE R18, R9, 0x8, R2 ;  /* 0x0000000809127825 */ /* 0x000fc800078e0202 */
[----:B------:R-:W-:Y:S01]  /*0450*/  IMAD.IADD R9, R0, 0x1, R9 ;  /* 0x0000000100097824 */ /* 0x000fe200078e0209 */
[----:B--2---:R-:W-:-:S06]  /*0460*/  DSETP.GEU.AND P1, PT, R14, R16, PT ;  /* 0x000000100e00722a */ /* 0x004fcc0003f2e000 */
[----:B------:R-:W-:Y:S02]  /*0470*/  FSEL R20, R14, R16, !P1 ;  /* 0x000000100e147208 */ /* 0x000fe40004800000 */
[----:B------:R-:W-:-:S05]  /*0480*/  FSEL R21, R15, R17, !P1 ;  /* 0x000000110f157208 */ /* 0x000fca0004800000 */
[----:B------:R1:W-:Y:S01]  /*0490*/  STG.E.64 desc[UR6][R18.64], R20 ;  /* 0x0000001412007986 */ /* 0x0003e2000c101b06 */
[----:B------:R-:W-:-:S13]  /*04a0*/  ISETP.GE.AND P1, PT, R9, UR4, PT ;  /* 0x0000000409007c0c */ /* 0x000fda000bf26270 */
[----:B-1----:R-:W-:Y:S05]  /*04b0*/  @!P1 BRA `(.L_x_754) ;  /* 0xfffffffc00a09947 */ /* 0x002fea000383ffff */
[----:B------:R-:W-:Y:S05]  /*04c0*/  EXIT ;  /* 0x000000000000794d */ /* 0x000fea0003800000 */
.L_x_753:
        /* <DEDUP_REMOVED lines=19> */
.L_x_756:
        /* <DEDUP_REMOVED lines=39> */
[----:B------:R-:W2:Y:S04]  /*0870*/  LDG.E.64 R14, desc[UR6][R14.64] ;  /* 0x000000060e0e7981 */ /* 0x000ea8000c1e1b00 */
[----:B------:R-:W2:Y:S01]  /*0880*/  LDG.E.64 R16, desc[UR6][R16.64] ;  /* 0x0000000610107981 */ /* 0x000ea2000c1e1b00 */
[----:B------:R-:W-:-:S04]  /*0890*/  IMAD.WIDE R18, R9, 0x8, R2 ;  /* 0x0000000809127825 */ /* 0x000fc800078e0202 */
        /* <DEDUP_REMOVED lines=8> */
.L_x_755:
[----:B------:R-:W0:Y:S08]  /*0920*/  LDC.64 R4, c[0x0][0x398] ;  /* 0x0000e600ff047b82 */ /* 0x000e300000000a00 */
[----:B---3--:R-:W1:Y:S08]  /*0930*/  LDC.64 R14, c[0x0][0x3a8] ;  /* 0x0000ea00ff0e7b82 */ /* 0x008e700000000a00 */
[----:B------:R-:W3:Y:S02]  /*0940*/  LDC.64 R10, c[0x0][0x388] ;  /* 0x0000e200ff0a7b82 */ /* 0x000ee40000000a00 */
.L_x_757:
[----:B--23--:R-:W-:Y:S01]  /*0950*/  IMAD.WIDE R12, R9, 0x8, R10 ;  /* 0x00000008090c7825 */ /* 0x00cfe200078e020a */
[----:B0-----:R-:W2:Y:S04]  /*0960*/  LDG.E.64 R6, desc[UR6][R4.64] ;  /* 0x0000000604067981 */ /* 0x001ea8000c1e1b00 */
[----:B------:R-:W2:Y:S02]  /*0970*/  LDG.E.64 R2, desc[UR6][R12.64] ;  /* 0x000000060c027981 */ /* 0x000ea4000c1e1b00 */
[----:B--2---:R-:W-:-:S06]  /*0980*/  DSETP.GEU.AND P0, PT, R2, R6, PT ;  /* 0x000000060200722a */ /* 0x004fcc0003f0e000 */
[----:B------:R-:W-:Y:S02]  /*0990*/  FSEL R2, R2, R6, !P0 ;  /* 0x0000000602027208 */ /* 0x000fe40004000000 */
[----:B------:R-:W-:Y:S01]  /*09a0*/  FSEL R3, R3, R7, !P0 ;  /* 0x0000000703037208 */ /* 0x000fe20004000000 */
[----:B-1----:R-:W-:-:S04]  /*09b0*/  IMAD.WIDE R6, R9, 0x8, R14 ;  /* 0x0000000809067825 */ /* 0x002fc800078e020e */
[----:B------:R-:W-:Y:S01]  /*09c0*/  IMAD.IADD R9, R0, 0x1, R9 ;  /* 0x0000000100097824 */ /* 0x000fe200078e0209 */
[----:B------:R4:W-:Y:S04]  /*09d0*/  STG.E.64 desc[UR6][R6.64], R2 ;  /* 0x0000000206007986 */ /* 0x0009e8000c101b06 */
[----:B------:R-:W-:-:S13]  /*09e0*/  ISETP.GE.AND P0, PT, R9, UR5, PT ;  /* 0x0000000509007c0c */ /* 0x000fda000bf06270 */
[----:B----4-:R-:W-:Y:S05]  /*09f0*/  @!P0 BRA `(.L_x_757) ;  /* 0xfffffffc00d48947 */ /* 0x010fea000383ffff */
[----:B------:R-:W-:Y:S05]  /*0a00*/  EXIT ;  /* 0x000000000000794d */ /* 0x000fea0003800000 */
.L_x_750:
        /* <DEDUP_REMOVED lines=22> */
.L_x_760:
        /* <DEDUP_REMOVED lines=25> */
.L_x_759:
        /* <DEDUP_REMOVED lines=19> */
.L_x_762:
        /* <DEDUP_REMOVED lines=50> */
.L_x_761:
[----:B------:R-:W0:Y:S08]  /*1150*/  LDC.64 R2, c[0x0][0x388] ;  /* 0x0000e200ff027b82 */ /* 0x000e300000000a00 */
[----:B------:R-:W1:Y:S08]  /*1160*/  LDC.64 R12, c[0x0][0x3a8] ;  /* 0x0000ea00ff0c7b82 */ /* 0x000e700000000a00 */
[----:B------:R-:W2:Y:S02]  /*1170*/  LDC.64 R10, c[0x0][0x398] ;  /* 0x0000e600ff0a7b82 */ /* 0x000ea40000000a00 */
.L_x_763:
[C---:B--2---:R-:W-:Y:S01]  /*1180*/  IMAD.WIDE R6, R9.reuse, 0x8, R10 ;  /* 0x0000000809067825 */ /* 0x044fe200078e020a */
[----:B0--3--:R-:W2:Y:S05]  /*1190*/  LDG.E.64 R4, desc[UR6][R2.64] ;  /* 0x0000000602047981 */ /* 0x009eaa000c1e1b00 */
[----:B------:R-:W2:Y:S01]  /*11a0*/  LDG.E.64 R6, desc[UR6][R6.64] ;  /* 0x0000000606067981 */ /* 0x000ea2000c1e1b00 */
[----:B-1----:R-:W-:Y:S01]  /*11b0*/  IMAD.WIDE R14, R9, 0x8, R12 ;  /* 0x00000008090e7825 */ /* 0x002fe200078e020c */
[----:B------:R-:W-:Y:S01]  /*11c0*/  IADD3 R9, PT, PT, R0, R9, RZ ;  /* 0x0000000900097210 */ /* 0x000fe20007ffe0ff */
[----:B--2---:R-:W-:-:S06]  /*11d0*/  DSETP.GEU.AND P0, PT, R4, R6, PT ;  /* 0x000000060400722a */ /* 0x004fcc0003f0e000 */
[----:B------:R-:W-:Y:S02]  /*11e0*/  FSEL R4, R4, R6, !P0 ;  /* 0x0000000604047208 */ /* 0x000fe40004000000 */
[----:B------:R-:W-:Y:S02]  /*11f0*/  FSEL R5, R5, R7, !P0 ;  /* 0x0000000705057208 */ /* 0x000fe40004000000 */
[----:B------:R-:W-:-:S03]  /*1200*/  ISETP.GE.AND P0, PT, R9, UR5, PT ;  /* 0x0000000509007c0c */ /* 0x000fc6000bf06270 */
[----:B------:R3:W-:Y:S10]  /*1210*/  STG.E.64 desc[UR6][R14.64], R4 ;  /* 0x000000040e007986 */ /* 0x0007f4000c101b06 */
[----:B------:R-:W-:Y:S05]  /*1220*/  @!P0 BRA `(.L_x_763) ;  /* 0xfffffffc00d48947 */ /* 0x000fea000383ffff */
[----:B------:R-:W-:Y:S05]  /*1230*/  EXIT ;  /* 0x000000000000794d */ /* 0x000fea0003800000 */
.L_x_758:
        /* <DEDUP_REMOVED lines=23> */
.L_x_766:
[----:B0-----:R-:W-:Y:S01]  /*13b0*/  IABS R14, R11 ;  /* 0x0000000b000e7213 */ /* 0x001fe20000000000 */
[----:B------:R-:W-:Y:S01]  /*13c0*/  IMAD.MOV.U32 R16, RZ, RZ, RZ ;  /* 0x000000ffff107224 */ /* 0x000fe200078e00ff */
[----:B------:R-:W-:Y:S02]  /*13d0*/  IABS R18, R9 ;  /* 0x0000000900127213 */ /* 0x000fe40000000000 */
        /* <DEDUP_REMOVED lines=15> */
[----:B------:R-:W-:-:S04]  /*14d0*/  IMAD.HI.U32 R16, R19, R18, RZ ;  /* 0x0000001213107227 */ /* 0x000fc800078e00ff */
[----:B------:R-:W-:-:S04]  /*14e0*/  IMAD.MOV R17, RZ, RZ, -R16 ;  /* 0x000000ffff117224 */ /* 0x000fc800078e0a10 */
[----:B------:R-:W-:Y:S02]  /*14f0*/  IMAD R17, R14, R17, R18 ;  /* 0x000000110e117224 */ /* 0x000fe400078e0212 */
[----:B------:R-:W-:-:S03]  /*1500*/  @!P1 IMAD.IADD R15, R15, 0x1, -R20 ;  /* 0x000000010f0f9824 */ /* 0x000fc600078e0a14 */
[----:B------:R-:W-:-:S13]  /*1510*/  ISETP.GT.U32.AND P2, PT, R14, R17, PT ;  /* 0x000000110e00720c */ /* 0x000fda0003f44070 */
[----:B------:R-:W-:Y:S02]  /*1520*/  @!P2 IADD3 R17, PT, PT, R17, -R14, RZ ;  /* 0x8000000e1111a210 */ /* 0x000fe40007ffe0ff */
[----:B------:R-:W-:Y:S02]  /*1530*/  ISETP.GE.AND P2, PT, R9, RZ, PT ;  /* 0x000000ff0900720c */ /* 0x000fe40003f46270 */
[----:B------:R-:W-:-:S11]  /*1540*/  ISETP.GT.U32.AND P3, PT, R14, R17, PT ;  /* 0x000000110e00720c */ /* 0x000fd60003f64070 */
[----:B------:R-:W-:Y:S01]  /*1550*/  @!P2 IMAD.MOV R15, RZ, RZ, -R15 ;  /* 0x000000ffff0fa224 */ /* 0x000fe200078e0a0f */
[----:B------:R-:W-:Y:S01]  /*1560*/  @!P4 LOP3.LUT R15, RZ, R12, RZ, 0x33, !PT ;  /* 0x0000000cff0fc212 */ /* 0x000fe200078e33ff */
[----:B------:R-:W-:-:S04]  /*1570*/  @!P3 IMAD.IADD R17, R17, 0x1, -R14 ;  /* 0x000000011111b824 */ /* 0x000fc800078e0a0e */
[----:B------:R-:W-:Y:S02]  /*1580*/  @!P2 IMAD.MOV R17, RZ, RZ, -R17 ;  /* 0x000000ffff11a224 */ /* 0x000fe400078e0a11 */
[----:B------:R-:W-:-:S03]  /*1590*/  IMAD.WIDE R14, R15, 0x8, R4 ;  /* 0x000000080f0e7825 */ /* 0x000fc600078e0204 */
[----:B------:R-:W-:-:S03]  /*15a0*/  SEL R17, R8, R17, !P0 ;  /* 0x0000001108117207 */ /* 0x000fc60004000000 */
[----:B------:R-:W2:Y:S02]  /*15b0*/  LDG.E.64 R14, desc[UR6][R14.64] ;  /* 0x000000060e0e7981 */ /* 0x000ea4000c1e1b00 */
[----:B------:R-:W-:-:S06]  /*15c0*/  IMAD.WIDE R16, R17, 0x8, R6 ;  /* 0x0000000811107825 */ /* 0x000fcc00078e0206 */
[----:B------:R-:W2:Y:S01]  /*15d0*/  LDG.E.64 R16, desc[UR6][R16.64] ;  /* 0x0000000610107981 */ /* 0x000ea2000c1e1b00 */
[----:B----4-:R-:W-:Y:S01]  /*15e0*/  IMAD.WIDE R18, R9, 0x8, R2 ;  /* 0x0000000809127825 */ /* 0x010fe200078e0202 */
[----:B------:R-:W-:Y:S01]  /*15f0*/  IADD3 R9, PT, PT, R0, R9, RZ ;  /* 0x0000000900097210 */ /* 0x000fe20007ffe0ff */
[----:B--2---:R-:W-:-:S06]  /*1600*/  DSETP.GEU.AND P1, PT, R14, R16, PT ;  /* 0x000000100e00722a */ /* 0x004fcc0003f2e000 */
[----:B------:R-:W-:Y:S02]  /*1610*/  FSEL R20, R14, R16, !P1 ;  /* 0x000000100e147208 */ /* 0x000fe40004800000 */
[----:B------:R-:W-:-:S05]  /*1620*/  FSEL R21, R15, R17, !P1 ;  /* 0x000000110f157208 */ /* 0x000fca0004800000 */
[----:B------:R1:W-:Y:S01]  /*1630*/  STG.E.64 desc[UR6][R18.64], R20 ;  /* 0x0000001412007986 */ /* 0x0003e2000c101b06 */
[----:B------:R-:W-:-:S13]  /*1640*/  ISETP.GE.AND P1, PT, R9, UR4, PT ;  /* 0x0000000409007c0c */ /* 0x000fda000bf26270 */
[----:B-1----:R-:W-:Y:S05]  /*1650*/  @!P1 BRA `(.L_x_766) ;  /* 0xfffffffc00549947 */ /* 0x002fea000383ffff */
[----:B------:R-:W-:Y:S05]  /*1660*/  EXIT ;  /* 0x000000000000794d */ /* 0x000fea0003800000 */
.L_x_765:
        /* <DEDUP_REMOVED lines=20> */
.L_x_768:
        /* <DEDUP_REMOVED lines=29> */
[----:B0-----:R-:W-:Y:S02]  /*1980*/  IMAD.MOV R10, RZ, RZ, -R11 ;  /* 0x000000ffff0a7224 */ /* 0x001fe400078e0a0b */
[----:B------:R-:W-:Y:S01]  /*1990*/  @!P3 IMAD.MOV R19, RZ, RZ, -R19 ;  /* 0x000000ffff13b224 */ /* 0x000fe200078e0a13 */
[----:B------:R-:W-:Y:S01]  /*19a0*/  @!P2 LOP3.LUT R19, RZ, R16, RZ, 0x33, !PT ;  /* 0x00000010ff13a212 */ /* 0x000fe200078e33ff */
[----:B------:R-:W-:Y:S01]  /*19b0*/  IMAD R21, R10, R17, RZ ;  /* 0x000000110a157224 */ /* 0x000fe200078e02ff */
[----:B------:R-:W-:Y:S02]  /*19c0*/  MOV R10, RZ ;  /* 0x000000ff000a7202 */ /* 0x000fe40000000f00 */
[----:B------:R-:W-:Y:S02]  /*19d0*/  IABS R20, R19 ;  /* 0x0000001300147213 */ /* 0x000fe40000000000 */
[----:B------:R-:W-:Y:S01]  /*19e0*/  ISETP.GE.AND P4, PT, R19, RZ, PT ;  /* 0x000000ff1300720c */ /* 0x000fe20003f86270 */
[----:B------:R-:W-:-:S04]  /*19f0*/  IMAD.HI.U32 R11, R11, R21, R10 ;  /* 0x000000150b0b7227 */ /* 0x000fc800078e000a */
        /* <DEDUP_REMOVED lines=16> */
[----:B------:R-:W-:Y:S01]  /*1b00*/  @!P5 LOP3.LUT R11, RZ, R14, RZ, 0x33, !PT ;  /* 0x0000000eff0bd212 */ /* 0x000fe200078e33ff */
[----:B------:R-:W-:-:S05]  /*1b10*/  @!P4 IMAD.MOV R10, RZ, RZ, -R10 ;  /* 0x000000ffff0ac224 */ /* 0x000fca00078e0a0a */
[----:B------:R-:W-:Y:S01]  /*1b20*/  SEL R19, R8, R10, !P0 ;  /* 0x0000000a08137207 */ /* 0x000fe20004000000 */
[----:B------:R-:W-:-:S04]  /*1b30*/  IMAD.WIDE R10, R11, 0x8, R4 ;  /* 0x000000080b0a7825 */ /* 0x000fc800078e0204 */
        /* <DEDUP_REMOVED lines=12> */
.L_x_767:
        /* <DEDUP_REMOVED lines=16> */
.L_x_769:
        /* <DEDUP_REMOVED lines=15> */
[----:B--2---:R-:W-:-:S06]  /*1df0*/  DSETP.GEU.AND P0, PT, R14, R16, PT ;  /* 0x000000100e00722a */ /* 0x004fcc0003f0e000 */
[----:B------:R-:W-:Y:S02]  /*1e00*/  FSEL R18, R14, R16, !P0 ;  /* 0x000000100e127208 */ /* 0x000fe40004000000 */
[----:B------:R-:W-:Y:S01]  /*1e10*/  FSEL R19, R15, R17, !P0 ;  /* 0x000000110f137208 */ /* 0x000fe20004000000 */
[----:B----4-:R-:W-:-:S04]  /*1e20*/  IMAD.WIDE R16, R9, 0x8, R6 ;  /* 0x0000000809107825 */ /* 0x010fc800078e0206 */
[----:B------:R-:W-:Y:S01]  /*1e30*/  IMAD.IADD R9, R0, 0x1, R9 ;  /* 0x0000000100097824 */ /* 0x000fe200078e0209 */
[----:B------:R1:W-:Y:S04]  /*1e40*/  STG.E.64 desc[UR6][R16.64], R18 ;  /* 0x0000001210007986 */ /* 0x0003e8000c101b06 */
[----:B------:R-:W-:-:S13]  /*1e50*/  ISETP.GE.AND P0, PT, R9, UR4, PT ;  /* 0x0000000409007c0c */ /* 0x000fda000bf06270 */
[----:B-1----:R-:W-:Y:S05]  /*1e60*/  @!P0 BRA `(.L_x_769) ;  /* 0xfffffffc00a48947 */ /* 0x002fea000383ffff */
[----:B------:R-:W-:Y:S05]  /*1e70*/  EXIT ;  /* 0x000000000000794d */ /* 0x000fea0003800000 */
.L_x_764:
        /* <DEDUP_REMOVED lines=19> */
[----:B--2---:R-:W-:Y:S01]  /*1fb0*/  MOV R10, RZ ;  /* 0x000000ff000a7202 */ /* 0x004fe20000000f00 */
[----:B-----5:R-:W-:-:S04]  /*1fc0*/  IMAD.MOV R17, RZ, RZ, -R11 ;  /* 0x000000ffff117224 */ /* 0x020fc800078e0a0b */
[----:B------:R-:W-:-:S04]  /*1fd0*/  IMAD R17, R17, R14, RZ ;  /* 0x0000000e11117224 */ /* 0x000fc800078e02ff */
[----:B-1-3--:R-:W-:-:S07]  /*1fe0*/  IMAD.HI.U32 R17, R11, R17, R10 ;  /* 0x000000110b117227 */ /* 0x00afce00078e000a */
.L_x_772:
        /* <DEDUP_REMOVED lines=16> */
[----:B------:R-:W-:Y:S01]  /*20f0*/  @!P2 IADD3 R22, PT, PT, R22, 0x1, RZ ;  /* 0x000000011616a810 */ /* 0x000fe20007ffe0ff */
[----:B0-----:R-:W-:Y:S01]  /*2100*/  VIADD R11, R23, 0xffffffe ;  /* 0x0ffffffe170b7836 */ /* 0x001fe20000000000 */
[----:B------:R-:W-:-:S02]  /*2110*/  ISETP.NE.AND P2, PT, R18, RZ, PT ;  /* 0x000000ff1200720c */ /* 0x000fc40003f45270 */
[----:B------:R-:W-:-:S03]  /*2120*/  ISETP.GE.U32.AND P1, PT, R13, R14, PT ;  /* 0x0000000e0d00720c */ /* 0x000fc60003f26070 */
[----:B------:R-:W0:Y:S01]  /*2130*/  F2I.FTZ.U32.TRUNC.NTZ R11, R11 ;  /* 0x0000000b000b7305 */ /* 0x000e22000021f000 */
[----:B-1----:R-:W-:-:S07]  /*2140*/  VIADD R12, R24, 0xffffffe ;  /* 0x0ffffffe180c7836 */ /* 0x002fce0000000000 */
[----:B------:R1:W2:Y:S02]  /*2150*/  F2I.FTZ.U32.TRUNC.NTZ R13, R12 ;  /* 0x0000000c000d7305 */ /* 0x0002a4000021f000 */
[----:B------:R-:W-:-:S04]  /*2160*/  @P1 VIADD R22, R22, 0x1 ;  /* 0x0000000116161836 */ /* 0x000fc80000000000 */
[----:B------:R-:W-:Y:S01]  /*2170*/  @!P3 IMAD.MOV R22, RZ, RZ, -R22 ;  /* 0x000000ffff16b224 */ /* 0x000fe200078e0a16 */
[----:B------:R-:W-:Y:S01]  /*2180*/  @!P2 LOP3.LUT R22, RZ, R18, RZ, 0x33, !PT ;  /* 0x00000012ff16a212 */ /* 0x000fe200078e33ff */
[----:B0-----:R-:W-:Y:S02]  /*2190*/  IMAD.MOV R10, RZ, RZ, -R11 ;  /* 0x000000ffff0a7224 */ /* 0x001fe400078e0a0b */
[----:B-1----:R-:W-:Y:S02]  /*21a0*/  IMAD.MOV.U32 R12, RZ, RZ, RZ ;  /* 0x000000ffff0c7224 */ /* 0x002fe400078e00ff */
[----:B------:R-:W-:Y:S02]  /*21b0*/  IMAD R23, R10, R19, RZ ;  /* 0x000000130a177224 */ /* 0x000fe400078e02ff */
[----:B------:R-:W-:Y:S02]  /*21c0*/  HFMA2 R10, -RZ, RZ, 0, 0 ;  /* 0x00000000ff0a7431 */ /* 0x000fe400000001ff */
[----:B--2---:R-:W-:-:S04]  /*21d0*/  IMAD.MOV R25, RZ, RZ, -R13 ;  /* 0x000000ffff197224 */ /* 0x004fc800078e0a0d */
[----:B------:R-:W-:Y:S02]  /*21e0*/  IMAD R25, R25, R20, RZ ;  /* 0x0000001419197224 */ /* 0x000fe400078e02ff */
[----:B------:R-:W-:Y:S01]  /*21f0*/  IMAD.HI.U32 R23, R11, R23, R10 ;  /* 0x000000170b177227 */ /* 0x000fe200078e000a */
[----:B------:R-:W-:-:S03]  /*2200*/  IABS R11, R22 ;  /* 0x00000016000b7213 */ /* 0x000fc60000000000 */
        /* <DEDUP_REMOVED lines=35> */
.L_x_771:
        /* <DEDUP_REMOVED lines=16> */
.L_x_773:
        /* <DEDUP_REMOVED lines=10> */
[----:B------:R-:W-:-:S04]  /*25e0*/  @!P0 IMAD.IADD R13, R13, 0x1, -R16 ;  /* 0x000000010d0d8824 */ /* 0x000fc800078e0a10 */
        /* <DEDUP_REMOVED lines=13> */
.L_x_770:
        /* <DEDUP_REMOVED lines=21> */
.L_x_776:
        /* <DEDUP_REMOVED lines=37> */
[----:B----4-:R-:W2:Y:S03]  /*2a60*/  LDG.E.64 R14, desc[UR6][R2.64] ;  /* 0x00000006020e7981 */ /* 0x010ea6000c1e1b00 */
[----:B------:R-:W-:-:S06]  /*2a70*/  IMAD.WIDE R16, R17, 0x8, R6 ;  /* 0x0000000811107825 */ /* 0x000fcc00078e0206 */
[----:B------:R-:W2:Y:S02]  /*2a80*/  LDG.E.64 R16, desc[UR6][R16.64] ;  /* 0x0000000610107981 */ /* 0x000ea4000c1e1b00 */
[----:B--2---:R-:W-:-:S06]  /*2a90*/  DSETP.GEU.AND P1, PT, R14, R16, PT ;  /* 0x000000100e00722a */ /* 0x004fcc0003f2e000 */
[----:B------:R-:W-:Y:S02]  /*2aa0*/  FSEL R18, R14, R16, !P1 ;  /* 0x000000100e127208 */ /* 0x000fe40004800000 */
[----:B------:R-:W-:Y:S01]  /*2ab0*/  FSEL R19, R15, R17, !P1 ;  /* 0x000000110f137208 */ /* 0x000fe20004800000 */
[----:B------:R-:W-:-:S04]  /*2ac0*/  IMAD.WIDE R14, R9, 0x8, R4 ;  /* 0x00000008090e7825 */ /* 0x000fc800078e0204 */
[----:B------:R-:W-:Y:S01]  /*2ad0*/  IMAD.IADD R9, R0, 0x1, R9 ;  /* 0x0000000100097824 */ /* 0x000fe200078e0209 */
[----:B------:R1:W-:Y:S04]  /*2ae0*/  STG.E.64 desc[UR6][R14.64], R18 ;  /* 0x000000120e007986 */ /* 0x0003e8000c101b06 */
[----:B------:R-:W-:-:S13]  /*2af0*/  ISETP.GE.AND P1, PT, R9, UR4, PT ;  /* 0x0000000409007c0c */ /* 0x000fda000bf26270 */
[----:B-1----:R-:W-:Y:S05]  /*2b00*/  @!P1 BRA `(.L_x_776) ;  /* 0xfffffffc00409947 */ /* 0x002fea000383ffff */
[----:B------:R-:W-:Y:S05]  /*2b10*/  EXIT ;  /* 0x000000000000794d */ /* 0x000fea0003800000 */
.L_x_775:
[----:B------:R-:W0:Y:S08]  /*2b20*/  LDC.64 R6, c[0x0][0x388] ;  /* 0x0000e200ff067b82 */ /* 0x000e300000000a00 */
[----:B------:R-:W1:Y:S08]  /*2b30*/  LDC.64 R10, c[0x0][0x398] ;  /* 0x0000e600ff0a7b82 */ /* 0x000e700000000a00 */
[----:B------:R-:W2:Y:S02]  /*2b40*/  LDC.64 R12, c[0x0][0x3a8] ;  /* 0x0000ea00ff0c7b82 */ /* 0x000ea40000000a00 */
.L_x_777:
[----:B0-----:R-:W3:Y:S04]  /*2b50*/  LDG.E.64 R2, desc[UR6][R6.64] ;  /* 0x0000000606027981 */ /* 0x001ee8000c1e1b00 */
[----:B-1----:R-:W3:Y:S02]  /*2b60*/  LDG.E.64 R4, desc[UR6][R10.64] ;  /* 0x000000060a047981 */ /* 0x002ee4000c1e1b00 */
[----:B---3--:R-:W-:-:S06]  /*2b70*/  DSETP.GEU.AND P0, PT, R2, R4, PT ;  /* 0x000000040200722a */ /* 0x008fcc0003f0e000 */
[----:B------:R-:W-:Y:S02]  /*2b80*/  FSEL R2, R2, R4, !P0 ;  /* 0x0000000402027208 */ /* 0x000fe40004000000 */
[----:B------:R-:W-:Y:S01]  /*2b90*/  FSEL R3, R3, R5, !P0 ;  /* 0x0000000503037208 */ /* 0x000fe20004000000 */
[----:B--2---:R-:W-:Y:S01]  /*2ba0*/  IMAD.WIDE R4, R9, 0x8, R12 ;  /* 0x0000000809047825 */ /* 0x004fe200078e020c */
[----:B------:R-:W-:-:S04]  /*2bb0*/  IADD3 R9, PT, PT, R0, R9, RZ ;  /* 0x0000000900097210 */ /* 0x000fc80007ffe0ff */
[----:B------:R3:W-:Y:S01]  /*2bc0*/  STG.E.64 desc[UR6][R4.64], R2 ;  /* 0x0000000204007986 */ /* 0x0007e2000c101b06 */
[----:B------:R-:W-:-:S13]  /*2bd0*/  ISETP.GE.AND P0, PT, R9, UR5, PT ;  /* 0x0000000509007c0c */ /* 0x000fda000bf06270 */
[----:B---3--:R-:W-:Y:S05]  /*2be0*/  @!P0 BRA `(.L_x_777) ;  /* 0xfffffffc00d88947 */ /* 0x008fea000383ffff */
[----:B------:R-:W-:Y:S05]  /*2bf0*/  EXIT ;  /* 0x000000000000794d */ /* 0x000fea0003800000 */
.L_x_774:
        /* <DEDUP_REMOVED lines=17> */
[----:B--2---:R-:W-:-:S02]  /*2d10*/  IMAD.MOV.U32 R10, RZ, RZ, RZ ;  /* 0x000000ffff0a7224 */ /* 0x004fc400078e00ff */
[----:B-----5:R-:W-:-:S04]  /*2d20*/  IMAD.MOV R17, RZ, RZ, -R11 ;  /* 0x000000ffff117224 */ /* 0x020fc800078e0a0b */
[----:B------:R-:W-:-:S04]  /*2d30*/  IMAD R17, R17, R14, RZ ;  /* 0x0000000e11117224 */ /* 0x000fc800078e02ff */
[----:B-1-3--:R-:W-:-:S07]  /*2d40*/  IMAD.HI.U32 R17, R11, R17, R10 ;  /* 0x000000110b117227 */ /* 0x00afce00078e000a */
.L_x_779:
[----:B------:R-:W-:Y:S02]  /*2d50*/  IABS R19, R16 ;  /* 0x0000001000137213 */ /* 0x000fe40000000000 */
[----:B----4-:R-:W-:Y:S02]  /*2d60*/  IABS R21, R18 ;  /* 0x0000001200157213 */ /* 0x010fe40000000000 */
[----:B-1----:R-:W1:Y:S08]  /*2d70*/  I2F.RP R22, R19 ;  /* 0x0000001300167306 */ /* 0x002e700000209400 */
[----:B------:R-:W2:Y:S08]  /*2d80*/  I2F.RP R23, R21 ;  /* 0x0000001500177306 */ /* 0x000eb00000209400 */
[----:B-1----:R-:W1:Y:S08]  /*2d90*/  MUFU.RCP R22, R22 ;  /* 0x0000001600167308 */ /* 0x002e700000001000 */
[----:B--2---:R-:W2:Y:S01]  /*2da0*/  MUFU.RCP R23, R23 ;  /* 0x0000001700177308 */ /* 0x004ea20000001000 */
[----:B-1----:R-:W-:Y:S01]  /*2db0*/  VIADD R12, R22, 0xffffffe ;  /* 0x0ffffffe160c7836 */ /* 0x002fe20000000000 */
[----:B0-----:R-:W-:-:S06]  /*2dc0*/  IABS R22, R15 ;  /* 0x0000000f00167213 */ /* 0x001fcc0000000000 */
[----:B------:R0:W1:Y:S01]  /*2dd0*/  F2I.FTZ.U32.TRUNC.NTZ R13, R12 ;  /* 0x0000000c000d7305 */ /* 0x000062000021f000 */
[----:B--2---:R-:W-:-:S07]  /*2de0*/  IADD3 R10, PT, PT, R23, 0xffffffe, RZ ;  /* 0x0ffffffe170a7810 */ /* 0x004fce0007ffe0ff */
[----:B------:R2:W3:Y:S01]  /*2df0*/  F2I.FTZ.U32.TRUNC.NTZ R11, R10 ;  /* 0x0000000a000b7305 */ /* 0x0004e2000021f000 */
[----:B0-----:R-:W-:Y:S02]  /*2e00*/  IMAD.MOV.U32 R12, RZ, RZ, RZ ;  /* 0x000000ffff0c7224 */ /* 0x001fe400078e00ff */
[----:B-1----:R-:W-:Y:S01]  /*2e10*/  IMAD.MOV R26, RZ, RZ, -R13 ;  /* 0x000000ffff1a7224 */ /* 0x002fe200078e0a0d */
[----:B--2---:R-:W-:-:S03]  /*2e20*/  MOV R10, RZ ;  /* 0x000000ff000a7202 */ /* 0x004fc60000000f00 */
[----:B------:R-:W-:Y:S01]  /*2e30*/  IMAD R23, R26, R19, RZ ;  /* 0x000000131a177224 */ /* 0x000fe200078e02ff */
[----:B------:R-:W-:Y:S01]  /*2e40*/  IABS R26, R20 ;  /* 0x00000014001a7213 */ /* 0x000fe20000000000 */
[----:B---3--:R-:W-:Y:S02]  /*2e50*/  IMAD.MOV R24, RZ, RZ, -R11 ;  /* 0x000000ffff187224 */ /* 0x008fe400078e0a0b */
[----:B------:R-:W-:Y:S02]  /*2e60*/  IMAD.HI.U32 R12, R13, R23, R12 ;  /* 0x000000170d0c7227 */ /* 0x000fe400078e000c */
[----:B------:R-:W0:Y:S02]  /*2e70*/  I2F.RP R23, R22 ;  /* 0x0000001600177306 */ /* 0x000e240000209400 */
[----:B------:R-:W-:Y:S01]  /*2e80*/  IMAD R25, R24, R21, RZ ;  /* 0x0000001518197224 */ /* 0x000fe200078e02ff */
[----:B------:R-:W-:-:S03]  /*2e90*/  IABS R24, R9 ;  /* 0x0000000900187213 */ /* 0x000fc60000000000 */
        /* <DEDUP_REMOVED lines=10> */
[----:B0-----:R-:W-:-:S10]  /*2f40*/  VIADD R25, R23, 0xffffffe ;  /* 0x0ffffffe17197836 */ /* 0x001fd40000000000 */
[----:B------:R-:W-:Y:S01]  /*2f50*/  @!P2 IADD3 R11, PT, PT, R11, -R26, RZ ;  /* 0x8000001a0b0ba210 */ /* 0x000fe20007ffe0ff */
[----:B------:R-:W-:Y:S01]  /*2f60*/  @!P2 VIADD R10, R10, 0x1 ;  /* 0x000000010a0aa836 */ /* 0x000fe20000000000 */
[----:B------:R-:W-:Y:S01]  /*2f70*/  @!P5 IADD3 R13, PT, PT, R13, 0x1, RZ ;  /* 0x000000010d0dd810 */ /* 0x000fe20007ffe0ff */
[----:B------:R-:W-:Y:S01]  /*2f80*/  @!P5 IMAD.IADD R24, R24, 0x1, -R21 ;  /* 0x000000011818d824 */ /* 0x000fe200078e0a15 */
[----:B------:R-:W-:Y:S02]  /*2f90*/  ISETP.GE.U32.AND P4, PT, R11, R14, PT ;  /* 0x0000000e0b00720c */ /* 0x000fe40003f86070 */
[----:B------:R-:W0:Y:S01]  /*2fa0*/  F2I.FTZ.U32.TRUNC.NTZ R11, R25 ;  /* 0x00000019000b7305 */ /* 0x000e22000021f000 */
[----:B------:R-:W-:Y:S02]  /*2fb0*/  ISETP.NE.AND P5, PT, R20, RZ, PT ;  /* 0x000000ff1400720c */ /* 0x000fe40003fa5270 */
[----:B------:R-:W-:Y:S02]  /*2fc0*/  ISETP.GE.U32.AND P1, PT, R24, R21, PT ;  /* 0x000000151800720c */ /* 0x000fe40003f26070 */
[----:B------:R-:W-:-:S02]  /*2fd0*/  LOP3.LUT R21, R9, R20, RZ, 0x3c, !PT ;  /* 0x0000001409157212 */ /* 0x000fc400078e3cff */
[----:B------:R-:W-:Y:S02]  /*2fe0*/  LOP3.LUT R24, R9, R18, RZ, 0x3c, !PT ;  /* 0x0000001209187212 */ /* 0x000fe400078e3cff */
[----:B------:R-:W-:Y:S02]  /*2ff0*/  ISETP.GE.AND P3, PT, R21, RZ, PT ;  /* 0x000000ff1500720c */ /* 0x000fe40003f66270 */
[----:B------:R-:W-:Y:S01]  /*3000*/  ISETP.GE.AND P2, PT, R24, RZ, PT ;  /* 0x000000ff1800720c */ /* 0x000fe20003f46270 */
[----:B------:R-:W-:Y:S01]  /*3010*/  @P4 VIADD R10, R10, 0x1 ;  /* 0x000000010a0a4836 */ /* 0x000fe20000000000 */
[----:B------:R-:W-:Y:S01]  /*3020*/  ISETP.NE.AND P4, PT, R18, RZ, PT ;  /* 0x000000ff1200720c */ /* 0x000fe20003f85270 */
[----:B0-----:R-:W-:-:S03]  /*3030*/  IMAD.MOV R23, RZ, RZ, -R11 ;  /* 0x000000ffff177224 */ /* 0x001fc600078e0a0b */
[----:B------:R-:W-:Y:S01]  /*3040*/  MOV R21, R10 ;  /* 0x0000000a00157202 */ /* 0x000fe20000000f00 */
[----:B------:R-:W-:Y:S02]  /*3050*/  @P1 VIADD R13, R13, 0x1 ;  /* 0x000000010d0d1836 */ /* 0x000fe40000000000 */
[----:B------:R-:W-:Y:S02]  /*3060*/  IMAD R23, R23, R22, RZ ;  /* 0x0000001617177224 */ /* 0x000fe400078e02ff */
[----:B------:R-:W-:Y:S01]  /*3070*/  @!P3 IMAD.MOV R21, RZ, RZ, -R21 ;  /* 0x000000ffff15b224 */ /* 0x000fe200078e0a15 */
[----:B------:R-:W-:Y:S01]  /*3080*/  @!P5 LOP3.LUT R21, RZ, R20, RZ, 0x33, !PT ;  /* 0x00000014ff15d212 */ /* 0x000fe200078e33ff */
[----:B------:R-:W-:Y:S01]  /*3090*/  IMAD.MOV.U32 R10, RZ, RZ, RZ ;  /* 0x000000ffff0a7224 */ /* 0x000fe200078e00ff */
[----:B------:R-:W-:Y:S01]  /*30a0*/  ISETP.NE.AND P5, PT, R16, RZ, PT ;  /* 0x000000ff1000720c */ /* 0x000fe20003fa5270 */
[----:B------:R-:W-:Y:S01]  /*30b0*/  @!P2 IMAD.MOV R13, RZ, RZ, -R13 ;  /* 0x000000ffff0da224 */ /* 0x000fe200078e0a0d */
[----:B------:R-:W-:Y:S01]  /*30c0*/  @!P4 LOP3.LUT R13, RZ, R18, RZ, 0x33, !PT ;  /* 0x00000012ff0dc212 */ /* 0x000fe200078e33ff */
[----:B------:R-:W-:Y:S01]  /*30d0*/  IMAD.HI.U32 R10, R11, R23, R10 ;  /* 0x000000170b0a7227 */ /* 0x000fe200078e000a */
[----:B------:R-:W-:-:S02]  /*30e0*/  IABS R11, R21 ;  /* 0x00000015000b7213 */ /* 0x000fc40000000000 */
        /* <DEDUP_REMOVED lines=19> */
[----:B------:R-:W-:-:S04]  /*3220*/  @!P4 IMAD.MOV R11, RZ, RZ, -R11 ;  /* 0x000000ffff0bc224 */ /* 0x000fc800078e0a0b */
[----:B------:R-:W-:Y:S01]  /*3230*/  IMAD.WIDE R12, R10, 0x8, R4 ;  /* 0x000000080a0c7825 */ /* 0x000fe200078e0204 */
[----:B------:R-:W-:-:S05]  /*3240*/  SEL R11, R8, R11, !P0 ;  /* 0x0000000b080b7207 */ /* 0x000fca0004000000 */
[----:B------:R-:W-:Y:S01]  /*3250*/  IMAD.WIDE R10, R11, 0x8, R2 ;  /* 0x000000080b0a7825 */ /* 0x000fe200078e0202 */
[----:B------:R-:W2:Y:S05]  /*3260*/  LDG.E.64 R12, desc[UR6][R12.64] ;  /* 0x000000060c0c7981 */ /* 0x000eaa000c1e1b00 */
[----:B------:R-:W2:Y:S01]  /*3270*/  LDG.E.64 R10, desc[UR6][R10.64] ;  /* 0x000000060a0a7981 */ /* 0x000ea2000c1e1b00 */
[----:B------:R-:W-:Y:S01]  /*3280*/  IMAD.WIDE R22, R9, 0x8, R6 ;  /* 0x0000000809167825 */ /* 0x000fe200078e0206 */
        /* <DEDUP_REMOVED lines=8> */
.L_x_778:
        /* <DEDUP_REMOVED lines=17> */
.L_x_780:
[----:B------:R-:W-:Y:S02]  /*3420*/  IABS R18, R9 ;  /* 0x0000000900127213 */ /* 0x000fe40000000000 */
[----:B------:R-:W-:Y:S02]  /*3430*/  IABS R16, R3 ;  /* 0x0000000300107213 */ /* 0x000fe40000000000 */
[----:B0-----:R-:W-:Y:S01]  /*3440*/  IABS R20, R8 ;  /* 0x0000000800147213 */ /* 0x001fe20000000000 */
        /* <DEDUP_REMOVED lines=46> */
.L_x_781:
        /* <DEDUP_REMOVED lines=13> */
.L_x_1335:


//--------------------- .text._Z10_min_32_12iPfiiS_iiS_ --------------------------
	.section	.text._Z10_min_32_12iPfiiS_iiS_,"ax",@progbits
	.align	128
        .global         _Z10_min_32_12iPfiiS_iiS_
        .type           _Z10_min_32_12iPfiiS_iiS_,@function
        .size           _Z10_min_32_12iPfiiS_iiS_,(.L_x_1336 - _Z10_min_32_12iPfiiS_iiS_)
        .other          _Z10_min_32_12iPfiiS_iiS_,@"STO_CUDA_ENTRY STV_DEFAULT"
_Z10_min_32_12iPfiiS_iiS_:
.text._Z10_min_32_12iPfiiS_iiS_:
        /* <DEDUP_REMOVED lines=20> */
.L_x_784:
[----:B--2---:R-:W-:-:S04]  /*0140*/  IMAD.WIDE R2, R9, 0x4, R10 ;  /* 0x0000000409027825 */ /* 0x004fc800078e020a */
[C---:B---3--:R-:W-:Y:S02]  /*0150*/  IMAD.WIDE R4, R9.reuse, 0x4, R12 ;  /* 0x0000000409047825 */ /* 0x048fe400078e020c */
[----:B------:R-:W2:Y:S04]  /*0160*/  LDG.E R2, desc[UR6][R2.64] ;  /* 0x0000000602027981 */ /* 0x000ea8000c1e1900 */
[----:B------:R-:W2:Y:S01]  /*0170*/  LDG.E R5, desc[UR6][R4.64] ;  /* 0x0000000604057981 */ /* 0x000ea2000c1e1900 */
[----:B0-----:R-:W-:-:S04]  /*0180*/  IMAD.WIDE R6, R9, 0x4, R14 ;  /* 0x0000000409067825 */ /* 0x001fc800078e020e */
[----:B------:R-:W-:Y:S01]  /*0190*/  IMAD.IADD R9, R0, 0x1, R9 ;  /* 0x0000000100097824 */ /* 0x000fe200078e0209 */
[----:B--2---:R-:W-:-:S04]  /*01a0*/  FSETP.GEU.AND P0, PT, R2, R5, PT ;  /* 0x000000050200720b */ /* 0x004fc80003f0e000 */
[----:B------:R-:W-:Y:S02]  /*01b0*/  FSEL R17, R2, R5, !P0 ;  /* 0x0000000502117208 */ /* 0x000fe40004000000 */
[----:B------:R-:W-:-:S03]  /*01c0*/  ISETP.GE.AND P0, PT, R9, UR5, PT ;  /* 0x0000000509007c0c */ /* 0x000fc6000bf06270 */
[----:B------:R0:W-:Y:S10]  /*01d0*/  STG.E desc[UR6][R6.64], R17 ;  /* 0x0000001106007986 */ /* 0x0001f4000c101906 */
[----:B------:R-:W-:Y:S05]  /*01e0*/  @!P0 BRA `(.L_x_784) ;  /* 0xfffffffc00d48947 */ /* 0x000fea000383ffff */
[----:B------:R-:W-:Y:S05]  /*01f0*/  EXIT ;  /* 0x000000000000794d */ /* 0x000fea0003800000 */
.L_x_783:
        /* <DEDUP_REMOVED lines=19> */
.L_x_786:
        /* <DEDUP_REMOVED lines=8> */
[----:B------:R-:W3:Y:S10]  /*03b0*/  LDG.E R15, desc[UR6][R14.64] ;  /* 0x000000060e0f7981 */ /* 0x000ef4000c1e1900 */
[----:B------:R-:W-:-:S05]  /*03c0*/  @!P1 IMAD.IADD R13, R13, 0x1, -R16 ;  /* 0x000000010d0d9824 */ /* 0x000fca00078e0a10 */
[----:B------:R-:W-:-:S13]  /*03d0*/  ISETP.GT.U32.AND P1, PT, R10, R13, PT ;  /* 0x0000000d0a00720c */ /* 0x000fda0003f24070 */
[----:B------:R-:W-:-:S04]  /*03e0*/  @!P1 IMAD.IADD R13, R13, 0x1, -R16 ;  /* 0x000000010d0d9824 */ /* 0x000fc800078e0a10 */
[----:B------:R-:W-:-:S05]  /*03f0*/  @!P2 IMAD.MOV R13, RZ, RZ, -R13 ;  /* 0x000000ffff0da224 */ /* 0x000fca00078e0a0d */
[----:B------:R-:W-:-:S05]  /*0400*/  SEL R17, R8, R13, !P0 ;  /* 0x0000000d08117207 */ /* 0x000fca0004000000 */
[----:B--2---:R-:W-:-:S06]  /*0410*/  IMAD.WIDE R16, R17, 0x4, R6 ;  /* 0x0000000411107825 */ /* 0x004fcc00078e0206 */
[----:B------:R-:W3:Y:S01]  /*0420*/  LDG.E R16, desc[UR6][R16.64] ;  /* 0x0000000610107981 */ /* 0x000ee2000c1e1900 */
[----:B------:R-:W-:-:S04]  /*0430*/  IMAD.WIDE R18, R9, 0x4, R2 ;  /* 0x0000000409127825 */ /* 0x000fc800078e0202 */
[----:B------:R-:W-:Y:S01]  /*0440*/  IMAD.IADD R9, R0, 0x1, R9 ;  /* 0x0000000100097824 */ /* 0x000fe200078e0209 */
[----:B---3--:R-:W-:-:S04]  /*0450*/  FSETP.GEU.AND P1, PT, R15, R16, PT ;  /* 0x000000100f00720b */ /* 0x008fc80003f2e000 */
[----:B------:R-:W-:-:S05]  /*0460*/  FSEL R13, R15, R16, !P1 ;  /* 0x000000100f0d7208 */ /* 0x000fca0004800000 */
[----:B------:R1:W-:Y:S01]  /*0470*/  STG.E desc[UR6][R18.64], R13 ;  /* 0x0000000d12007986 */ /* 0x0003e2000c101906 */
[----:B------:R-:W-:-:S13]  /*0480*/  ISETP.GE.AND P1, PT, R9, UR4, PT ;  /* 0x0000000409007c0c */ /* 0x000fda000bf26270 */
[----:B-1----:R-:W-:Y:S05]  /*0490*/  @!P1 BRA `(.L_x_786) ;  /* 0xfffffffc00a49947 */ /* 0x002fea000383ffff */
[----:B------:R-:W-:Y:S05]  /*04a0*/  EXIT ;  /* 0x000000000000794d */ /* 0x000fea0003800000 */
.L_x_785:
        /* <DEDUP_REMOVED lines=19> */
.L_x_788:
        /* <DEDUP_REMOVED lines=40> */
[----:B------:R-:W2:Y:S01]  /*0860*/  LDG.E R16, desc[UR6][R16.64] ;  /* 0x0000000610107981 */ /* 0x000ea2000c1e1900 */
[----:B------:R-:W-:-:S04]  /*0870*/  IMAD.WIDE R18, R9, 0x4, R2 ;  /* 0x0000000409127825 */ /* 0x000fc800078e0202 */
[----:B------:R-:W-:Y:S01]  /*0880*/  IMAD.IADD R9, R0, 0x1, R9 ;  /* 0x0000000100097824 */ /* 0x000fe200078e0209 */
[----:B--2---:R-:W-:-:S04]  /*0890*/  FSETP.GEU.AND P1, PT, R13, R16, PT ;  /* 0x000000100d00720b */ /* 0x004fc80003f2e000 */
[----:B------:R-:W-:Y:S02]  /*08a0*/  FSEL R21, R13, R16, !P1 ;  /* 0x000000100d157208 */ /* 0x000fe40004800000 */
[----:B------:R-:W-:-:S03]  /*08b0*/  ISETP.GE.AND P1, PT, R9, UR4, PT ;  /* 0x0000000409007c0c */ /* 0x000fc6000bf26270 */
[----:B------:R1:W-:Y:S10]  /*08c0*/  STG.E desc[UR6][R18.64], R21 ;  /* 0x0000001512007986 */ /* 0x0003f4000c101906 */
[----:B------:R-:W-:Y:S05]  /*08d0*/  @!P1 BRA `(.L_x_788) ;  /* 0xfffffffc00409947 */ /* 0x000fea000383ffff */
[----:B------:R-:W-:Y:S05]  /*08e0*/  EXIT ;  /* 0x000000000000794d */ /* 0x000fea0003800000 */
.L_x_787:
[----:B------:R-:W0:Y:S08]  /*08f0*/  LDC.64 R2, c[0x0][0x398] ;  /* 0x0000e600ff027b82 */ /* 0x000e300000000a00 */
[----:B--2---:R-:W1:Y:S08]  /*0900*/  LDC.64 R10, c[0x0][0x3a8] ;  /* 0x0000ea00ff0a7b82 */ /* 0x004e700000000a00 */
[----:B------:R-:W2:Y:S02]  /*0910*/  LDC.64 R4, c[0x0][0x388] ;  /* 0x0000e200ff047b82 */ /* 0x000ea40000000a00 */
.L_x_789:
[C---:B--2---:R-:W-:Y:S01]  /*0920*/  IMAD.WIDE R6, R9.reuse, 0x4, R4 ;  /* 0x0000000409067825 */ /* 0x044fe200078e0204 */
[----:B0---4-:R-:W2:Y:S05]  /*0930*/  LDG.E R15, desc[UR6][R2.64] ;  /* 0x00000006020f7981 */ /* 0x011eaa000c1e1900 */
[----:B------:R-:W2:Y:S01]  /*0940*/  LDG.E R6, desc[UR6][R6.64] ;  /* 0x0000000606067981 */ /* 0x000ea2000c1e1900 */
[----:B-1-3--:R-:W-:-:S04]  /*0950*/  IMAD.WIDE R12, R9, 0x4, R10 ;  /* 0x00000004090c7825 */ /* 0x00afc800078e020a */
[----:B------:R-:W-:Y:S01]  /*0960*/  IMAD.IADD R9, R0, 0x1, R9 ;  /* 0x0000000100097824 */ /* 0x000fe200078e0209 */
[----:B--2---:R-:W-:-:S04]  /*0970*/  FSETP.GEU.AND P0, PT, R6, R15, PT ;  /* 0x0000000f0600720b */ /* 0x004fc80003f0e000 */
[----:B------:R-:W-:Y:S02]  /*0980*/  FSEL R15, R6, R15, !P0 ;  /* 0x0000000f060f7208 */ /* 0x000fe40004000000 */
[----:B------:R-:W-:-:S03]  /*0990*/  ISETP.GE.AND P0, PT, R9, UR5, PT ;  /* 0x0000000509007c0c */ /* 0x000fc6000bf06270 */
[----:B------:R4:W-:Y:S10]  /*09a0*/  STG.E desc[UR6][R12.64], R15 ;  /* 0x0000000f0c007986 */ /* 0x0009f4000c101906 */
[----:B------:R-:W-:Y:S05]  /*09b0*/  @!P0 BRA `(.L_x_789) ;  /* 0xfffffffc00d88947 */ /* 0x000fea000383ffff */
[----:B------:R-:W-:Y:S05]  /*09c0*/  EXIT ;  /* 0x000000000000794d */ /* 0x000fea0003800000 */
.L_x_782:
        /* <DEDUP_REMOVED lines=22> */
.L_x_792:
        /* <DEDUP_REMOVED lines=15> */
[----:B------:R-:W2:Y:S01]  /*0c20*/  LDG.E R14, desc[UR6][R14.64] ;  /* 0x000000060e0e7981 */ /* 0x000ea2000c1e1900 */
[----:B------:R-:W-:-:S04]  /*0c30*/  IMAD.WIDE R18, R9, 0x4, R4 ;  /* 0x0000000409127825 */ /* 0x000fc800078e0204 */
[----:B------:R-:W-:Y:S01]  /*0c40*/  IMAD.IADD R9, R0, 0x1, R9 ;  /* 0x0000000100097824 */ /* 0x000fe200078e0209 */
[----:B--2---:R-:W-:-:S04]  /*0c50*/  FSETP.GEU.AND P1, PT, R14, R17, PT ;  /* 0x000000110e00720b */ /* 0x004fc80003f2e000 */
[----:B------:R-:W-:-:S05]  /*0c60*/  FSEL R13, R14, R17, !P1 ;  /* 0x000000110e0d7208 */ /* 0x000fca0004800000 */
[----:B------:R1:W-:Y:S01]  /*0c70*/  STG.E desc[UR6][R18.64], R13 ;  /* 0x0000000d12007986 */ /* 0x0003e2000c101906 */
[----:B------:R-:W-:-:S13]  /*0c80*/  ISETP.GE.AND P1, PT, R9, UR4, PT ;  /* 0x0000000409007c0c */ /* 0x000fda000bf26270 */
[----:B-1----:R-:W-:Y:S05]  /*0c90*/  @!P1 BRA `(.L_x_792) ;  /* 0xfffffffc00a49947 */ /* 0x002fea000383ffff */
[----:B------:R-:W-:Y:S05]  /*0ca0*/  EXIT ;  /* 0x000000000000794d */ /* 0x000fea0003800000 */
.L_x_791:
        /* <DEDUP_REMOVED lines=19> */
.L_x_794:
        /* <DEDUP_REMOVED lines=41> */
[----:B----4-:R-:W-:-:S04]  /*1070*/  IMAD.WIDE R18, R9, 0x4, R4 ;  /* 0x0000000409127825 */ /* 0x010fc800078e0204 */
[----:B------:R-:W-:Y:S01]  /*1080*/  IMAD.IADD R9, R0, 0x1, R9 ;  /* 0x0000000100097824 */ /* 0x000fe200078e0209 */
[----:B--2---:R-:W-:-:S04]  /*1090*/  FSETP.GEU.AND P1, PT, R12, R17, PT ;  /* 0x000000110c00720b */ /* 0x004fc80003f2e000 */
[----:B------:R-:W-:-:S05]  /*10a0*/  FSEL R21, R12, R17, !P1 ;  /* 0x000000110c157208 */ /* 0x000fca0004800000 */
[----:B------:R1:W-:Y:S01]  /*10b0*/  STG.E desc[UR6][R18.64], R21 ;  /* 0x0000001512007986 */ /* 0x0003e2000c101906 */
[----:B------:R-:W-:-:S13]  /*10c0*/  ISETP.GE.AND P1, PT, R9, UR4, PT ;  /* 0x0000000409007c0c */ /* 0x000fda000bf26270 */
[----:B-1----:R-:W-:Y:S05]  /*10d0*/  @!P1 BRA `(.L_x_794) ;  /* 0xfffffffc00409947 */ /* 0x002fea000383ffff */
[----:B------:R-:W-:Y:S05]  /*10e0*/  EXIT ;  /* 0x000000000000794d */ /* 0x000fea0003800000 */
.L_x_793:
[----:B------:R-:W0:Y:S08]  /*10f0*/  LDC.64 R2, c[0x0][0x388] ;  /* 0x0000e200ff027b82 */ /* 0x000e300000000a00 */
[----:B------:R-:W1:Y:S08]  /*1100*/  LDC.64 R10, c[0x0][0x3a8] ;  /* 0x0000ea00ff0a7b82 */ /* 0x000e700000000a00 */
[----:B------:R-:W2:Y:S02]  /*1110*/  LDC.64 R4, c[0x0][0x398] ;  /* 0x0000e600ff047b82 */ /* 0x000ea40000000a00 */
.L_x_795:
[C---:B--2---:R-:W-:Y:S01]  /*1120*/  IMAD.WIDE R6, R9.reuse, 0x4, R4 ;  /* 0x0000000409067825 */ /* 0x044fe200078e0204 */
[----:B0-----:R-:W2:Y:S05]  /*1130*/  LDG.E R8, desc[UR6][R2.64] ;  /* 0x0000000602087981 */ /* 0x001eaa000c1e1900 */
[----:B------:R-:W2:Y:S01]  /*1140*/  LDG.E R7, desc[UR6][R6.64] ;  /* 0x0000000606077981 */ /* 0x000ea2000c1e1900 */
[----:B-1-3--:R-:W-:Y:S01]  /*1150*/  IMAD.WIDE R12, R9, 0x4, R10 ;  /* 0x00000004090c7825 */ /* 0x00afe200078e020a */
[----:B------:R-:W-:Y:S02]  /*1160*/  IADD3 R9, PT, PT, R0, R9, RZ ;  /* 0x0000000900097210 */ /* 0x000fe40007ffe0ff */
[----:B--2---:R-:W-:-:S04]  /*1170*/  FSETP.GEU.AND P0, PT, R8, R7, PT ;  /* 0x000000070800720b */ /* 0x004fc80003f0e000 */
[----:B------:R-:W-:Y:S02]  /*1180*/  FSEL R15, R8, R7, !P0 ;  /* 0x00000007080f7208 */ /* 0x000fe40004000000 */
[----:B------:R-:W-:-:S03]  /*1190*/  ISETP.GE.AND P0, PT, R9, UR5, PT ;  /* 0x0000000509007c0c */ /* 0x000fc6000bf06270 */
[----:B------:R3:W-:Y:S10]  /*11a0*/  STG.E desc[UR6][R12.64], R15 ;  /* 0x0000000f0c007986 */ /* 0x0007f4000c101906 */
[----:B------:R-:W-:Y:S05]  /*11b0*/  @!P0 BRA `(.L_x_795) ;  /* 0xfffffffc00d88947 */ /* 0x000fea000383ffff */
[----:B------:R-:W-:Y:S05]  /*11c0*/  EXIT ;  /* 0x000000000000794d */ /* 0x000fea0003800000 */
.L_x_790:
        /* <DEDUP_REMOVED lines=23> */
.L_x_798:
        /* <DEDUP_REMOVED lines=32> */
[----:B------:R-:W2:Y:S02]  /*1540*/  LDG.E R15, desc[UR6][R14.64] ;  /* 0x000000060e0f7981 */ /* 0x000ea4000c1e1900 */
[----:B------:R-:W-:-:S06]  /*1550*/  IMAD.WIDE R16, R17, 0x4, R6 ;  /* 0x0000000411107825 */ /* 0x000fcc00078e0206 */
[----:B------:R-:W2:Y:S01]  /*1560*/  LDG.E R16, desc[UR6][R16.64] ;  /* 0x0000000610107981 */ /* 0x000ea2000c1e1900 */
[----:B----4-:R-:W-:Y:S01]  /*1570*/  IMAD.WIDE R18, R9, 0x4, R2 ;  /* 0x0000000409127825 */ /* 0x010fe200078e0202 */
[----:B------:R-:W-:Y:S02]  /*1580*/  IADD3 R9, PT, PT, R0, R9, RZ ;  /* 0x0000000900097210 */ /* 0x000fe40007ffe0ff */
[----:B--2---:R-:W-:-:S04]  /*1590*/  FSETP.GEU.AND P1, PT, R15, R16, PT ;  /* 0x000000100f00720b */ /* 0x004fc80003f2e000 */
[----:B------:R-:W-:-:S05]  /*15a0*/  FSEL R21, R15, R16, !P1 ;  /* 0x000000100f157208 */ /* 0x000fca0004800000 */
[----:B------:R1:W-:Y:S01]  /*15b0*/  STG.E desc[UR6][R18.64], R21 ;  /* 0x0000001512007986 */ /* 0x0003e2000c101906 */
[----:B------:R-:W-:-:S13]  /*15c0*/  ISETP.GE.AND P1, PT, R9, UR4, PT ;  /* 0x0000000409007c0c */ /* 0x000fda000bf26270 */
[----:B-1----:R-:W-:Y:S05]  /*15d0*/  @!P1 BRA `(.L_x_798) ;  /* 0xfffffffc00589947 */ /* 0x002fea000383ffff */
[----:B------:R-:W-:Y:S05]  /*15e0*/  EXIT ;  /* 0x000000000000794d */ /* 0x000fea0003800000 */
.L_x_797:
        /* <DEDUP_REMOVED lines=20> */
.L_x_800:
        /* <DEDUP_REMOVED lines=32> */
[----:B------:R-:W-:Y:S02]  /*1930*/  IMAD R21, R10, R17, RZ ;  /* 0x000000110a157224 */ /* 0x000fe400078e02ff */
[----:B------:R-:W-:Y:S01]  /*1940*/  HFMA2 R10, -RZ, RZ, 0, 0 ;  /* 0x00000000ff0a7431 */ /* 0x000fe200000001ff */
[----:B------:R-:W-:Y:S02]  /*1950*/  IABS R20, R19 ;  /* 0x0000001300147213 */ /* 0x000fe40000000000 */
[----:B------:R-:W-:-:S02]  /*1960*/  ISETP.GE.AND P4, PT, R19, RZ, PT ;  /* 0x000000ff1300720c */ /* 0x000fc40003f86270 */
        /* <DEDUP_REMOVED lines=22> */
[----:B------:R-:W2:Y:S05]  /*1ad0*/  LDG.E R19, desc[UR6][R18.64] ;  /* 0x0000000612137981 */ /* 0x000eaa000c1e1900 */
        /* <DEDUP_REMOVED lines=9> */
.L_x_799:
        /* <DEDUP_REMOVED lines=16> */
.L_x_801:
[----:B------:R-:W-:Y:S01]  /*1c70*/  IABS R12, R9 ;  /* 0x00000009000c7213 */ /* 0x000fe20000000000 */
[----:B------:R-:W2:Y:S01]  /*1c80*/  LDG.E R17, desc[UR6][R4.64] ;  /* 0x0000000604117981 */ /* 0x000ea2000c1e1900 */
        /* <DEDUP_REMOVED lines=21> */
.L_x_796:
        /* <DEDUP_REMOVED lines=23> */
.L_x_804:
        /* <DEDUP_REMOVED lines=28> */
[----:B------:R-:W-:Y:S01]  /*2110*/  IMAD R23, R10, R19, RZ ;  /* 0x000000130a177224 */ /* 0x000fe200078e02ff */
[----:B------:R-:W-:Y:S01]  /*2120*/  MOV R10, RZ ;  /* 0x000000ff000a7202 */ /* 0x000fe20000000f00 */
[----:B--2---:R-:W-:-:S04]  /*2130*/  IMAD.MOV R25, RZ, RZ, -R13 ;  /* 0x000000ffff197224 */ /* 0x004fc800078e0a0d */
        /* <DEDUP_REMOVED lines=37> */
.L_x_803:
        /* <DEDUP_REMOVED lines=16> */
.L_x_805:
        /* <DEDUP_REMOVED lines=23> */
.L_x_802:
        /* <DEDUP_REMOVED lines=21> */
.L_x_808:
        /* <DEDUP_REMOVED lines=27> */
[----:B------:R-:W-:Y:S02]  /*2900*/  IMAD.MOV.U32 R11, RZ, RZ, R18 ;  /* 0x000000ffff0b7224 */ /* 0x000fe400078e0012 */
[----:B----4-:R-:W2:Y:S02]  /*2910*/  LDG.E R18, desc[UR6][R2.64] ;  /* 0x0000000602127981 */ /* 0x010ea4000c1e1900 */
        /* <DEDUP_REMOVED lines=19> */
.L_x_807:
[----:B------:R-:W0:Y:S08]  /*2a50*/  LDC.64 R2, c[0x0][0x388] ;  /* 0x0000e200ff027b82 */ /* 0x000e300000000a00 */
[----:B------:R-:W1:Y:S08]  /*2a60*/  LDC.64 R4, c[0x0][0x398] ;  /* 0x0000e600ff047b82 */ /* 0x000e700000000a00 */
[----:B------:R-:W2:Y:S02]  /*2a70*/  LDC.64 R6, c[0x0][0x3a8] ;  /* 0x0000ea00ff067b82 */ /* 0x000ea40000000a00 */
.L_x_809:
[----:B0--3--:R-:W3:Y:S04]  /*2a80*/  LDG.E R8, desc[UR6][R2.64] ;  /* 0x0000000602087981 */ /* 0x009ee8000c1e1900 */
[----:B-1----:R-:W3:Y:S01]  /*2a90*/  LDG.E R13, desc[UR6][R4.64] ;  /* 0x00000006040d7981 */ /* 0x002ee2000c1e1900 */
[----:B--2---:R-:W-:Y:S01]  /*2aa0*/  IMAD.WIDE R10, R9, 0x4, R6 ;  /* 0x00000004090a7825 */ /* 0x004fe200078e0206 */
[----:B------:R-:W-:Y:S02]  /*2ab0*/  IADD3 R9, PT, PT, R0, R9, RZ ;  /* 0x0000000900097210 */ /* 0x000fe40007ffe0ff */
[----:B---3--:R-:W-:-:S04]  /*2ac0*/  FSETP.GEU.AND P0, PT, R8, R13, PT ;  /* 0x0000000d0800720b */ /* 0x008fc80003f0e000 */
[----:B------:R-:W-:Y:S02]  /*2ad0*/  FSEL R13, R8, R13, !P0 ;  /* 0x0000000d080d7208 */ /* 0x000fe40004000000 */
[----:B------:R-:W-:-:S03]  /*2ae0*/  ISETP.GE.AND P0, PT, R9, UR5, PT ;  /* 0x0000000509007c0c */ /* 0x000fc6000bf06270 */
[----:B------:R3:W-:Y:S10]  /*2af0*/  STG.E desc[UR6][R10.64], R13 ;  /* 0x0000000d0a007986 */ /* 0x0007f4000c101906 */
[----:B------:R-:W-:Y:S05]  /*2b00*/  @!P0 BRA `(.L_x_809) ;  /* 0xfffffffc00dc8947 */ /* 0x000fea000383ffff */
[----:B------:R-:W-:Y:S05]  /*2b10*/  EXIT ;  /* 0x000000000000794d */ /* 0x000fea0003800000 */
.L_x_806:
        /* <DEDUP_REMOVED lines=21> */
.L_x_811:
[----:B-1----:R-:W-:Y:S02]  /*2c70*/  IABS R19, R16 ;  /* 0x0000001000137213 */ /* 0x002fe40000000000 */
[----:B----4-:R-:W-:Y:S02]  /*2c80*/  IABS R21, R18 ;  /* 0x0000001200157213 */ /* 0x010fe40000000000 */
[----:B------:R-:W1:Y:S08]  /*2c90*/  I2F.RP R22, R19 ;  /* 0x0000001300167306 */ /* 0x000e700000209400 */
        /* <DEDUP_REMOVED lines=9> */
[----:B-1----:R-:W-:Y:S02]  /*2d30*/  IMAD.MOV R26, RZ, RZ, -R13 ;  /* 0x000000ffff1a7224 */ /* 0x002fe400078e0a0d */
[----:B--2---:R-:W-:Y:S02]  /*2d40*/  HFMA2 R10, -RZ, RZ, 0, 0 ;  /* 0x00000000ff0a7431 */ /* 0x004fe400000001ff */
[----:B------:R-:W-:Y:S01]  /*2d50*/  IMAD R23, R26, R19, RZ ;  /* 0x000000131a177224 */ /* 0x000fe200078e02ff */
[----:B------:R-:W-:Y:S01]  /*2d60*/  IABS R26, R20 ;  /* 0x00000014001a7213 */ /* 0x000fe20000000000 */
[----:B---3--:R-:W-:Y:S02]  /*2d70*/  IMAD.MOV R24, RZ, RZ, -R11 ;  /* 0x000000ffff187224 */ /* 0x008fe400078e0a0b */
[----:B------:R-:W-:-:S02]  /*2d80*/  IMAD.HI.U32 R12, R13, R23, R12 ;  /* 0x000000170d0c7227 */ /* 0x000fc400078e000c */
        /* <DEDUP_REMOVED lines=63> */
[----:B------:R-:W2:Y:S04]  /*3180*/  LDG.E R11, desc[UR6][R10.64] ;  /* 0x000000060a0b7981 */ /* 0x000ea8000c1e1900 */
[----:B------:R-:W2:Y:S01]  /*3190*/  LDG.E R22, desc[UR6][R22.64] ;  /* 0x0000000616167981 */ /* 0x000ea2000c1e1900 */
[----:B------:R-:W-:Y:S01]  /*31a0*/  IMAD.WIDE R12, R9, 0x4, R6 ;  /* 0x00000004090c7825 */ /* 0x000fe200078e0206 */
[----:B------:R-:W-:Y:S02]  /*31b0*/  IADD3 R9, PT, PT, R0, R9, RZ ;  /* 0x0000000900097210 */ /* 0x000fe40007ffe0ff */
[----:B--2---:R-:W-:-:S04]  /*31c0*/  FSETP.GEU.AND P1, PT, R11, R22, PT ;  /* 0x000000160b00720b */ /* 0x004fc80003f2e000 */
[----:B------:R-:W-:Y:S02]  /*31d0*/  FSEL R19, R11, R22, !P1 ;  /* 0x000000160b137208 */ /* 0x000fe40004800000 */
[----:B------:R-:W-:-:S03]  /*31e0*/  ISETP.GE.AND P1, PT, R9, UR4, PT ;  /* 0x0000000409007c0c */ /* 0x000fc6000bf26270 */
[----:B------:R1:W-:Y:S10]  /*31f0*/  STG.E desc[UR6][R12.64], R19 ;  /* 0x000000130c007986 */ /* 0x0003f4000c101906 */
[----:B------:R-:W-:Y:S05]  /*3200*/  @!P1 BRA `(.L_x_811) ;  /* 0xfffffff800989947 */ /* 0x000fea000383ffff */
[----:B------:R-:W-:Y:S05]  /*3210*/  EXIT ;  /* 0x000000000000794d */ /* 0x000fea0003800000 */
.L_x_810:
        /* <DEDUP_REMOVED lines=17> */
.L_x_812:
        /* <DEDUP_REMOVED lines=26> */
[----:B------:R-:W-:Y:S01]  /*34d0*/  ISETP.GE.AND P2, PT, R17, RZ, PT ;  /* 0x000000ff1100720c */ /* 0x000fe20003f46270 */
[----:B----4-:R-:W2:Y:S02]  /*34e0*/  LDG.E R19, desc[UR6][R4.64] ;  /* 0x0000000604137981 */ /* 0x010ea4000c1e1900 */
        /* <DEDUP_REMOVED lines=20> */
.L_x_813:
        /* <DEDUP_REMOVED lines=13> */
.L_x_1336:


//--------------------- .text._Z10_max_64_12iPdiiS_iiS_ --------------------------
	.section	.text._Z10_max_64_12iPdiiS_iiS_,"ax",@progbits
	.align	128
        .global         _Z10_max_64_12iPdiiS_iiS_
        .type           _Z10_max_64_12iPdiiS_iiS_,@function
        .size           _Z10_max_64_12iPdiiS_iiS_,(.L_x_1337 - _Z10_max_64_12iPdiiS_iiS_)
        .other          _Z10_max_64_12iPdiiS_iiS_,@"STO_CUDA_ENTRY STV_DEFAULT"
_Z10_max_64_12iPdiiS_iiS_:
.text._Z10_max_64_12iPdiiS_iiS_:
        /* <DEDUP_REMOVED lines=20> */
.L_x_816:
[----:B--2---:R-:W-:-:S04]  /*0140*/  IMAD.WIDE R2, R9, 0x8, R12 ;  /* 0x0000000809027825 */ /* 0x004fc800078e020c */
[C---:B---3--:R-:W-:Y:S02]  /*0150*/  IMAD.WIDE R4, R9.reuse, 0x8, R14 ;  /* 0x0000000809047825 */ /* 0x048fe400078e020e */
[----:B------:R-:W2:Y:S04]  /*0160*/  LDG.E.64 R2, desc[UR6][R2.64] ;  /* 0x0000000602027981 */ /* 0x000ea8000c1e1b00 */
[----:B------:R-:W2:Y:S01]  /*0170*/  LDG.E.64 R4, desc[UR6][R4.64] ;  /* 0x0000000604047981 */ /* 0x000ea2000c1e1b00 */
[----:B0-----:R-:W-:-:S04]  /*0180*/  IMAD.WIDE R6, R9, 0x8, R16 ;  /* 0x0000000809067825 */ /* 0x001fc800078e0210 */
[----:B------:R-:W-:Y:S01]  /*0190*/  IMAD.IADD R9, R0, 0x1, R9 ;  /* 0x0000000100097824 */ /* 0x000fe200078e0209 */
[----:B--2---:R-:W-:-:S06]  /*01a0*/  DSETP.GT.AND P0, PT, R2, R4, PT ;  /* 0x000000040200722a */ /* 0x004fcc0003f04000 */
[----:B------:R-:W-:Y:S02]  /*01b0*/  FSEL R10, R2, R4, P0 ;  /* 0x00000004020a7208 */ /* 0x000fe40000000000 */
[----:B------:R-:W-:Y:S02]  /*01c0*/  FSEL R11, R3, R5, P0 ;  /* 0x00000005030b7208 */ /* 0x000fe40000000000 */
[----:B------:R-:W-:-:S03]  /*01d0*/  ISETP.GE.AND P0, PT, R9, UR5, PT ;  /* 0x0000000509007c0c */ /* 0x000fc6000bf06270 */
[----:B------:R0:W-:Y:S10]  /*01e0*/  STG.E.64 desc[UR6][R6.64], R10 ;  /* 0x0000000a06007986 */ /* 0x0001f4000c101b06 */
[----:B------:R-:W-:Y:S05]  /*01f0*/  @!P0 BRA `(.L_x_816) ;  /* 0xfffffffc00d08947 */ /* 0x000fea000383ffff */
[----:B------:R-:W-:Y:S05]  /*0200*/  EXIT ;  /* 0x000000000000794d */ /* 0x000fea0003800000 */
.L_x_815:
        /* <DEDUP_REMOVED lines=19> */
.L_x_818:
        /* <DEDUP_REMOVED lines=18> */
[----:B--2---:R-:W-:-:S06]  /*0460*/  DSETP.GT.AND P1, PT, R14, R16, PT ;  /* 0x000000100e00722a */ /* 0x004fcc0003f24000 */
[----:B------:R-:W-:Y:S02]  /*0470*/  FSEL R20, R14, R16, P1 ;  /* 0x000000100e147208 */ /* 0x000fe40000800000 */
[----:B------:R-:W-:-:S05]  /*0480*/  FSEL R21, R15, R17, P1 ;  /* 0x000000110f157208 */ /* 0x000fca0000800000 */
[----:B------:R1:W-:Y:S01]  /*0490*/  STG.E.64 desc[UR6][R18.64], R20 ;  /* 0x0000001412007986 */ /* 0x0003e2000c101b06 */
[----:B------:R-:W-:-:S13]  /*04a0*/  ISETP.GE.AND P1, PT, R9, UR4, PT ;  /* 0x0000000409007c0c */ /* 0x000fda000bf26270 */
[----:B-1----:R-:W-:Y:S05]  /*04b0*/  @!P1 BRA `(.L_x_818) ;  /* 0xfffffffc00a09947 */ /* 0x002fea000383ffff */
[----:B------:R-:W-:Y:S05]  /*04c0*/  EXIT ;  /* 0x000000000000794d */ /* 0x000fea0003800000 */
.L_x_817:
        /* <DEDUP_REMOVED lines=19> */
.L_x_820:
        /* <DEDUP_REMOVED lines=50> */
.L_x_819:
[----:B------:R-:W0:Y:S08]  /*0920*/  LDC.64 R4, c[0x0][0x398] ;  /* 0x0000e600ff047b82 */ /* 0x000e300000000a00 */
[----:B---3--:R-:W1:Y:S08]  /*0930*/  LDC.64 R14, c[0x0][0x3a8] ;  /* 0x0000ea00ff0e7b82 */ /* 0x008e700000000a00 */
[----:B------:R-:W3:Y:S02]  /*0940*/  LDC.64 R10, c[0x0][0x388] ;  /* 0x0000e200ff0a7b82 */ /* 0x000ee40000000a00 */
.L_x_821:
[----:B--23--:R-:W-:Y:S01]  /*0950*/  IMAD.WIDE R12, R9, 0x8, R10 ;  /* 0x00000008090c7825 */ /* 0x00cfe200078e020a */
[----:B0-----:R-:W2:Y:S04]  /*0960*/  LDG.E.64 R6, desc[UR6][R4.64] ;  /* 0x0000000604067981 */ /* 0x001ea8000c1e1b00 */
[----:B------:R-:W2:Y:S02]  /*0970*/  LDG.E.64 R2, desc[UR6][R12.64] ;  /* 0x000000060c027981 */ /* 0x000ea4000c1e1b00 */
[----:B--2---:R-:W-:-:S06]  /*0980*/  DSETP.GT.AND P0, PT, R2, R6, PT ;  /* 0x000000060200722a */ /* 0x004fcc0003f04000 */
[----:B------:R-:W-:Y:S02]  /*0990*/  FSEL R2, R2, R6, P0 ;  /* 0x0000000602027208 */ /* 0x000fe40000000000 */
[----:B------:R-:W-:Y:S01]  /*09a0*/  FSEL R3, R3, R7, P0 ;  /* 0x0000000703037208 */ /* 0x000fe20000000000 */
[----:B-1----:R-:W-:-:S04]  /*09b0*/  IMAD.WIDE R6, R9, 0x8, R14 ;  /* 0x0000000809067825 */ /* 0x002fc800078e020e */
[----:B------:R-:W-:Y:S01]  /*09c0*/  IMAD.IADD R9, R0, 0x1, R9 ;  /* 0x0000000100097824 */ /* 0x000fe200078e0209 */
[----:B------:R4:W-:Y:S04]  /*09d0*/  STG.E.64 desc[UR6][R6.64], R2 ;  /* 0x0000000206007986 */ /* 0x0009e8000c101b06 */
[----:B------:R-:W-:-:S13]  /*09e0*/  ISETP.GE.AND P0, PT, R9, UR5, PT ;  /* 0x0000000509007c0c */ /* 0x000fda000bf06270 */
[----:B----4-:R-:W-:Y:S05]  /*09f0*/  @!P0 BRA `(.L_x_821) ;  /* 0xfffffffc00d48947 */ /* 0x010fea000383ffff */
[----:B------:R-:W-:Y:S05]  /*0a00*/  EXIT ;  /* 0x000000000000794d */ /* 0x000fea0003800000 */
.L_x_814:
        /* <DEDUP_REMOVED lines=22> */
.L_x_824:
        /* <DEDUP_REMOVED lines=25> */
.L_x_823:
        /* <DEDUP_REMOVED lines=19> */
.L_x_826:
        /* <DEDUP_REMOVED lines=50> */
.L_x_825:
[----:B------:R-:W0:Y:S08]  /*1150*/  LDC.64 R2, c[0x0][0x388] ;  /* 0x0000e200ff027b82 */ /* 0x000e300000000a00 */
[----:B------:R-:W1:Y:S08]  /*1160*/  LDC.64 R12, c[0x0][0x3a8] ;  /* 0x0000ea00ff0c7b82 */ /* 0x000e700000000a00 */
[----:B------:R-:W2:Y:S02]  /*1170*/  LDC.64 R10, c[0x0][0x398] ;  /* 0x0000e600ff0a7b82 */ /* 0x000ea40000000a00 */
.L_x_827:
[C---:B--2---:R-:W-:Y:S01]  /*1180*/  IMAD.WIDE R6, R9.reuse, 0x8, R10 ;  /* 0x0000000809067825 */ /* 0x044fe200078e020a */
[----:B0--3--:R-:W2:Y:S05]  /*1190*/  LDG.E.64 R4, desc[UR6][R2.64] ;  /* 0x0000000602047981 */ /* 0x009eaa000c1e1b00 */
[----:B------:R-:W2:Y:S01]  /*11a0*/  LDG.E.64 R6, desc[UR6][R6.64] ;  /* 0x0000000606067981 */ /* 0x000ea2000c1e1b00 */
[----:B-1----:R-:W-:Y:S01]  /*11b0*/  IMAD.WIDE R14, R9, 0x8, R12 ;  /* 0x00000008090e7825 */ /* 0x002fe200078e020c */
[----:B------:R-:W-:Y:S01]  /*11c0*/  IADD3 R9, PT, PT, R0, R9, RZ ;  /* 0x0000000900097210 */ /* 0x000fe20007ffe0ff */
[----:B--2---:R-:W-:-:S06]  /*11d0*/  DSETP.GT.AND P0, PT, R4, R6, PT ;  /* 0x000000060400722a */ /* 0x004fcc0003f04000 */
[----:B------:R-:W-:Y:S02]  /*11e0*/  FSEL R4, R4, R6, P0 ;  /* 0x0000000604047208 */ /* 0x000fe40000000000 */
[----:B------:R-:W-:Y:S02]  /*11f0*/  FSEL R5, R5, R7, P0 ;  /* 0x0000000705057208 */ /* 0x000fe40000000000 */
[----:B------:R-:W-:-:S03]  /*1200*/  ISETP.GE.AND P0, PT, R9, UR5, PT ;  /* 0x0000000509007c0c */ /* 0x000fc6000bf06270 */
[----:B------:R3:W-:Y:S10]  /*1210*/  STG.E.64 desc[UR6][R14.64], R4 ;  /* 0x000000040e007986 */ /* 0x0007f4000c101b06 */
[----:B------:R-:W-:Y:S05]  /*1220*/  @!P0 BRA `(.L_x_827) ;  /* 0xfffffffc00d48947 */ /* 0x000fea000383ffff */
[----:B------:R-:W-:Y:S05]  /*1230*/  EXIT ;  /* 0x000000000000794d */ /* 0x000fea0003800000 */
.L_x_822:
        /* <DEDUP_REMOVED lines=23> */
.L_x_830:
        /* <DEDUP_REMOVED lines=37> */
[----:B--2---:R-:W-:-:S06]  /*1600*/  DSETP.GT.AND P1, PT, R14, R16, PT ;  /* 0x000000100e00722a */ /* 0x004fcc0003f24000 */
[----:B------:R-:W-:Y:S02]  /*1610*/  FSEL R20, R14, R16, P1 ;  /* 0x000000100e147208 */ /* 0x000fe40000800000 */
[----:B------:R-:W-:-:S05]  /*1620*/  FSEL R21, R15, R17, P1 ;  /* 0x000000110f157208 */ /* 0x000fca0000800000 */
[----:B------:R1:W-:Y:S01]  /*1630*/  STG.E.64 desc[UR6][R18.64], R20 ;  /* 0x0000001412007986 */ /* 0x0003e2000c101b06 */
[----:B------:R-:W-:-:S13]  /*1640*/  ISETP.GE.AND P1, PT, R9, UR4, PT ;  /* 0x0000000409007c0c */ /* 0x000fda000bf26270 */
[----:B-1----:R-:W-:Y:S05]  /*1650*/  @!P1 BRA `(.L_x_830) ;  /* 0xfffffffc00549947 */ /* 0x002fea000383ffff */
[----:B------:R-:W-:Y:S05]  /*1660*/  EXIT ;  /* 0x000000000000794d */ /* 0x000fea0003800000 */
.L_x_829:
        /* <DEDUP_REMOVED lines=20> */
.L_x_832:
        /* <DEDUP_REMOVED lines=69> */
.L_x_831:
        /* <DEDUP_REMOVED lines=16> */
.L_x_833:
        /* <DEDUP_REMOVED lines=15> */
[----:B--2---:R-:W-:-:S06]  /*1df0*/  DSETP.GT.AND P0, PT, R14, R16, PT ;  /* 0x000000100e00722a */ /* 0x004fcc0003f04000 */
[----:B------:R-:W-:Y:S02]  /*1e00*/  FSEL R18, R14, R16, P0 ;  /* 0x000000100e127208 */ /* 0x000fe40000000000 */
[----:B------:R-:W-:Y:S01]  /*1e10*/  FSEL R19, R15, R17, P0 ;  /* 0x000000110f137208 */ /* 0x000fe20000000000 */
[----:B----4-:R-:W-:-:S04]  /*1e20*/  IMAD.WIDE R16, R9, 0x8, R6 ;  /* 0x0000000809107825 */ /* 0x010fc800078e0206 */
[----:B------:R-:W-:Y:S01]  /*1e30*/  IMAD.IADD R9, R0, 0x1, R9 ;  /* 0x0000000100097824 */ /* 0x000fe200078e0209 */
[----:B------:R1:W-:Y:S04]  /*1e40*/  STG.E.64 desc[UR6][R16.64], R18 ;  /* 0x0000001210007986 */ /* 0x0003e8000c101b06 */
[----:B------:R-:W-:-:S13]  /*1e50*/  ISETP.GE.AND P0, PT, R9, UR4, PT ;  /* 0x0000000409007c0c */ /* 0x000fda000bf06270 */
[----:B-1----:R-:W-:Y:S05]  /*1e60*/  @!P0 BRA `(.L_x_833) ;  /* 0xfffffffc00a48947 */ /* 0x002fea000383ffff */
[----:B------:R-:W-:Y:S05]  /*1e70*/  EXIT ;  /* 0x000000000000794d */ /* 0x000fea0003800000 */
.L_x_828:
        /* <DEDUP_REMOVED lines=23> */
.L_x_836:
        /* <DEDUP_REMOVED lines=69> */
.L_x_835:
        /* <DEDUP_REMOVED lines=16> */
.L_x_837:
        /* <DEDUP_REMOVED lines=24> */
.L_x_834:
        /* <DEDUP_REMOVED lines=21> */
.L_x_840:
        /* <DEDUP_REMOVED lines=40> */
[----:B--2---:R-:W-:-:S06]  /*2a90*/  DSETP.GT.AND P1, PT, R14, R16, PT ;  /* 0x000000100e00722a */ /* 0x004fcc0003f24000 */
[----:B------:R-:W-:Y:S02]  /*2aa0*/  FSEL R18, R14, R16, P1 ;  /* 0x000000100e127208 */ /* 0x000fe40000800000 */
[----:B------:R-:W-:Y:S01]  /*2ab0*/  FSEL R19, R15, R17, P1 ;  /* 0x000000110f137208 */ /* 0x000fe20000800000 */
[----:B------:R-:W-:-:S04]  /*2ac0*/  IMAD.WIDE R14, R9, 0x8, R4 ;  /* 0x00000008090e7825 */ /* 0x000fc800078e0204 */
[----:B------:R-:W-:Y:S01]  /*2ad0*/  IMAD.IADD R9, R0, 0x1, R9 ;  /* 0x0000000100097824 */ /* 0x000fe200078e0209 */
[----:B------:R1:W-:Y:S04]  /*2ae0*/  STG.E.64 desc[UR6][R14.64], R18 ;  /* 0x000000120e007986 */ /* 0x0003e8000c101b06 */
[----:B------:R-:W-:-:S13]  /*2af0*/  ISETP.GE.AND P1, PT, R9, UR4, PT ;  /* 0x0000000409007c0c */ /* 0x000fda000bf26270 */
[----:B-1----:R-:W-:Y:S05]  /*2b00*/  @!P1 BRA `(.L_x_840) ;  /* 0xfffffffc00409947 */ /* 0x002fea000383ffff */
[----:B------:R-:W-:Y:S05]  /*2b10*/  EXIT ;  /* 0x000000000000794d */ /* 0x000fea0003800000 */
.L_x_839:
[----:B------:R-:W0:Y:S08]  /*2b20*/  LDC.64 R6, c[0x0][0x388] ;  /* 0x0000e200ff067b82 */ /* 0x000e300000000a00 */
[----:B------:R-:W1:Y:S08]  /*2b30*/  LDC.64 R10, c[0x0][0x398] ;  /* 0x0000e600ff0a7b82 */ /* 0x000e700000000a00 */
[----:B------:R-:W2:Y:S02]  /*2b40*/  LDC.64 R12, c[0x0][0x3a8] ;  /* 0x0000ea00ff0c7b82 */ /* 0x000ea40000000a00 */
.L_x_841:
[----:B0-----:R-:W3:Y:S04]  /*2b50*/  LDG.E.64 R2, desc[UR6][R6.64] ;  /* 0x0000000606027981 */ /* 0x001ee8000c1e1b00 */
[----:B-1----:R-:W3:Y:S02]  /*2b60*/  LDG.E.64 R4, desc[UR6][R10.64] ;  /* 0x000000060a047981 */ /* 0x002ee4000c1e1b00 */
[----:B---3--:R-:W-:-:S06]  /*2b70*/  DSETP.GT.AND P0, PT, R2, R4, PT ;  /* 0x000000040200722a */ /* 0x008fcc0003f04000 */
[----:B------:R-:W-:Y:S02]  /*2b80*/  FSEL R2, R2, R4, P0 ;  /* 0x0000000402027208 */ /* 0x000fe40000000000 */
[----:B------:R-:W-:Y:S01]  /*2b90*/  FSEL R3, R3, R5, P0 ;  /* 0x0000000503037208 */ /* 0x000fe20000000000 */
[----:B--2---:R-:W-:Y:S01]  /*2ba0*/  IMAD.WIDE R4, R9, 0x8, R12 ;  /* 0x0000000809047825 */ /* 0x004fe200078e020c */
[----:B------:R-:W-:-:S04]  /*2bb0*/  IADD3 R9, PT, PT, R0, R9, RZ ;  /* 0x0000000900097210 */ /* 0x000fc80007ffe0ff */
[----:B------:R3:W-:Y:S01]  /*2bc0*/  STG.E.64 desc[UR6][R4.64], R2 ;  /* 0x0000000204007986 */ /* 0x0007e2000c101b06 */
[----:B------:R-:W-:-:S13]  /*2bd0*/  ISETP.GE.AND P0, PT, R9, UR5, PT ;  /* 0x0000000509007c0c */ /* 0x000fda000bf06270 */
[----:B---3--:R-:W-:Y:S05]  /*2be0*/  @!P0 BRA `(.L_x_841) ;  /* 0xfffffffc00d88947 */ /* 0x008fea000383ffff */
[----:B------:R-:W-:Y:S05]  /*2bf0*/  EXIT ;  /* 0x000000000000794d */ /* 0x000fea0003800000 */
.L_x_838:
        /* <DEDUP_REMOVED lines=21> */
.L_x_843:
        /* <DEDUP_REMOVED lines=92> */
.L_x_842:
        /* <DEDUP_REMOVED lines=17> */
.L_x_844:
        /* <DEDUP_REMOVED lines=49> */
.L_x_845:
        /* <DEDUP_REMOVED lines=13> */
.L_x_1337:


//--------------------- .text._Z10_max_32_12iPfiiS_iiS_ --------------------------
	.section	.text._Z10_max_32_12iPfiiS_iiS_,"ax",@progbits
	.align	128
        .global         _Z10_max_32_12iPfiiS_iiS_
        .type           _Z10_max_32_12iPfiiS_iiS_,@function
        .size           _Z10_max_32_12iPfiiS_iiS_,(.L_x_1338 - _Z10_max_32_12iPfiiS_iiS_)
        .other          _Z10_max_32_12iPfiiS_iiS_,@"STO_CUDA_ENTRY STV_DEFAULT"
_Z10_max_32_12iPfiiS_iiS_:
.text._Z10_max_32_12iPfiiS_iiS_:
        /* <DEDUP_REMOVED lines=20> */
.L_x_848:
[----:B--2---:R-:W-:-:S04]  /*0140*/  IMAD.WIDE R2, R9, 0x4, R10 ;  /* 0x0000000409027825 */ /* 0x004fc800078e020a */
[C---:B---3--:R-:W-:Y:S02]  /*0150*/  IMAD.WIDE R4, R9.reuse, 0x4, R12 ;  /* 0x0000000409047825 */ /* 0x048fe400078e020c */
[----:B------:R-:W2:Y:S04]  /*0160*/  LDG.E R2, desc[UR6][R2.64] ;  /* 0x0000000602027981 */ /* 0x000ea8000c1e1900 */
[----:B------:R-:W2:Y:S01]  /*0170*/  LDG.E R5, desc[UR6][R4.64] ;  /* 0x0000000604057981 */ /* 0x000ea2000c1e1900 */
[----:B0-----:R-:W-:-:S04]  /*0180*/  IMAD.WIDE R6, R9, 0x4, R14 ;  /* 0x0000000409067825 */ /* 0x001fc800078e020e */
[----:B------:R-:W-:Y:S01]  /*0190*/  IMAD.IADD R9, R0, 0x1, R9 ;  /* 0x0000000100097824 */ /* 0x000fe200078e0209 */
[----:B--2---:R-:W-:-:S04]  /*01a0*/  FSETP.GT.AND P0, PT, R2, R5, PT ;  /* 0x000000050200720b */ /* 0x004fc80003f04000 */
[----:B------:R-:W-:Y:S02]  /*01b0*/  FSEL R17, R2, R5, P0 ;  /* 0x0000000502117208 */ /* 0x000fe40000000000 */
[----:B------:R-:W-:-:S03]  /*01c0*/  ISETP.GE.AND P0, PT, R9, UR5, PT ;  /* 0x0000000509007c0c */ /* 0x000fc6000bf06270 */
[----:B------:R0:W-:Y:S10]  /*01d0*/  STG.E desc[UR6][R6.64], R17 ;  /* 0x0000001106007986 */ /* 0x0001f4000c101906 */
[----:B------:R-:W-:Y:S05]  /*01e0*/  @!P0 BRA `(.L_x_848) ;  /* 0xfffffffc00d48947 */ /* 0x000fea000383ffff */
[----:B------:R-:W-:Y:S05]  /*01f0*/  EXIT ;  /* 0x000000000000794d */ /* 0x000fea0003800000 */
.L_x_847:
        /* <DEDUP_REMOVED lines=19> */
.L_x_850:
        /* <DEDUP_REMOVED lines=18> */
[----:B---3--:R-:W-:-:S04]  /*0450*/  FSETP.GT.AND P1, PT, R15, R16, PT ;  /* 0x000000100f00720b */ /* 0x008fc80003f24000 */
[----:B------:R-:W-:-:S05]  /*0460*/  FSEL R13, R15, R16, P1 ;  /* 0x000000100f0d7208 */ /* 0x000fca0000800000 */
[----:B------:R1:W-:Y:S01]  /*0470*/  STG.E desc[UR6][R18.64], R13 ;  /* 0x0000000d12007986 */ /* 0x0003e2000c101906 */
[----:B------:R-:W-:-:S13]  /*0480*/  ISETP.GE.AND P1, PT, R9, UR4, PT ;  /* 0x0000000409007c0c */ /* 0x000fda000bf26270 */
[----:B-1----:R-:W-:Y:S05]  /*0490*/  @!P1 BRA `(.L_x_850) ;  /* 0xfffffffc00a49947 */ /* 0x002fea000383ffff */
[----:B------:R-:W-:Y:S05]  /*04a0*/  EXIT ;  /* 0x000000000000794d */ /* 0x000fea0003800000 */
.L_x_849:
        /* <DEDUP_REMOVED lines=19> */
.L_x_852:
        /* <DEDUP_REMOVED lines=43> */
[----:B--2---:R-:W-:-:S04]  /*0890*/  FSETP.GT.AND P1, PT, R13, R16, PT ;  /* 0x000000100d00720b */ /* 0x004fc80003f24000 */
[----:B------:R-:W-:Y:S02]  /*08a0*/  FSEL R21, R13, R16, P1 ;  /* 0x000000100d157208 */ /* 0x000fe40000800000 */
[----:B------:R-:W-:-:S03]  /*08b0*/  ISETP.GE.AND P1, PT, R9, UR4, PT ;  /* 0x0000000409007c0c */ /* 0x000fc6000bf26270 */
[----:B------:R1:W-:Y:S10]  /*08c0*/  STG.E desc[UR6][R18.64], R21 ;  /* 0x0000001512007986 */ /* 0x0003f4000c101906 */
[----:B------:R-:W-:Y:S05]  /*08d0*/  @!P1 BRA `(.L_x_852) ;  /* 0xfffffffc00409947 */ /* 0x000fea000383ffff */
[----:B------:R-:W-:Y:S05]  /*08e0*/  EXIT ;  /* 0x000000000000794d */ /* 0x000fea0003800000 */
.L_x_851:
[----:B------:R-:W0:Y:S08]  /*08f0*/  LDC.64 R2, c[0x0][0x398] ;  /* 0x0000e600ff027b82 */ /* 0x000e300000000a00 */
[----:B--2---:R-:W1:Y:S08]  /*0900*/  LDC.64 R10, c[0x0][0x3a8] ;  /* 0x0000ea00ff0a7b82 */ /* 0x004e700000000a00 */
[----:B------:R-:W2:Y:S02]  /*0910*/  LDC.64 R4, c[0x0][0x388] ;  /* 0x0000e200ff047b82 */ /* 0x000ea40000000a00 */
.L_x_853:
[C---:B--2---:R-:W-:Y:S01]  /*0920*/  IMAD.WIDE R6, R9.reuse, 0x4, R4 ;  /* 0x0000000409067825 */ /* 0x044fe200078e0204 */
[----:B0---4-:R-:W2:Y:S05]  /*0930*/  LDG.E R15, desc[UR6][R2.64] ;  /* 0x00000006020f7981 */ /* 0x011eaa000c1e1900 */
[----:B------:R-:W2:Y:S01]  /*0940*/  LDG.E R6, desc[UR6][R6.64] ;  /* 0x0000000606067981 */ /* 0x000ea2000c1e1900 */
[----:B-1-3--:R-:W-:-:S04]  /*0950*/  IMAD.WIDE R12, R9, 0x4, R10 ;  /* 0x00000004090c7825 */ /* 0x00afc800078e020a */
[----:B------:R-:W-:Y:S01]  /*0960*/  IMAD.IADD R9, R0, 0x1, R9 ;  /* 0x0000000100097824 */ /* 0x000fe200078e0209 */
[----:B--2---:R-:W-:-:S04]  /*0970*/  FSETP.GT.AND P0, PT, R6, R15, PT ;  /* 0x0000000f0600720b */ /* 0x004fc80003f04000 */
[----:B------:R-:W-:Y:S02]  /*0980*/  FSEL R15, R6, R15, P0 ;  /* 0x0000000f060f7208 */ /* 0x000fe40000000000 */
[----:B------:R-:W-:-:S03]  /*0990*/  ISETP.GE.AND P0, PT, R9, UR5, PT ;  /* 0x0000000509007c0c */ /* 0x000fc6000bf06270 */
[----:B------:R4:W-:Y:S10]  /*09a0*/  STG.E desc[UR6][R12.64], R15 ;  /* 0x0000000f0c007986 */ /* 0x0009f4000c101906 */
[----:B------:R-:W-:Y:S05]  /*09b0*/  @!P0 BRA `(.L_x_853) ;  /* 0xfffffffc00d88947 */ /* 0x000fea000383ffff */
[----:B------:R-:W-:Y:S05]  /*09c0*/  EXIT ;  /* 0x000000000000794d */ /* 0x000fea0003800000 */
.L_x_846:
        /* <DEDUP_REMOVED lines=22> */
.L_x_856:
        /* <DEDUP_REMOVED lines=18> */
[----:B--2---:R-:W-:-:S04]  /*0c50*/  FSETP.GT.AND P1, PT, R14, R17, PT ;  /* 0x000000110e00720b */ /* 0x004fc80003f24000 */
[----:B------:R-:W-:-:S05]  /*0c60*/  FSEL R13, R14, R17, P1 ;  /* 0x000000110e0d7208 */ /* 0x000fca0000800000 */
[----:B------:R1:W-:Y:S01]  /*0c70*/  STG.E desc[UR6][R18.64], R13 ;  /* 0x0000000d12007986 */ /* 0x0003e2000c101906 */
[----:B------:R-:W-:-:S13]  /*0c80*/  ISETP.GE.AND P1, PT, R9, UR4, PT ;  /* 0x0000000409007c0c */ /* 0x000fda000bf26270 */
[----:B-1----:R-:W-:Y:S05]  /*0c90*/  @!P1 BRA `(.L_x_856) ;  /* 0xfffffffc00a49947 */ /* 0x002fea000383ffff */
[----:B------:R-:W-:Y:S05]  /*0ca0*/  EXIT ;  /* 0x000000000000794d */ /* 0x000fea0003800000 */
.L_x_855:
        /* <DEDUP_REMOVED lines=19> */
.L_x_858:
        /* <DEDUP_REMOVED lines=43> */
[----:B--2---:R-:W-:-:S04]  /*1090*/  FSETP.GT.AND P1, PT, R12, R17, PT ;  /* 0x000000110c00720b */ /* 0x004fc80003f24000 */
[----:B------:R-:W-:-:S05]  /*10a0*/  FSEL R21, R12, R17, P1 ;  /* 0x000000110c157208 */ /* 0x000fca0000800000 */
[----:B------:R1:W-:Y:S01]  /*10b0*/  STG.E desc[UR6][R18.64], R21 ;  /* 0x0000001512007986 */ /* 0x0003e2000c101906 */
[----:B------:R-:W-:-:S13]  /*10c0*/  ISETP.GE.AND P1, PT, R9, UR4, PT ;  /* 0x0000000409007c0c */ /* 0x000fda000bf26270 */
[----:B-1----:R-:W-:Y:S05]  /*10d0*/  @!P1 BRA `(.L_x_858) ;  /* 0xfffffffc00409947 */ /* 0x002fea000383ffff */
[----:B------:R-:W-:Y:S05]  /*10e0*/  EXIT ;  /* 0x000000000000794d */ /* 0x000fea0003800000 */
.L_x_857:
[----:B------:R-:W0:Y:S08]  /*10f0*/  LDC.64 R2, c[0x0][0x388] ;  /* 0x0000e200ff027b82 */ /* 0x000e300000000a00 */
[----:B------:R-:W1:Y:S08]  /*1100*/  LDC.64 R10, c[0x0][0x3a8] ;  /* 0x0000ea00ff0a7b82 */ /* 0x000e700000000a00 */
[----:B------:R-:W2:Y:S02]  /*1110*/  LDC.64 R4, c[0x0][0x398] ;  /* 0x0000e600ff047b82 */ /* 0x000ea40000000a00 */
.L_x_859:
[C---:B--2---:R-:W-:Y:S01]  /*1120*/  IMAD.WIDE R6, R9.reuse, 0x4, R4 ;  /* 0x0000000409067825 */ /* 0x044fe200078e0204 */
[----:B0-----:R-:W2:Y:S05]  /*1130*/  LDG.E R8, desc[UR6][R2.64] ;  /* 0x0000000602087981 */ /* 0x001eaa000c1e1900 */
[----:B------:R-:W2:Y:S01]  /*1140*/  LDG.E R7, desc[UR6][R6.64] ;  /* 0x0000000606077981 */ /* 0x000ea2000c1e1900 */
[----:B-1-3--:R-:W-:Y:S01]  /*1150*/  IMAD.WIDE R12, R9, 0x4, R10 ;  /* 0x00000004090c7825 */ /* 0x00afe200078e020a */
[----:B------:R-:W-:Y:S02]  /*1160*/  IADD3 R9, PT, PT, R0, R9, RZ ;  /* 0x0000000900097210 */ /* 0x000fe40007ffe0ff */
[----:B--2---:R-:W-:-:S04]  /*1170*/  FSETP.GT.AND P0, PT, R8, R7, PT ;  /* 0x000000070800720b */ /* 0x004fc80003f04000 */
[----:B------:R-:W-:Y:S02]  /*1180*/  FSEL R15, R8, R7, P0 ;  /* 0x00000007080f7208 */ /* 0x000fe40000000000 */
[----:B------:R-:W-:-:S03]  /*1190*/  ISETP.GE.AND P0, PT, R9, UR5, PT ;  /* 0x0000000509007c0c */ /* 0x000fc6000bf06270 */
[----:B------:R3:W-:Y:S10]  /*11a0*/  STG.E desc[UR6][R12.64], R15 ;  /* 0x0000000f0c007986 */ /* 0x0007f4000c101906 */
[----:B------:R-:W-:Y:S05]  /*11b0*/  @!P0 BRA `(.L_x_859) ;  /* 0xfffffffc00d88947 */ /* 0x000fea000383ffff */
[----:B------:R-:W-:Y:S05]  /*11c0*/  EXIT ;  /* 0x000000000000794d */ /* 0x000fea0003800000 */
.L_x_854:
        /* <DEDUP_REMOVED lines=23> */
.L_x_862:
        /* <DEDUP_REMOVED lines=37> */
[----:B--2---:R-:W-:-:S04]  /*1590*/  FSETP.GT.AND P1, PT, R15, R16, PT ;  /* 0x000000100f00720b */ /* 0x004fc80003f24000 */
[----:B------:R-:W-:-:S05]  /*15a0*/  FSEL R21, R15, R16, P1 ;  /* 0x000000100f157208 */ /* 0x000fca0000800000 */
[----:B------:R1:W-:Y:S01]  /*15b0*/  STG.E desc[UR6][R18.64], R21 ;  /* 0x0000001512007986 */ /* 0x0003e2000c101906 */
[----:B------:R-:W-:-:S13]  /*15c0*/  ISETP.GE.AND P1, PT, R9, UR4, PT ;  /* 0x0000000409007c0c */ /* 0x000fda000bf26270 */
[----:B-1----:R-:W-:Y:S05]  /*15d0*/  @!P1 BRA `(.L_x_862) ;  /* 0xfffffffc00589947 */ /* 0x002fea000383ffff */
[----:B------:R-:W-:Y:S05]  /*15e0*/  EXIT ;  /* 0x000000000000794d */ /* 0x000fea0003800000 */
.L_x_861:
        /* <DEDUP_REMOVED lines=20> */
.L_x_864:
        /* <DEDUP_REMOVED lines=68> */
.L_x_863:
        /* <DEDUP_REMOVED lines=16> */
.L_x_865:
        /* <DEDUP_REMOVED lines=23> */
.L_x_860:
        /* <DEDUP_REMOVED lines=23> */
.L_x_868:
        /* <DEDUP_REMOVED lines=68> */
.L_x_867:
        /* <DEDUP_REMOVED lines=16> */
.L_x_869:
        /* <DEDUP_REMOVED lines=23> */
.L_x_866:
        /* <DEDUP_REMOVED lines=21> */
.L_x_872:
        /* <DEDUP_REMOVED lines=48> */
.L_x_871:
[----:B------:R-:W0:Y:S08]  /*2a50*/  LDC.64 R2, c[0x0][0x388] ;  /* 0x0000e200ff027b82 */ /* 0x000e300000000a00 */
[----:B------:R-:W1:Y:S08]  /*2a60*/  LDC.64 R4, c[0x0][0x398] ;  /* 0x0000e600ff047b82 */ /* 0x000e700000000a00 */
[----:B------:R-:W2:Y:S02]  /*2a70*/  LDC.64 R6, c[0x0][0x3a8] ;  /* 0x0000ea00ff067b82 */ /* 0x000ea40000000a00 */
.L_x_873:
[----:B0--3--:R-:W3:Y:S04]  /*2a80*/  LDG.E R8, desc[UR6][R2.64] ;  /* 0x0000000602087981 */ /* 0x009ee8000c1e1900 */
[----:B-1----:R-:W3:Y:S01]  /*2a90*/  LDG.E R13, desc[UR6][R4.64] ;  /* 0x00000006040d7981 */ /* 0x002ee2000c1e1900 */
[----:B--2---:R-:W-:Y:S01]  /*2aa0*/  IMAD.WIDE R10, R9, 0x4, R6 ;  /* 0x00000004090a7825 */ /* 0x004fe200078e0206 */
[----:B------:R-:W-:Y:S02]  /*2ab0*/  IADD3 R9, PT, PT, R0, R9, RZ ;  /* 0x0000000900097210 */ /* 0x000fe40007ffe0ff */
[----:B---3--:R-:W-:-:S04]  /*2ac0*/  FSETP.GT.AND P0, PT, R8, R13, PT ;  /* 0x0000000d0800720b */ /* 0x008fc80003f04000 */
[----:B------:R-:W-:Y:S02]  /*2ad0*/  FSEL R13, R8, R13, P0 ;  /* 0x0000000d080d7208 */ /* 0x000fe40000000000 */
[----:B------:R-:W-:-:S03]  /*2ae0*/  ISETP.GE.AND P0, PT, R9, UR5, PT ;  /* 0x0000000509007c0c */ /* 0x000fc6000bf06270 */
[----:B------:R3:W-:Y:S10]  /*2af0*/  STG.E desc[UR6][R10.64], R13 ;  /* 0x0000000d0a007986 */ /* 0x0007f4000c101906 */
[----:B------:R-:W-:Y:S05]  /*2b00*/  @!P0 BRA `(.L_x_873) ;  /* 0xfffffffc00dc8947 */ /* 0x000fea000383ffff */
[----:B------:R-:W-:Y:S05]  /*2b10*/  EXIT ;  /* 0x000000000000794d */ /* 0x000fea0003800000 */
.L_x_870:
        /* <DEDUP_REMOVED lines=21> */
.L_x_875:
        /* <DEDUP_REMOVED lines=85> */
[----:B--2---:R-:W-:-:S04]  /*31c0*/  FSETP.GT.AND P1, PT, R11, R22, PT ;  /* 0x000000160b00720b */ /* 0x004fc80003f24000 */
[----:B------:R-:W-:Y:S02]  /*31d0*/  FSEL R19, R11, R22, P1 ;  /* 0x000000160b137208 */ /* 0x000fe40000800000 */
[----:B------:R-:W-:-:S03]  /*31e0*/  ISETP.GE.AND P1, PT, R9, UR4, PT ;  /* 0x0000000409007c0c */ /* 0x000fc6000bf26270 */
[----:B------:R1:W-:Y:S10]  /*31f0*/  STG.E desc[UR6][R12.64], R19 ;  /* 0x000000130c007986 */ /* 0x0003f4000c101906 */
[----:B------:R-:W-:Y:S05]  /*3200*/  @!P1 BRA `(.L_x_875) ;  /* 0xfffffff800989947 */ /* 0x000fea000383ffff */
[----:B------:R-:W-:Y:S05]  /*3210*/  EXIT ;  /* 0x000000000000794d */ /* 0x000fea0003800000 */
.L_x_874:
        /* <DEDUP_REMOVED lines=17> */
.L_x_876:
        /* <DEDUP_REMOVED lines=48> */
.L_x_877:
        /* <DEDUP_REMOVED lines=13> */
.L_x_1338:


//--------------------- .text._Z10_pow_64_12iPdiiS_iiS_ --------------------------
	.section	.text._Z10_pow_64_12iPdiiS_iiS_,"ax",@progbits
	.align	128
        .global         _Z10_pow_64_12iPdiiS_iiS_
        .type           _Z10_pow_64_12iPdiiS_iiS_,@function
        .size           _Z10_pow_64_12iPdiiS_iiS_,(.L_x_1310 - _Z10_pow_64_12iPdiiS_iiS_)
        .other          _Z10_pow_64_12iPdiiS_iiS_,@"STO_CUDA_ENTRY STV_DEFAULT"
_Z10_pow_64_12iPdiiS_iiS_:
.text._Z10_pow_64_12iPdiiS_iiS_:
        /* <DEDUP_REMOVED lines=20> */
.L_x_891:
        /* <DEDUP_REMOVED lines=57> */
.L_x_881:
[----:B------:R-:W1:Y:S02]  /*04d0*/  LDC.64 R14, c[0x0][0x398] ;  /* 0x0000e600ff0e7b82 */ /* 0x000e640000000a00 */
[----:B-1----:R-:W5:Y:S01]  /*04e0*/  LDG.E.64 R14, desc[UR6][R14.64] ;  /* 0x000000060e0e7981 */ /* 0x002f62000c1e1b00 */
[----:B------:R-:W-:Y:S05]  /*04f0*/  BRA `(.L_x_882) ;  /* 0x00000000006c7947 */ /* 0x000fea0003800000 */
.L_x_880:
        /* <DEDUP_REMOVED lines=25> */
.L_x_879:
[----:B------:R-:W-:-:S06]  /*0690*/  IMAD.WIDE R14, R2, 0x8, R10 ;  /* 0x00000008020e7825 */ /* 0x000fcc00078e020a */
[----:B------:R-:W5:Y:S02]  /*06a0*/  LDG.E.64 R14, desc[UR6][R14.64] ;  /* 0x000000060e0e7981 */ /* 0x000f64000c1e1b00 */
.L_x_882:
        /* <DEDUP_REMOVED lines=16> */
[----:B0---4-:R-:W-:Y:S05]  /*07b0*/  CALL.REL.NOINC `($_Z10_pow_64_12iPdiiS_iiS_$__internal_accurate_pow) ;  /* 0x00000038002c7944 */ /* 0x011fea0003c00000 */
[----:B------:R-:W-:Y:S05]  /*07c0*/  BSYNC.RECONVERGENT B1 ;  /* 0x0000000000017941 */ /* 0x000fea0003800200 */
.L_x_885:
        /* <DEDUP_REMOVED lines=11> */
.L_x_884:
[----:B------:R-:W-:Y:S01]  /*0880*/  ISETP.GE.AND P1, PT, R15, RZ, PT ;  /* 0x000000ff0f00720c */ /* 0x000fe20003f26270 */
[----:B------:R-:W-:Y:S01]  /*0890*/  DSETP.NEU.AND P0, PT, |R14|, 0.5, !P0 ;  /* 0x3fe000000e00742a */ /* 0x000fe2000470d200 */
[----:B------:R-:W-:-:S05]  /*08a0*/  IMAD.MOV.U32 R16, RZ, RZ, RZ ;  /* 0x000000ffff107224 */ /* 0x000fca00078e00ff */
[----:B------:R-:W-:-:S06]  /*08b0*/  SEL R17, R7, RZ, P0 ;  /* 0x000000ff07117207 */ /* 0x000fcc0000000000 */
[----:B------:R-:W-:-:S07]  /*08c0*/  @!P1 LOP3.LUT R17, R17, 0x7ff00000, RZ, 0xfc, !PT ;  /* 0x7ff0000011119812 */ /* 0x000fce00078efcff */
.L_x_886:
[----:B------:R-:W-:Y:S05]  /*08d0*/  BSYNC.RECONVERGENT B0 ;  /* 0x0000000000007941 */ /* 0x000fea0003800200 */
.L_x_883:
        /* <DEDUP_REMOVED lines=22> */
.L_x_890:
        /* <DEDUP_REMOVED lines=8> */
.L_x_889:
[----:B------:R-:W-:-:S11]  /*0ac0*/  DADD R16, R6, R14 ;  /* 0x0000000006107229 */ /* 0x000fd6000000000e */
.L_x_888:
[----:B------:R-:W-:Y:S05]  /*0ad0*/  BSYNC.RECONVERGENT B0 ;  /* 0x0000000000007941 */ /* 0x000fea0003800200 */
.L_x_887:
[----:B------:R-:W-:Y:S02]  /*0ae0*/  DSETP.NEU.AND P1, PT, R14, RZ, PT ;  /* 0x000000ff0e00722a */ /* 0x000fe40003f2d000 */
[----:B------:R-:W-:Y:S01]  /*0af0*/  DSETP.NEU.AND P0, PT, R6, 1, PT ;  /* 0x3ff000000600742a */ /* 0x000fe20003f0d000 */
[----:B0-----:R-:W-:-:S03]  /*0b00*/  IMAD.WIDE R6, R2, 0x8, R8 ;  /* 0x0000000802067825 */ /* 0x001fc600078e0208 */
        /* <DEDUP_REMOVED lines=9> */
.L_x_878:
        /* <DEDUP_REMOVED lines=9> */
.L_x_904:
        /* <DEDUP_REMOVED lines=53> */
.L_x_894:
[----:B------:R-:W1:Y:S02]  /*0f80*/  LDC.64 R14, c[0x0][0x388] ;  /* 0x0000e200ff0e7b82 */ /* 0x000e640000000a00 */
[----:B-1----:R-:W5:Y:S01]  /*0f90*/  LDG.E.64 R14, desc[UR6][R14.64] ;  /* 0x000000060e0e7981 */ /* 0x002f62000c1e1b00 */
[----:B------:R-:W-:Y:S05]  /*0fa0*/  BRA `(.L_x_895) ;  /* 0x0000000000607947 */ /* 0x000fea0003800000 */
.L_x_893:
        /* <DEDUP_REMOVED lines=24> */
.L_x_895:
[----:B0-2---:R-:W-:-:S06]  /*1130*/  IMAD.WIDE R12, R2, 0x8, R8 ;  /* 0x00000008020c7825 */ /* 0x005fcc00078e0208 */
[----:B------:R-:W2:Y:S01]  /*1140*/  LDG.E.64 R12, desc[UR6][R12.64] ;  /* 0x000000060c0c7981 */ /* 0x000ea2000c1e1b00 */
[----:B-----5:R-:W-:Y:S01]  /*1150*/  DSETP.NEU.AND P1, PT, R14, RZ, PT ;  /* 0x000000ff0e00722a */ /* 0x020fe20003f2d000 */
[----:B------:R-:W-:Y:S01]  /*1160*/  BSSY.RECONVERGENT B0, `(.L_x_896) ;  /* 0x0000021000007945 */ /* 0x000fe20003800200 */
[----:B--2---:R-:W-:-:S04]  /*1170*/  SHF.R.U32.HI R0, RZ, 0x14, R13 ;  /* 0x00000014ff007819 */ /* 0x004fc8000001160d */
        /* <DEDUP_REMOVED lines=13> */
[----:B---3--:R-:W-:Y:S05]  /*1250*/  CALL.REL.NOINC `($_Z10_pow_64_12iPdiiS_iiS_$__internal_accurate_pow) ;  /* 0x0000002c00847944 */ /* 0x008fea0003c00000 */
[----:B------:R-:W-:Y:S05]  /*1260*/  BSYNC.RECONVERGENT B1 ;  /* 0x0000000000017941 */ /* 0x000fea0003800200 */
.L_x_898:
        /* <DEDUP_REMOVED lines=11> */
.L_x_897:
[----:B------:R-:W-:Y:S01]  /*1320*/  ISETP.GE.AND P1, PT, R13, RZ, PT ;  /* 0x000000ff0d00720c */ /* 0x000fe20003f26270 */
[----:B------:R-:W-:Y:S01]  /*1330*/  DSETP.NEU.AND P0, PT, |R12|, 0.5, !P0 ;  /* 0x3fe000000c00742a */ /* 0x000fe2000470d200 */
[----:B------:R-:W-:-:S05]  /*1340*/  IMAD.MOV.U32 R16, RZ, RZ, RZ ;  /* 0x000000ffff107224 */ /* 0x000fca00078e00ff */
[----:B------:R-:W-:-:S06]  /*1350*/  SEL R17, R15, RZ, P0 ;  /* 0x000000ff0f117207 */ /* 0x000fcc0000000000 */
[----:B------:R-:W-:-:S07]  /*1360*/  @!P1 LOP3.LUT R17, R17, 0x7ff00000, RZ, 0xfc, !PT ;  /* 0x7ff0000011119812 */ /* 0x000fce00078efcff */
.L_x_899:
[----:B------:R-:W-:Y:S05]  /*1370*/  BSYNC.RECONVERGENT B0 ;  /* 0x0000000000007941 */ /* 0x000fea0003800200 */
.L_x_896:
        /* <DEDUP_REMOVED lines=22> */
.L_x_903:
        /* <DEDUP_REMOVED lines=8> */
.L_x_902:
[----:B------:R-:W-:-:S11]  /*1560*/  DADD R16, R12, R14 ;  /* 0x000000000c107229 */ /* 0x000fd6000000000e */
.L_x_901:
[----:B------:R-:W-:Y:S05]  /*1570*/  BSYNC.RECONVERGENT B0 ;  /* 0x0000000000007941 */ /* 0x000fea0003800200 */
.L_x_900:
[----:B------:R-:W-:Y:S02]  /*1580*/  DSETP.NEU.AND P1, PT, R12, RZ, PT ;  /* 0x000000ff0c00722a */ /* 0x000fe40003f2d000 */
[----:B------:R-:W-:Y:S01]  /*1590*/  DSETP.NEU.AND P0, PT, R14, 1, PT ;  /* 0x3ff000000e00742a */ /* 0x000fe20003f0d000 */
[----:B---3--:R-:W-:-:S03]  /*15a0*/  IMAD.WIDE R12, R2, 0x8, R6 ;  /* 0x00000008020c7825 */ /* 0x008fc600078e0206 */
        /* <DEDUP_REMOVED lines=9> */
.L_x_892:
        /* <DEDUP_REMOVED lines=10> */
.L_x_917:
        /* <DEDUP_REMOVED lines=74> */
.L_x_907:
[----:B------:R-:W1:Y:S02]  /*1b80*/  LDC.64 R16, c[0x0][0x398] ;  /* 0x0000e600ff107b82 */ /* 0x000e640000000a00 */
[----:B-1----:R-:W5:Y:S01]  /*1b90*/  LDG.E.64 R16, desc[UR6][R16.64] ;  /* 0x0000000610107981 */ /* 0x002f62000c1e1b00 */
[----:B------:R-:W-:Y:S05]  /*1ba0*/  BRA `(.L_x_908) ;  /* 0x0000000000547947 */ /* 0x000fea0003800000 */
.L_x_906:
        /* <DEDUP_REMOVED lines=21> */
.L_x_908:
        /* <DEDUP_REMOVED lines=16> */
[----:B0-----:R-:W-:Y:S05]  /*1e00*/  CALL.REL.NOINC `($_Z10_pow_64_12iPdiiS_iiS_$__internal_accurate_pow) ;  /* 0x0000002000987944 */ /* 0x001fea0003c00000 */
[----:B------:R-:W-:Y:S05]  /*1e10*/  BSYNC.RECONVERGENT B1 ;  /* 0x0000000000017941 */ /* 0x000fea0003800200 */
.L_x_911:
        /* <DEDUP_REMOVED lines=11> */
.L_x_910:
[----:B------:R-:W-:Y:S01]  /*1ed0*/  ISETP.GE.AND P1, PT, R17, RZ, PT ;  /* 0x000000ff1100720c */ /* 0x000fe20003f26270 */
[----:B------:R-:W-:Y:S01]  /*1ee0*/  DSETP.NEU.AND P0, PT, |R16|, 0.5, !P0 ;  /* 0x3fe000001000742a */ /* 0x000fe2000470d200 */
[----:B------:R-:W-:-:S05]  /*1ef0*/  IMAD.MOV.U32 R18, RZ, RZ, RZ ;  /* 0x000000ffff127224 */ /* 0x000fca00078e00ff */
[----:B------:R-:W-:-:S06]  /*1f00*/  SEL R19, R15, RZ, P0 ;  /* 0x000000ff0f137207 */ /* 0x000fcc0000000000 */
[----:B------:R-:W-:-:S07]  /*1f10*/  @!P1 LOP3.LUT R19, R19, 0x7ff00000, RZ, 0xfc, !PT ;  /* 0x7ff0000013139812 */ /* 0x000fce00078efcff */
.L_x_912:
[----:B------:R-:W-:Y:S05]  /*1f20*/  BSYNC.RECONVERGENT B0 ;  /* 0x0000000000007941 */ /* 0x000fea0003800200 */
.L_x_909:
        /* <DEDUP_REMOVED lines=22> */
.L_x_916:
        /* <DEDUP_REMOVED lines=8> */
.L_x_915:
[----:B------:R-:W-:-:S11]  /*2110*/  DADD R18, R14, R16 ;  /* 0x000000000e127229 */ /* 0x000fd60000000010 */
.L_x_914:
[----:B------:R-:W-:Y:S05]  /*2120*/  BSYNC.RECONVERGENT B0 ;  /* 0x0000000000007941 */ /* 0x000fea0003800200 */
.L_x_913:
        /* <DEDUP_REMOVED lines=12> */
.L_x_905:
        /* <DEDUP_REMOVED lines=10> */
.L_x_929:
        /* <DEDUP_REMOVED lines=51> */
.L_x_919:
[----:B------:R-:W4:Y:S02]  /*25c0*/  LDC.64 R16, c[0x0][0x388] ;  /* 0x0000e200ff107b82 */ /* 0x000f240000000a00 */
[----:B----4-:R-:W5:Y:S02]  /*25d0*/  LDG.E.64 R16, desc[UR6][R16.64] ;  /* 0x0000000610107981 */ /* 0x010f64000c1e1b00 */
.L_x_920:
        /* <DEDUP_REMOVED lines=24> */
[----:B-----5:R-:W-:Y:S01]  /*2760*/  DSETP.NEU.AND P1, PT, R16, RZ, PT ;  /* 0x000000ff1000722a */ /* 0x020fe20003f2d000 */
[----:B------:R-:W-:Y:S01]  /*2770*/  BSSY.RECONVERGENT B0, `(.L_x_921) ;  /* 0x0000021000007945 */ /* 0x000fe20003800200 */
[----:B----4-:R-:W-:-:S04]  /*2780*/  SHF.R.U32.HI R0, RZ, 0x14, R15 ;  /* 0x00000014ff007819 */ /* 0x010fc8000001160f */
        /* <DEDUP_REMOVED lines=13> */
[----:B--23--:R-:W-:Y:S05]  /*2860*/  CALL.REL.NOINC `($_Z10_pow_64_12iPdiiS_iiS_$__internal_accurate_pow) ;  /* 0x0000001800007944 */ /* 0x00cfea0003c00000 */
[----:B------:R-:W-:Y:S05]  /*2870*/  BSYNC.RECONVERGENT B1 ;  /* 0x0000000000017941 */ /* 0x000fea0003800200 */
.L_x_923:
        /* <DEDUP_REMOVED lines=11> */
.L_x_922:
[----:B------:R-:W-:Y:S01]  /*2930*/  ISETP.GE.AND P1, PT, R15, RZ, PT ;  /* 0x000000ff0f00720c */ /* 0x000fe20003f26270 */
[----:B------:R-:W-:Y:S01]  /*2940*/  DSETP.NEU.AND P0, PT, |R14|, 0.5, !P0 ;  /* 0x3fe000000e00742a */ /* 0x000fe2000470d200 */
[----:B------:R-:W-:-:S05]  /*2950*/  IMAD.MOV.U32 R18, RZ, RZ, RZ ;  /* 0x000000ffff127224 */ /* 0x000fca00078e00ff */
[----:B------:R-:W-:-:S06]  /*2960*/  SEL R19, R17, RZ, P0 ;  /* 0x000000ff11137207 */ /* 0x000fcc0000000000 */
[----:B------:R-:W-:-:S07]  /*2970*/  @!P1 LOP3.LUT R19, R19, 0x7ff00000, RZ, 0xfc, !PT ;  /* 0x7ff0000013139812 */ /* 0x000fce00078efcff */
.L_x_924:
[----:B------:R-:W-:Y:S05]  /*2980*/  BSYNC.RECONVERGENT B0 ;  /* 0x0000000000007941 */ /* 0x000fea0003800200 */
.L_x_921:
        /* <DEDUP_REMOVED lines=22> */
.L_x_928:
        /* <DEDUP_REMOVED lines=8> */
.L_x_927:
[----:B------:R-:W-:-:S11]  /*2b70*/  DADD R18, R14, R16 ;  /* 0x000000000e127229 */ /* 0x000fd60000000010 */
.L_x_926:
[----:B------:R-:W-:Y:S05]  /*2b80*/  BSYNC.RECONVERGENT B0 ;  /* 0x0000000000007941 */ /* 0x000fea0003800200 */
.L_x_925:
[----:B------:R-:W-:Y:S02]  /*2b90*/  DSETP.NEU.AND P1, PT, R14, RZ, PT ;  /* 0x000000ff0e00722a */ /* 0x000fe40003f2d000 */
[----:B------:R-:W-:Y:S01]  /*2ba0*/  DSETP.NEU.AND P0, PT, R16, 1, PT ;  /* 0x3ff000001000742a */ /* 0x000fe20003f0d000 */
[----:B------:R-:W-:-:S03]  /*2bb0*/  IMAD.WIDE R14, R2, 0x8, R8 ;  /* 0x00000008020e7825 */ /* 0x000fc600078e0208 */
        /* <DEDUP_REMOVED lines=9> */
.L_x_918:
        /* <DEDUP_REMOVED lines=15> */
.L_x_938:
        /* <DEDUP_REMOVED lines=43> */
[----:B------:R-:W-:Y:S01]  /*2ff0*/  @!P0 IMAD.IADD R8, R8, 0x1, -R21 ;  /* 0x0000000108088824 */ /* 0x000fe200078e0a15 */
[----:B------:R-:W-:-:S03]  /*3000*/  ISETP.NE.AND P0, PT, R4, 0x1, PT ;  /* 0x000000010400780c */ /* 0x000fc60003f05270 */
[----:B------:R-:W-:Y:S01]  /*3010*/  @!P1 IMAD.MOV R8, RZ, RZ, -R8 ;  /* 0x000000ffff089224 */ /* 0x000fe200078e0a08 */
[----:B------:R-:W-:-:S05]  /*3020*/  @!P2 LOP3.LUT R8, RZ, R6, RZ, 0x33, !PT ;  /* 0x00000006ff08a212 */ /* 0x000fca00078e33ff */
[----:B------:R-:W-:-:S04]  /*3030*/  IMAD.WIDE R8, R8, 0x8, R16 ;  /* 0x0000000808087825 */ /* 0x000fc800078e0210 */
[----:B------:R-:W0:Y:S02]  /*3040*/  @!P0 LDC.64 R14, c[0x0][0x398] ;  /* 0x0000e600ff0e8b82 */ /* 0x000e240000000a00 */
[----:B------:R-:W5:Y:S04]  /*3050*/  LDG.E.64 R8, desc[UR6][R8.64] ;  /* 0x0000000608087981 */ /* 0x000f68000c1e1b00 */
[----:B0-----:R-:W5:Y:S01]  /*3060*/  @!P0 LDG.E.64 R14, desc[UR6][R14.64] ;  /* 0x000000060e0e8981 */ /* 0x001f62000c1e1b00 */
[----:B------:R-:W-:Y:S05]  /*3070*/  @!P0 BRA `(.L_x_931) ;  /* 0x0000000000b88947 */ /* 0x000fea0003800000 */
[----:B------:R-:W-:Y:S02]  /*3080*/  IABS R19, R7 ;  /* 0x0000000700137213 */ /* 0x000fe40000000000 */
[----:B------:R-:W-:Y:S02]  /*3090*/  IABS R23, R4 ;  /* 0x0000000400177213 */ /* 0x000fe40000000000 */
[----:B------:R-:W0:Y:S08]  /*30a0*/  I2F.RP R5, R19 ;  /* 0x0000001300057306 */ /* 0x000e300000209400 */
[----:B0-----:R-:W0:Y:S02]  /*30b0*/  MUFU.RCP R5, R5 ;  /* 0x0000000500057308 */ /* 0x001e240000001000 */
[----:B0----5:R-:W-:-:S06]  /*30c0*/  VIADD R14, R5, 0xffffffe ;  /* 0x0ffffffe050e7836 */ /* 0x021fcc0000000000 */
[----:B------:R0:W1:Y:S02]  /*30d0*/  F2I.FTZ.U32.TRUNC.NTZ R15, R14 ;  /* 0x0000000e000f7305 */ /* 0x000064000021f000 */
[----:B0-----:R-:W-:Y:S02]  /*30e0*/  IMAD.MOV.U32 R14, RZ, RZ, RZ ;  /* 0x000000ffff0e7224 */ /* 0x001fe400078e00ff */
[----:B-1----:R-:W-:-:S04]  /*30f0*/  IMAD.MOV R18, RZ, RZ, -R15 ;  /* 0x000000ffff127224 */ /* 0x002fc800078e0a0f */
[----:B------:R-:W-:Y:S02]  /*3100*/  IMAD R21, R18, R19, RZ ;  /* 0x0000001312157224 */ /* 0x000fe400078e02ff */
[----:B------:R-:W0:Y:S02]  /*3110*/  I2F.RP R18, R23 ;  /* 0x0000001700127306 */ /* 0x000e240000209400 */
[----:B------:R-:W-:-:S06]  /*3120*/  IMAD.HI.U32 R21, R15, R21, R14 ;  /* 0x000000150f157227 */ /* 0x000fcc00078e000e */
[----:B------:R-:W-:-:S04]  /*3130*/  IMAD.HI.U32 R5, R21, R0, RZ ;  /* 0x0000000015057227 */ /* 0x000fc800078e00ff */
[----:B------:R-:W-:Y:S01]  /*3140*/  IMAD.MOV R15, RZ, RZ, -R5 ;  /* 0x000000ffff0f7224 */ /* 0x000fe200078e0a05 */
[----:B0-----:R-:W0:Y:S03]  /*3150*/  MUFU.RCP R18, R18 ;  /* 0x0000001200127308 */ /* 0x001e260000001000 */
[----:B------:R-:W-:-:S05]  /*3160*/  IMAD R0, R19, R15, R0 ;  /* 0x0000000f13007224 */ /* 0x000fca00078e0200 */
[----:B------:R-:W-:Y:S01]  /*3170*/  ISETP.GT.U32.AND P1, PT, R19, R0, PT ;  /* 0x000000001300720c */ /* 0x000fe20003f24070 */
[----:B0-----:R-:W-:-:S12]  /*3180*/  VIADD R14, R18, 0xffffffe ;  /* 0x0ffffffe120e7836 */ /* 0x001fd80000000000 */
[----:B------:R-:W-:Y:S01]  /*3190*/  @!P1 IMAD.IADD R0, R0, 0x1, -R19 ;  /* 0x0000000100009824 */ /* 0x000fe200078e0a13 */
[----:B------:R0:W1:Y:S01]  /*31a0*/  F2I.FTZ.U32.TRUNC.NTZ R15, R14 ;  /* 0x0000000e000f7305 */ /* 0x000062000021f000 */
[----:B------:R-:W-:Y:S01]  /*31b0*/  @!P1 VIADD R5, R5, 0x1 ;  /* 0x0000000105059836 */ /* 0x000fe20000000000 */
[----:B------:R-:W-:Y:S02]  /*31c0*/  ISETP.NE.AND P1, PT, R7, RZ, PT ;  /* 0x000000ff0700720c */ /* 0x000fe40003f25270 */
[----:B------:R-:W-:Y:S02]  /*31d0*/  ISETP.GE.U32.AND P0, PT, R0, R19, PT ;  /* 0x000000130000720c */ /* 0x000fe40003f06070 */
[----:B------:R-:W-:Y:S01]  /*31e0*/  LOP3.LUT R0, R2, R7, RZ, 0x3c, !PT ;  /* 0x0000000702007212 */ /* 0x000fe200078e3cff */
[----:B0-----:R-:W-:-:S03]  /*31f0*/  IMAD.MOV.U32 R14, RZ, RZ, RZ ;  /* 0x000000ffff0e7224 */ /* 0x001fc600078e00ff */
[----:B------:R-:W-:Y:S01]  /*3200*/  ISETP.GE.AND P2, PT, R0, RZ, PT ;  /* 0x000000ff0000720c */ /* 0x000fe20003f46270 */
[----:B-1----:R-:W-:-:S06]  /*3210*/  IMAD.MOV R0, RZ, RZ, -R15 ;  /* 0x000000ffff007224 */ /* 0x002fcc00078e0a0f */
        /* <DEDUP_REMOVED lines=20> */
.L_x_931:
[----:B-----5:R-:W-:Y:S01]  /*3360*/  SHF.R.U32.HI R0, RZ, 0x14, R15 ;  /* 0x00000014ff007819 */ /* 0x020fe2000001160f */
[----:B------:R-:W-:Y:S01]  /*3370*/  DSETP.NEU.AND P1, PT, R8, RZ, PT ;  /* 0x000000ff0800722a */ /* 0x000fe20003f2d000 */
[----:B------:R-:W-:Y:S02]  /*3380*/  BSSY.RECONVERGENT B0, `(.L_x_932) ;  /* 0x000001f000007945 */ /* 0x000fe40003800200 */
[----:B------:R-:W-:-:S03]  /*3390*/  LOP3.LUT R0, R0, 0x7ff, RZ, 0xc0, !PT ;  /* 0x000007ff00007812 */ /* 0x000fc600078ec0ff */
[----:B------:R-:W-:Y:S02]  /*33a0*/  ISETP.GE.OR P2, PT, R15, RZ, P1 ;  /* 0x000000ff0f00720c */ /* 0x000fe40000f46670 */
[----:B------:R-:W-:-:S05]  /*33b0*/  VIADD R5, R0, 0xfffffc0c ;  /* 0xfffffc0c00057836 */ /* 0x000fca0000000000 */
[CC--:B------:R-:W-:Y:S01]  /*33c0*/  SHF.L.U32 R0, R14.reuse, R5.reuse, RZ ;  /* 0x000000050e007219 */ /* 0x0c0fe200000006ff */
[----:B------:R-:W-:Y:S01]  /*33d0*/  @!P1 IMAD.MOV.U32 R18, RZ, RZ, RZ ;  /* 0x000000ffff129224 */ /* 0x000fe200078e00ff */
[----:B------:R-:W-:Y:S02]  /*33e0*/  SHF.L.U64.HI R5, R14, R5, R15 ;  /* 0x000000050e057219 */ /* 0x000fe4000001020f */
[----:B------:R-:W-:-:S04]  /*33f0*/  ISETP.NE.U32.AND P0, PT, R0, RZ, PT ;  /* 0x000000ff0000720c */ /* 0x000fc80003f05070 */
[----:B------:R-:W-:-:S04]  /*3400*/  ISETP.NE.AND.EX P0, PT, R5, -0x80000000, PT, P0 ;  /* 0x800000000500780c */ /* 0x000fc80003f05300 */
[----:B------:R-:W-:-:S09]  /*3410*/  PLOP3.LUT P3, PT, P0, PT, PT, 0x8, 0x80 ;  /* 0x000000000080781c */ /* 0x000fd2000076e170 */
[----:B------:R-:W-:-:S06]  /*3420*/  @!P1 DSETP.NEU.AND P3, PT, |R14|, 0.5, !P0 ;  /* 0x3fe000000e00942a */ /* 0x000fcc000476d200 */
        /* <DEDUP_REMOVED lines=8> */
[----:B--2---:R-:W-:Y:S05]  /*34b0*/  CALL.REL.NOINC `($_Z10_pow_64_12iPdiiS_iiS_$__internal_accurate_pow) ;  /* 0x0000000800ec7944 */ /* 0x004fea0003c00000 */
[----:B------:R-:W-:Y:S05]  /*34c0*/  BSYNC.RECONVERGENT B1 ;  /* 0x0000000000017941 */ /* 0x000fea0003800200 */
.L_x_934:
        /* <DEDUP_REMOVED lines=10> */
.L_x_933:
[----:B------:R-:W-:Y:S05]  /*3570*/  BSYNC.RECONVERGENT B0 ;  /* 0x0000000000007941 */ /* 0x000fea0003800200 */
.L_x_932:
        /* <DEDUP_REMOVED lines=19> */
.L_x_937:
        /* <DEDUP_REMOVED lines=11> */
.L_x_936:
[----:B------:R-:W-:Y:S05]  /*3760*/  BSYNC.RECONVERGENT B0 ;  /* 0x0000000000007941 */ /* 0x000fea0003800200 */
.L_x_935:
[----:B------:R-:W-:Y:S02]  /*3770*/  DSETP.NEU.AND P1, PT, R14, RZ, PT ;  /* 0x000000ff0e00722a */ /* 0x000fe40003f2d000 */
[----:B------:R-:W-:Y:S01]  /*3780*/  DSETP.NEU.AND P0, PT, R8, 1, PT ;  /* 0x3ff000000800742a */ /* 0x000fe20003f0d000 */
[----:B--2---:R-:W-:-:S03]  /*3790*/  IMAD.WIDE R8, R2, 0x8, R12 ;  /* 0x0000000802087825 */ /* 0x004fc600078e020c */
        /* <DEDUP_REMOVED lines=9> */
.L_x_930:
        /* <DEDUP_REMOVED lines=53> */
.L_x_939:
[----:B-1----:R-:W0:Y:S02]  /*3b80*/  LDC.64 R6, c[0x0][0x398] ;  /* 0x0000e600ff067b82 */ /* 0x002e240000000a00 */
[----:B0-----:R-:W5:Y:S02]  /*3b90*/  LDG.E.64 R6, desc[UR6][R6.64] ;  /* 0x0000000606067981 */ /* 0x001f64000c1e1b00 */
.L_x_940:
[----:B-----5:R-:W-:Y:S01]  /*3ba0*/  SHF.R.U32.HI R0, RZ, 0x14, R7 ;  /* 0x00000014ff007819 */ /* 0x020fe20000011607 */
[----:B------:R-:W-:-:S03]  /*3bb0*/  DSETP.NEU.AND P1, PT, R10, RZ, PT ;  /* 0x000000ff0a00722a */ /* 0x000fc60003f2d000 */
        /* <DEDUP_REMOVED lines=13> */
[----:B------:R-:W-:Y:S05]  /*3c90*/  CALL.REL.NOINC `($_Z10_pow_64_12iPdiiS_iiS_$__internal_accurate_pow) ;  /* 0x0000000000f47944 */ /* 0x000fea0003c00000 */
[----:B------:R-:W-:Y:S05]  /*3ca0*/  BSYNC.RECONVERGENT B0 ;  /* 0x0000000000007941 */ /* 0x000fea0003800200 */
.L_x_942:
        /* <DEDUP_REMOVED lines=11> */
.L_x_941:
[----:B------:R-:W-:Y:S01]  /*3d60*/  ISETP.GE.AND P1, PT, R7, RZ, PT ;  /* 0x000000ff0700720c */ /* 0x000fe20003f26270 */
[----:B------:R-:W-:Y:S01]  /*3d70*/  DSETP.NEU.AND P0, PT, |R6|, 0.5, !P0 ;  /* 0x3fe000000600742a */ /* 0x000fe2000470d200 */
[----:B------:R-:W-:-:S05]  /*3d80*/  IMAD.MOV.U32 R12, RZ, RZ, RZ ;  /* 0x000000ffff0c7224 */ /* 0x000fca00078e00ff */
[----:B------:R-:W-:-:S06]  /*3d90*/  SEL R13, R11, RZ, P0 ;  /* 0x000000ff0b0d7207 */ /* 0x000fcc0000000000 */
[----:B------:R-:W-:-:S07]  /*3da0*/  @!P1 LOP3.LUT R13, R13, 0x7ff00000, RZ, 0xfc, !PT ;  /* 0x7ff000000d0d9812 */ /* 0x000fce00078efcff */
.L_x_943:
        /* <DEDUP_REMOVED lines=22> */
.L_x_947:
        /* <DEDUP_REMOVED lines=8> */
.L_x_946:
[----:B------:R-:W-:-:S11]  /*3f90*/  DADD R12, R10, R6 ;  /* 0x000000000a0c7229 */ /* 0x000fd60000000006 */
.L_x_945:
[----:B------:R-:W-:Y:S05]  /*3fa0*/  BSYNC.RECONVERGENT B0 ;  /* 0x0000000000007941 */ /* 0x000fea0003800200 */
.L_x_944:
        /* <DEDUP_REMOVED lines=12> */
        .type           $_Z10_pow_64_12iPdiiS_iiS_$__internal_accurate_pow,@function
        .size           $_Z10_pow_64_12iPdiiS_iiS_$__internal_accurate_pow,(.L_x_1310 - $_Z10_pow_64_12iPdiiS_iiS_$__internal_accurate_pow)
$_Z10_pow_64_12iPdiiS_iiS_$__internal_accurate_pow:
        /* <DEDUP_REMOVED lines=167> */
.L_x_948:
[----:B------:R-:W-:Y:S01]  /*4ae0*/  DFMA R22, R22, R24, R24 ;  /* 0x000000181616722b */ /* 0x000fe20000000018 */
[----:B------:R-:W-:Y:S01]  /*4af0*/  IMAD.MOV.U32 R20, RZ, RZ, R0 ;  /* 0x000000ffff147224 */ /* 0x000fe200078e0000 */
[----:B------:R-:W-:Y:S01]  /*4b00*/  DSETP.NEU.AND P1, PT, |R24|, +INF , PT ;  /* 0x7ff000001800742a */ /* 0x000fe20003f2d200 */
[----:B------:R-:W-:-:S07]  /*4b10*/  IMAD.MOV.U32 R21, RZ, RZ, 0x0 ;  /* 0x00000000ff157424 */ /* 0x000fce00078e00ff */
[----:B------:R-:W-:Y:S02]  /*4b20*/  FSEL R18, R24, R22, !P1 ;  /* 0x0000001618127208 */ /* 0x000fe40004800000 */
[----:B------:R-:W-:Y:S01]  /*4b30*/  FSEL R19, R25, R23, !P1 ;  /* 0x0000001719137208 */ /* 0x000fe20004800000 */
[----:B------:R-:W-:Y:S06]  /*4b40*/  RET.REL.NODEC R20 `(_Z10_pow_64_12iPdiiS_iiS_) ;  /* 0xffffffb4142c7950 */ /* 0x000fec0003c3ffff */
.L_x_949:
        /* <DEDUP_REMOVED lines=11> */
.L_x_1310:


//--------------------- .text._Z10_pow_32_12iPfiiS_iiS_ --------------------------
	.section	.text._Z10_pow_32_12iPfiiS_iiS_,"ax",@progbits
	.align	128
        .global         _Z10_pow_32_12iPfiiS_iiS_
        .type           _Z10_pow_32_12iPfiiS_iiS_,@function
        .size           _Z10_pow_32_12iPfiiS_iiS_,(.L_x_1340 - _Z10_pow_32_12iPfiiS_iiS_)
        .other          _Z10_pow_32_12iPfiiS_iiS_,@"STO_CUDA_ENTRY STV_DEFAULT"
_Z10_pow_32_12iPfiiS_iiS_:
.text._Z10_pow_32_12iPfiiS_iiS_:
        /* <DEDUP_REMOVED lines=22> */
.L_x_959:
        /* <DEDUP_REMOVED lines=55> */
.L_x_953:
[----:B------:R-:W1:Y:S02]  /*04d0*/  LDC.64 R12, c[0x0][0x398] ;  /* 0x0000e600ff0c7b82 */ /* 0x000e640000000a00 */
[----:B-1----:R0:W5:Y:S01]  /*04e0*/  LDG.E R11, desc[UR6][R12.64] ;  /* 0x000000060c0b7981 */ /* 0x002162000c1e1900 */
[----:B------:R-:W-:Y:S05]  /*04f0*/  BRA `(.L_x_954) ;  /* 0x0000000000687947 */ /* 0x000fea0003800000 */
.L_x_952:
        /* <DEDUP_REMOVED lines=24> */
.L_x_951:
[----:B----4-:R-:W-:-:S05]  /*0680*/  IMAD.WIDE R12, R3, 0x4, R4 ;  /* 0x00000004030c7825 */ /* 0x010fca00078e0204 */
[----:B-1----:R1:W5:Y:S02]  /*0690*/  LDG.E R11, desc[UR6][R12.64] ;  /* 0x000000060c0b7981 */ /* 0x002364000c1e1900 */
.L_x_954:
[C---:B012-45:R-:W-:Y:S01]  /*06a0*/  FMUL R13, |R10|.reuse, 16777216 ;  /* 0x4b8000000a0d7820 */ /* 0x077fe20000400200 */
[----:B------:R-:W-:Y:S01]  /*06b0*/  FSETP.GEU.AND P0, PT, |R10|, 1.175494350822287508e-38, PT ;  /* 0x008000000a00780b */ /* 0x000fe20003f0e200 */
[----:B------:R-:W-:Y:S01]  /*06c0*/  IMAD.MOV.U32 R21, RZ, RZ, 0x3a2c32e4 ;  /* 0x3a2c32e4ff157424 */ /* 0x000fe200078e00ff */
[----:B------:R-:W-:Y:S02]  /*06d0*/  BSSY.RECONVERGENT B0, `(.L_x_955) ;  /* 0x0000059000007945 */ /* 0x000fe40003800200 */
[----:B------:R-:W-:-:S05]  /*06e0*/  FSEL R13, R13, |R10|, !P0 ;  /* 0x4000000a0d0d7208 */ /* 0x000fca0004000000 */
[----:B------:R-:W-:-:S05]  /*06f0*/  VIADD R12, R13, 0xc0cafb0d ;  /* 0xc0cafb0d0d0c7836 */ /* 0x000fca0000000000 */
[----:B------:R-:W-:-:S04]  /*0700*/  LOP3.LUT R12, R12, 0xff800000, RZ, 0xc0, !PT ;  /* 0xff8000000c0c7812 */ /* 0x000fc800078ec0ff */
[-C--:B------:R-:W-:Y:S02]  /*0710*/  IADD3 R14, PT, PT, R13, -R12.reuse, RZ ;  /* 0x8000000c0d0e7210 */ /* 0x080fe40007ffe0ff */
[----:B------:R-:W-:-:S03]  /*0720*/  I2FP.F32.S32 R15, R12 ;  /* 0x0000000c000f7245 */ /* 0x000fc60000201400 */
[C---:B------:R-:W-:Y:S01]  /*0730*/  FADD R13, R14.reuse, 1 ;  /* 0x3f8000000e0d7421 */ /* 0x040fe20000000000 */
[----:B------:R-:W-:Y:S01]  /*0740*/  FADD R17, R14, -1 ;  /* 0xbf8000000e117421 */ /* 0x000fe20000000000 */
[----:B------:R-:W-:-:S03]  /*0750*/  FSEL R14, RZ, -24, P0 ;  /* 0xc1c00000ff0e7808 */ /* 0x000fc60000000000 */
[----:B------:R-:W-:Y:S01]  /*0760*/  FADD R18, R17, R17 ;  /* 0x0000001111127221 */ /* 0x000fe20000000000 */
[----:B------:R-:W0:Y:S01]  /*0770*/  MUFU.RCP R13, R13 ;  /* 0x0000000d000d7308 */ /* 0x000e220000001000 */
[----:B------:R-:W-:Y:S02]  /*0780*/  FFMA R15, R15, 1.1920928955078125e-07, R14 ;  /* 0x340000000f0f7823 */ /* 0x000fe4000000000e */
        /* <DEDUP_REMOVED lines=9> */
[----:B------:R-:W-:Y:S01]  /*0820*/  FFMA R15, R12, 1.4426950216293334961, R15 ;  /* 0x3fb8aa3b0c0f7823 */ /* 0x000fe2000000000f */
[----:B------:R-:W-:Y:S01]  /*0830*/  MOV R17, 0x391fcb8e ;  /* 0x391fcb8e00117802 */ /* 0x000fe20000000f00 */
        /* <DEDUP_REMOVED lines=16> */
[----:B------:R-:W-:Y:S02]  /*0940*/  FFMA R13, R14, R11, R13 ;  /* 0x0000000b0e0d7223 */ /* 0x000fe4000000000d */
[----:B------:R-:W1:Y:S01]  /*0950*/  F2I.NTZ R18, R12 ;  /* 0x0000000c00127305 */ /* 0x000e620000203100 */
        /* <DEDUP_REMOVED lines=15> */
[----:B-1----:R-:W-:-:S03]  /*0a50*/  LEA R15, R18, -R15, 0x17 ;  /* 0x8000000f120f7211 */ /* 0x002fc600078eb8ff */
[----:B------:R-:W-:-:S04]  /*0a60*/  FMUL R14, R17, R14 ;  /* 0x0000000e110e7220 */ /* 0x000fc80000400000 */
[----:B------:R-:W-:Y:S01]  /*0a70*/  FMUL R14, R14, R15 ;  /* 0x0000000f0e0e7220 */ /* 0x000fe20000400000 */
[----:B------:R-:W-:Y:S01]  /*0a80*/  IMAD.MOV.U32 R15, RZ, RZ, 0x3f800000 ;  /* 0x3f800000ff0f7424 */ /* 0x000fe200078e00ff */
        /* <DEDUP_REMOVED lines=22> */
.L_x_958:
[----:B------:R-:W-:Y:S01]  /*0bf0*/  FSETP.GEU.AND P0, PT, R11, RZ, PT ;  /* 0x000000ff0b00720b */ /* 0x000fe20003f0e000 */
[----:B------:R-:W-:Y:S01]  /*0c00*/  FADD R15, R10, R10 ;  /* 0x0000000a0a0f7221 */ /* 0x000fe20000000000 */
[----:B------:R-:W-:-:S11]  /*0c10*/  FSETP.NEU.AND P1, PT, |R12|, 1, PT ;  /* 0x3f8000000c00780b */ /* 0x000fd60003f2d200 */
[----:B------:R-:W-:-:S04]  /*0c20*/  @!P0 LOP3.LUT R15, R15, 0x7f800000, RZ, 0x3c, !PT ;  /* 0x7f8000000f0f8812 */ /* 0x000fc800078e3cff */
[----:B------:R-:W-:Y:S01]  /*0c30*/  @P1 LOP3.LUT R15, R15, 0x7fffffff, RZ, 0xc0, !PT ;  /* 0x7fffffff0f0f1812 */ /* 0x000fe200078ec0ff */
[----:B------:R-:W-:Y:S06]  /*0c40*/  BRA `(.L_x_956) ;  /* 0x0000000000047947 */ /* 0x000fec0003800000 */
.L_x_957:
[----:B------:R-:W-:-:S07]  /*0c50*/  FADD R15, R10, R11 ;  /* 0x0000000b0a0f7221 */ /* 0x000fce0000000000 */
.L_x_956:
[----:B------:R-:W-:Y:S05]  /*0c60*/  BSYNC.RECONVERGENT B0 ;  /* 0x0000000000007941 */ /* 0x000fea0003800200 */
.L_x_955:
[----:B------:R-:W-:-:S04]  /*0c70*/  IMAD.WIDE R10, R3, 0x4, R8 ;  /* 0x00000004030a7825 */ /* 0x000fc800078e0208 */
[----:B------:R-:W-:Y:S01]  /*0c80*/  IMAD.IADD R3, R0, 0x1, R3 ;  /* 0x0000000100037824 */ /* 0x000fe200078e0203 */
[----:B------:R2:W-:Y:S04]  /*0c90*/  STG.E desc[UR6][R10.64], R15 ;  /* 0x0000000f0a007986 */ /* 0x0005e8000c101906 */
[----:B------:R-:W-:-:S13]  /*0ca0*/  ISETP.GE.AND P0, PT, R3, UR8, PT ;  /* 0x0000000803007c0c */ /* 0x000fda000bf06270 */
[----:B--2---:R-:W-:Y:S05]  /*0cb0*/  @!P0 BRA `(.L_x_959) ;  /* 0xfffffff400288947 */ /* 0x004fea000383ffff */
[----:B------:R-:W-:Y:S05]  /*0cc0*/  EXIT ;  /* 0x000000000000794d */ /* 0x000fea0003800000 */
.L_x_950:
        /* <DEDUP_REMOVED lines=11> */
.L_x_968:
        /* <DEDUP_REMOVED lines=52> */
.L_x_962:
[----:B------:R-:W0:Y:S02]  /*10c0*/  LDC.64 R10, c[0x0][0x388] ;  /* 0x0000e200ff0a7b82 */ /* 0x000e240000000a00 */
[----:B0-----:R2:W5:Y:S01]  /*10d0*/  LDG.E R10, desc[UR6][R10.64] ;  /* 0x000000060a0a7981 */ /* 0x001562000c1e1900 */
[----:B------:R-:W-:Y:S05]  /*10e0*/  BRA `(.L_x_963) ;  /* 0x0000000000607947 */ /* 0x000fea0003800000 */
.L_x_961:
        /* <DEDUP_REMOVED lines=24> */
.L_x_963:
[----:B----4-:R-:W-:-:S05]  /*1270*/  IMAD.WIDE R12, R3, 0x4, R4 ;  /* 0x00000004030c7825 */ /* 0x010fca00078e0204 */
[----:B0-2---:R0:W2:Y:S01]  /*1280*/  LDG.E R11, desc[UR6][R12.64] ;  /* 0x000000060c0b7981 */ /* 0x0050a2000c1e1900 */
[C---:B-----5:R-:W-:Y:S01]  /*1290*/  FMUL R17, |R10|.reuse, 16777216 ;  /* 0x4b8000000a117820 */ /* 0x060fe20000400200 */
[----:B------:R-:W-:Y:S01]  /*12a0*/  FSETP.GEU.AND P0, PT, |R10|, 1.175494350822287508e-38, PT ;  /* 0x008000000a00780b */ /* 0x000fe20003f0e200 */
[----:B------:R-:W-:Y:S01]  /*12b0*/  IMAD.MOV.U32 R21, RZ, RZ, 0x3a2c32e4 ;  /* 0x3a2c32e4ff157424 */ /* 0x000fe200078e00ff */
[----:B------:R-:W-:Y:S02]  /*12c0*/  BSSY.RECONVERGENT B0, `(.L_x_964) ;  /* 0x0000059000007945 */ /* 0x000fe40003800200 */
[----:B------:R-:W-:Y:S02]  /*12d0*/  FSEL R17, R17, |R10|, !P0 ;  /* 0x4000000a11117208 */ /* 0x000fe40004000000 */
[----:B0-----:R-:W-:-:S03]  /*12e0*/  FSEL R13, RZ, -24, P0 ;  /* 0xc1c00000ff0d7808 */ /* 0x001fc60000000000 */
[----:B------:R-:W-:-:S05]  /*12f0*/  VIADD R14, R17, 0xc0cafb0d ;  /* 0xc0cafb0d110e7836 */ /* 0x000fca0000000000 */
[----:B------:R-:W-:-:S04]  /*1300*/  LOP3.LUT R16, R14, 0xff800000, RZ, 0xc0, !PT ;  /* 0xff8000000e107812 */ /* 0x000fc800078ec0ff */
        /* <DEDUP_REMOVED lines=9> */
[----:B------:R-:W-:-:S03]  /*13a0*/  FMUL R16, R12, R12 ;  /* 0x0000000c0c107220 */ /* 0x000fc60000400000 */
[----:B------:R-:W-:Y:S01]  /*13b0*/  FADD R18, R13, R13 ;  /* 0x0000000d0d127221 */ /* 0x000fe20000000000 */
[----:B------:R-:W-:Y:S01]  /*13c0*/  FFMA R13, R12, 1.4426950216293334961, R17 ;  /* 0x3fb8aa3b0c0d7823 */ /* 0x000fe20000000011 */
[C---:B------:R-:W-:Y:S02]  /*13d0*/  FFMA R21, R16.reuse, R21, 0.0032181653659790754318 ;  /* 0x3b52e7db10157423 */ /* 0x040fe40000000015 */
[----:B------:R-:W-:Y:S01]  /*13e0*/  FFMA R19, R19, -R12, R18 ;  /* 0x8000000c13137223 */ /* 0x000fe20000000012 */
[----:B------:R-:W-:Y:S01]  /*13f0*/  FADD R17, R17, -R13 ;  /* 0x8000000d11117221 */ /* 0x000fe20000000000 */
[----:B------:R-:W-:Y:S02]  /*1400*/  FFMA R21, R16, R21, 0.018033718690276145935 ;  /* 0x3c93bb7310157423 */ /* 0x000fe40000000015 */
[----:B------:R-:W-:Y:S01]  /*1410*/  FMUL R19, R14, R19 ;  /* 0x000000130e137220 */ /* 0x000fe20000400000 */
[----:B------:R-:W-:Y:S01]  /*1420*/  FFMA R14, R12, 1.4426950216293334961, R17 ;  /* 0x3fb8aa3b0c0e7823 */ /* 0x000fe20000000011 */
[----:B------:R-:W-:-:S03]  /*1430*/  FFMA R21, R16, R21, 0.12022458761930465698 ;  /* 0x3df6384f10157423 */ /* 0x000fc60000000015 */
[----:B------:R-:W-:Y:S01]  /*1440*/  FFMA R17, R19, 1.4426950216293334961, R14 ;  /* 0x3fb8aa3b13117823 */ /* 0x000fe2000000000e */
[----:B------:R-:W-:-:S03]  /*1450*/  FMUL R21, R16, R21 ;  /* 0x0000001510157220 */ /* 0x000fc60000400000 */
[----:B------:R-:W-:Y:S01]  /*1460*/  FFMA R14, R12, 1.9251366722983220825e-08, R17 ;  /* 0x32a55e340c0e7823 */ /* 0x000fe20000000011 */
[----:B------:R-:W-:-:S04]  /*1470*/  FMUL R16, R21, 3 ;  /* 0x4040000015107820 */ /* 0x000fc80000400000 */
[----:B------:R-:W-:Y:S01]  /*1480*/  FFMA R14, R19, R16, R14 ;  /* 0x00000010130e7223 */ /* 0x000fe2000000000e */
[----:B------:R-:W-:-:S03]  /*1490*/  MOV R19, 0x391fcb8e ;  /* 0x391fcb8e00137802 */ /* 0x000fc60000000f00 */
[----:B------:R-:W-:-:S04]  /*14a0*/  FFMA R14, R12, R21, R14 ;  /* 0x000000150c0e7223 */ /* 0x000fc8000000000e */
[----:B------:R-:W-:-:S04]  /*14b0*/  FADD R16, R13, R14 ;  /* 0x0000000e0d107221 */ /* 0x000fc80000000000 */
[----:B------:R-:W-:-:S04]  /*14c0*/  FADD R13, -R13, R16 ;  /* 0x000000100d0d7221 */ /* 0x000fc80000000100 */
[----:B------:R-:W-:Y:S01]  /*14d0*/  FADD R14, R14, -R13 ;  /* 0x8000000d0e0e7221 */ /* 0x000fe20000000000 */
[----:B--2---:R-:W-:-:S04]  /*14e0*/  FMUL R12, R11, R16 ;  /* 0x000000100b0c7220 */ /* 0x004fc80000400000 */
[----:B------:R-:W0:Y:S01]  /*14f0*/  FRND R17, R12 ;  /* 0x0000000c00117307 */ /* 0x000e220000201000 */
[C---:B------:R-:W-:Y:S01]  /*1500*/  FFMA R13, R11.reuse, R16, -R12 ;  /* 0x000000100b0d7223 */ /* 0x040fe2000000080c */
[C---:B------:R-:W-:Y:S02]  /*1510*/  FSETP.GT.AND P1, PT, |R12|.reuse, 152, PT ;  /* 0x431800000c00780b */ /* 0x040fe40003f24200 */
[----:B------:R-:W-:Y:S01]  /*1520*/  FSETP.GEU.AND P2, PT, R12, RZ, PT ;  /* 0x000000ff0c00720b */ /* 0x000fe20003f4e000 */
[----:B------:R-:W-:-:S03]  /*1530*/  FFMA R13, R11, R14, R13 ;  /* 0x0000000e0b0d7223 */ /* 0x000fc6000000000d */
        /* <DEDUP_REMOVED lines=42> */
.L_x_967:
[----:B------:R-:W-:Y:S01]  /*17e0*/  FSETP.GEU.AND P0, PT, R11, RZ, PT ;  /* 0x000000ff0b00720b */ /* 0x000fe20003f0e000 */
[----:B------:R-:W-:Y:S01]  /*17f0*/  FADD R17, R10, R10 ;  /* 0x0000000a0a117221 */ /* 0x000fe20000000000 */
[----:B------:R-:W-:-:S11]  /*1800*/  FSETP.NEU.AND P1, PT, |R12|, 1, PT ;  /* 0x3f8000000c00780b */ /* 0x000fd60003f2d200 */
[----:B------:R-:W-:-:S04]  /*1810*/  @!P0 LOP3.LUT R17, R17, 0x7f800000, RZ, 0x3c, !PT ;  /* 0x7f80000011118812 */ /* 0x000fc800078e3cff */
[----:B------:R-:W-:Y:S01]  /*1820*/  @P1 LOP3.LUT R17, R17, 0x7fffffff, RZ, 0xc0, !PT ;  /* 0x7fffffff11111812 */ /* 0x000fe200078ec0ff */
[----:B------:R-:W-:Y:S06]  /*1830*/  BRA `(.L_x_965) ;  /* 0x0000000000047947 */ /* 0x000fec0003800000 */
.L_x_966:
[----:B------:R-:W-:-:S07]  /*1840*/  FADD R17, R11, R10 ;  /* 0x0000000a0b117221 */ /* 0x000fce0000000000 */
.L_x_965:
[----:B------:R-:W-:Y:S05]  /*1850*/  BSYNC.RECONVERGENT B0 ;  /* 0x0000000000007941 */ /* 0x000fea0003800200 */
.L_x_964:
[----:B------:R-:W-:-:S04]  /*1860*/  IMAD.WIDE R10, R3, 0x4, R8 ;  /* 0x00000004030a7825 */ /* 0x000fc800078e0208 */
[----:B------:R-:W-:Y:S01]  /*1870*/  IMAD.IADD R3, R0, 0x1, R3 ;  /* 0x0000000100037824 */ /* 0x000fe200078e0203 */
[----:B------:R2:W-:Y:S04]  /*1880*/  STG.E desc[UR6][R10.64], R17 ;  /* 0x000000110a007986 */ /* 0x0005e8000c101906 */
[----:B------:R-:W-:-:S13]  /*1890*/  ISETP.GE.AND P0, PT, R3, UR5, PT ;  /* 0x0000000503007c0c */ /* 0x000fda000bf06270 */
[----:B--2---:R-:W-:Y:S05]  /*18a0*/  @!P0 BRA `(.L_x_968) ;  /* 0xfffffff400348947 */ /* 0x004fea000383ffff */
[----:B------:R-:W-:Y:S05]  /*18b0*/  EXIT ;  /* 0x000000000000794d */ /* 0x000fea0003800000 */
.L_x_960:
        /* <DEDUP_REMOVED lines=12> */
.L_x_977:
[----:B------:R-:W-:Y:S05]  /*1980*/  @P1 BRA `(.L_x_970) ;  /* 0x00000000000c1947 */ /* 0x000fea0003800000 */
[----:B------:R-:W1:Y:S02]  /*1990*/  LDC.64 R12, c[0x0][0x388] ;  /* 0x0000e200ff0c7b82 */ /* 0x000e640000000a00 */
[----:B-1----:R1:W5:Y:S01]  /*19a0*/  LDG.E R11, desc[UR6][R12.64] ;  /* 0x000000060c0b7981 */ /* 0x002362000c1e1900 */
[----:B------:R-:W-:Y:S05]  /*19b0*/  BRA `(.L_x_971) ;  /* 0x0000000000b87947 */ /* 0x000fea0003800000 */
.L_x_970:
        /* <DEDUP_REMOVED lines=46> */
.L_x_971:
        /* <DEDUP_REMOVED lines=27> */
.L_x_972:
[----:B0-----:R-:W-:-:S13]  /*1e50*/  ISETP.NE.AND P0, PT, R17, 0x1, PT ;  /* 0x000000011100780c */ /* 0x001fda0003f05270 */
[----:B------:R-:W-:Y:S05]  /*1e60*/  @P0 BRA `(.L_x_974) ;  /* 0x00000000000c0947 */ /* 0x000fea0003800000 */
[----:B-1----:R-:W0:Y:S02]  /*1e70*/  LDC.64 R12, c[0x0][0x398] ;  /* 0x0000e600ff0c7b82 */ /* 0x002e240000000a00 */
[----:B0-----:R1:W5:Y:S01]  /*1e80*/  LDG.E R12, desc[UR6][R12.64] ;  /* 0x000000060c0c7981 */ /* 0x001362000c1e1900 */
[----:B------:R-:W-:Y:S05]  /*1e90*/  BRA `(.L_x_973) ;  /* 0x0000000000c07947 */ /* 0x000fea0003800000 */
.L_x_974:
        /* <DEDUP_REMOVED lines=48> */
.L_x_973:
[C---:B-----5:R-:W-:Y:S01]  /*21a0*/  FMUL R14, |R11|.reuse, 16777216 ;  /* 0x4b8000000b0e7820 */ /* 0x060fe20000400200 */
[----:B------:R-:W-:Y:S01]  /*21b0*/  FSETP.GEU.AND P0, PT, |R11|, 1.175494350822287508e-38, PT ;  /* 0x008000000b00780b */ /* 0x000fe20003f0e200 */
[----:B------:R-:W-:Y:S01]  /*21c0*/  BSSY.RECONVERGENT B0, `(.L_x_975) ;  /* 0x0000058000007945 */ /* 0x000fe20003800200 */
[----:B------:R-:W-:Y:S02]  /*21d0*/  MOV R21, 0x3a2c32e4 ;  /* 0x3a2c32e400157802 */ /* 0x000fe40000000f00 */
[----:B------:R-:W-:-:S04]  /*21e0*/  FSEL R14, R14, |R11|, !P0 ;  /* 0x4000000b0e0e7208 */ /* 0x000fc80004000000 */
[----:B01-3--:R-:W-:-:S04]  /*21f0*/  IADD3 R13, PT, PT, R14, -0x3f3504f3, RZ ;  /* 0xc0cafb0d0e0d7810 */ /* 0x00bfc80007ffe0ff */
[----:B------:R-:W-:-:S04]  /*2200*/  LOP3.LUT R15, R13, 0xff800000, RZ, 0xc0, !PT ;  /* 0xff8000000d0f7812 */ /* 0x000fc800078ec0ff */
[----:B------:R-:W-:Y:S01]  /*2210*/  I2FP.F32.S32 R19, R15 ;  /* 0x0000000f00137245 */ /* 0x000fe20000201400 */
[----:B------:R-:W-:-:S04]  /*2220*/  IMAD.IADD R14, R14, 0x1, -R15 ;  /* 0x000000010e0e7824 */ /* 0x000fc800078e0a0f */
        /* <DEDUP_REMOVED lines=21> */
[----:B------:R-:W-:Y:S01]  /*2380*/  FMUL R19, R16, 3 ;  /* 0x4040000010137820 */ /* 0x000fe20000400000 */
[----:B------:R-:W-:-:S03]  /*2390*/  MOV R20, 0x391fcb8e ;  /* 0x391fcb8e00147802 */ /* 0x000fc60000000f00 */
        /* <DEDUP_REMOVED lines=30> */
[----:B------:R-:W-:Y:S02]  /*2580*/  MOV R15, 0x3f800000 ;  /* 0x3f800000000f7802 */ /* 0x000fe40000000f00 */
[----:B------:R-:W-:Y:S01]  /*2590*/  @P2 FSEL R16, RZ, +INF , !P3 ;  /* 0x7f800000ff102808 */ /* 0x000fe20005800000 */
[----:B0-----:R-:W-:Y:S01]  /*25a0*/  FADD R13, R14, R14 ;  /* 0x0000000e0e0d7221 */ /* 0x001fe20000000000 */
        /* <DEDUP_REMOVED lines=25> */
.L_x_976:
[----:B------:R-:W-:Y:S05]  /*2740*/  BSYNC.RECONVERGENT B0 ;  /* 0x0000000000007941 */ /* 0x000fea0003800200 */
.L_x_975:
[----:B------:R-:W-:Y:S01]  /*2750*/  IMAD.WIDE R12, R3, 0x4, R8 ;  /* 0x00000004030c7825 */ /* 0x000fe200078e0208 */
[----:B------:R-:W-:-:S04]  /*2760*/  IADD3 R3, PT, PT, R0, R3, RZ ;  /* 0x0000000300037210 */ /* 0x000fc80007ffe0ff */
[----:B------:R1:W-:Y:S01]  /*2770*/  STG.E desc[UR6][R12.64], R15 ;  /* 0x0000000f0c007986 */ /* 0x0003e2000c101906 */
[----:B------:R-:W-:-:S13]  /*2780*/  ISETP.GE.AND P0, PT, R3, UR4, PT ;  /* 0x0000000403007c0c */ /* 0x000fda000bf06270 */
[----:B-1----:R-:W-:Y:S05]  /*2790*/  @!P0 BRA `(.L_x_977) ;  /* 0xfffffff000788947 */ /* 0x002fea000383ffff */
[----:B------:R-:W-:Y:S05]  /*27a0*/  EXIT ;  /* 0x000000000000794d */ /* 0x000fea0003800000 */
.L_x_969:
        /* <DEDUP_REMOVED lines=18> */
.L_x_985:
        /* <DEDUP_REMOVED lines=65> */
.L_x_979:
[----:B------:R-:W0:Y:S02]  /*2ce0*/  LDC.64 R16, c[0x0][0x398] ;  /* 0x0000e600ff107b82 */ /* 0x000e240000000a00 */
[----:B0-----:R2:W5:Y:S01]  /*2cf0*/  LDG.E R15, desc[UR6][R16.64] ;  /* 0x00000006100f7981 */ /* 0x001562000c1e1900 */
[----:B------:R-:W-:Y:S05]  /*2d00*/  BRA `(.L_x_980) ;  /* 0x0000000000547947 */ /* 0x000fea0003800000 */
.L_x_978:
        /* <DEDUP_REMOVED lines=21> */
.L_x_980:
[C---:B0-23-5:R-:W-:Y:S01]  /*2e60*/  FMUL R17, |R14|.reuse, 16777216 ;  /* 0x4b8000000e117820 */ /* 0x06dfe20000400200 */
[----:B------:R-:W-:Y:S01]  /*2e70*/  FSETP.GEU.AND P0, PT, |R14|, 1.175494350822287508e-38, PT ;  /* 0x008000000e00780b */ /* 0x000fe20003f0e200 */
[----:B------:R-:W-:Y:S01]  /*2e80*/  BSSY.RECONVERGENT B0, `(.L_x_981) ;  /* 0x000005a000007945 */ /* 0x000fe20003800200 */
[----:B------:R-:W-:Y:S02]  /*2e90*/  MOV R22, 0x3a2c32e4 ;  /* 0x3a2c32e400167802 */ /* 0x000fe40000000f00 */
        /* <DEDUP_REMOVED lines=27> */
[----:B------:R-:W-:Y:S01]  /*3050*/  FFMA R16, R21, R20, R16 ;  /* 0x0000001415107223 */ /* 0x000fe20000000010 */
[----:B------:R-:W-:-:S03]  /*3060*/  IMAD.MOV.U32 R21, RZ, RZ, 0x391fcb8e ;  /* 0x391fcb8eff157424 */ /* 0x000fc600078e00ff */
        /* <DEDUP_REMOVED lines=25> */
[----:B------:R-:W-:Y:S02]  /*3200*/  IADD3 R18, PT, PT, R19, 0x7f000000, RZ ;  /* 0x7f00000013127810 */ /* 0x000fe40007ffe0ff */
        /* <DEDUP_REMOVED lines=26> */
.L_x_984:
[----:B------:R-:W-:Y:S01]  /*33b0*/  FSETP.GEU.AND P0, PT, R15, RZ, PT ;  /* 0x000000ff0f00720b */ /* 0x000fe20003f0e000 */
[----:B------:R-:W-:Y:S01]  /*33c0*/  FADD R19, R14, R14 ;  /* 0x0000000e0e137221 */ /* 0x000fe20000000000 */
[----:B------:R-:W-:-:S11]  /*33d0*/  FSETP.NEU.AND P1, PT, |R16|, 1, PT ;  /* 0x3f8000001000780b */ /* 0x000fd60003f2d200 */
[----:B------:R-:W-:-:S04]  /*33e0*/  @!P0 LOP3.LUT R19, R19, 0x7f800000, RZ, 0x3c, !PT ;  /* 0x7f80000013138812 */ /* 0x000fc800078e3cff */
[----:B------:R-:W-:Y:S01]  /*33f0*/  @P1 LOP3.LUT R19, R19, 0x7fffffff, RZ, 0xc0, !PT ;  /* 0x7fffffff13131812 */ /* 0x000fe200078ec0ff */
[----:B------:R-:W-:Y:S06]  /*3400*/  BRA `(.L_x_982) ;  /* 0x0000000000047947 */ /* 0x000fec0003800000 */
.L_x_983:
[----:B------:R-:W-:-:S07]  /*3410*/  FADD R19, R14, R15 ;  /* 0x0000000f0e137221 */ /* 0x000fce0000000000 */
.L_x_982:
[----:B------:R-:W-:Y:S05]  /*3420*/  BSYNC.RECONVERGENT B0 ;  /* 0x0000000000007941 */ /* 0x000fea0003800200 */
.L_x_981:
[----:B------:R-:W-:Y:S01]  /*3430*/  IMAD.WIDE R14, R3, 0x4, R8 ;  /* 0x00000004030e7825 */ /* 0x000fe200078e0208 */
[----:B------:R-:W-:-:S04]  /*3440*/  IADD3 R3, PT, PT, R0, R3, RZ ;  /* 0x0000000300037210 */ /* 0x000fc80007ffe0ff */
[----:B------:R2:W-:Y:S01]  /*3450*/  STG.E desc[UR6][R14.64], R19 ;  /* 0x000000130e007986 */ /* 0x0005e2000c101906 */
[----:B------:R-:W-:-:S13]  /*3460*/  ISETP.GE.AND P0, PT, R3, UR5, PT ;  /* 0x0000000503007c0c */ /* 0x000fda000bf06270 */
[----:B--2---:R-:W-:Y:S05]  /*3470*/  @!P0 BRA `(.L_x_985) ;  /* 0xfffffff400148947 */ /* 0x004fea000383ffff */
[----:B------:R-:W-:Y:S05]  /*3480*/  EXIT ;  /* 0x000000000000794d */ /* 0x000fea0003800000 */
.L_x_986:
        /* <DEDUP_REMOVED lines=15> */
.L_x_1340:


//--------------------- .text._Z10_div_64_12iPdiiS_iiS_ --------------------------
	.section	.text._Z10_div_64_12iPdiiS_iiS_,"ax",@progbits
	.align	128
        .global         _Z10_div_64_12iPdiiS_iiS_
        .type           _Z10_div_64_12iPdiiS_iiS_,@function
        .size           _Z10_div_64_12iPdiiS_iiS_,(.L_x_1311 - _Z10_div_64_12iPdiiS_iiS_)
        .other          _Z10_div_64_12iPdiiS_iiS_,@"STO_CUDA_ENTRY STV_DEFAULT"
_Z10_div_64_12iPdiiS_iiS_:
.text._Z10_div_64_12iPdiiS_iiS_:
        /* <DEDUP_REMOVED lines=9> */
[----:B------:R-:W1:Y:S01]  /*0090*/  LDCU UR4, c[0x0][0x370] ;  /* 0x00006e00ff0477ac */ /* 0x000e620008000800 */
[----:B------:R-:W2:Y:S01]  /*00a0*/  LDCU.64 UR6, c[0x0][0x358] ;  /* 0x00006b00ff0677ac */ /* 0x000ea20008000a00 */
[----:B0-----:R-:W-:Y:S01]  /*00b0*/  UISETP.NE.AND UP0, UPT, UR8, UR5, UPT ;  /* 0x000000050800728c */ /* 0x001fe2000bf05270 */
[----:B-1----:R-:W-:-:S08]  /*00c0*/  IMAD R0, R0, UR4, RZ ;  /* 0x0000000400007c24 */ /* 0x002fd0000f8e02ff */
[----:B--2---:R-:W-:Y:S05]  /*00d0*/  BRA.U UP0, `(.L_x_987) ;  /* 0x0000000d00387547 */ /* 0x004fea000b800000 */
[----:B------:R-:W0:Y:S01]  /*00e0*/  LDCU UR4, c[0x0][0x3a4] ;  /* 0x00007480ff0477ac */ /* 0x000e220008000800 */
[----:B------:R-:W1:Y:S01]  /*00f0*/  LDC.64 R10, c[0x0][0x3a8] ;  /* 0x0000ea00ff0a7b82 */ /* 0x000e620000000a00 */
[----:B------:R-:W2:Y:S07]  /*0100*/  LDCU UR8, c[0x0][0x380] ;  /* 0x00007000ff0877ac */ /* 0x000eae0008000800 */
[----:B------:R-:W3:Y:S08]  /*0110*/  LDC.64 R14, c[0x0][0x388] ;  /* 0x0000e200ff0e7b82 */ /* 0x000ef00000000a00 */
[----:B------:R-:W4:Y:S01]  /*0120*/  LDC.64 R12, c[0x0][0x398] ;  /* 0x0000e600ff0c7b82 */ /* 0x000f220000000a00 */
[----:B0-----:R-:W-:-:S09]  /*0130*/  UISETP.NE.AND UP0, UPT, UR4, UR5, UPT ;  /* 0x000000050400728c */ /* 0x001fd2000bf05270 */
[----:B--2---:R-:W-:Y:S05]  /*0140*/  BRA.U UP0, `(.L_x_988) ;  /* 0x0000000100707547 */ /* 0x004fea000b800000 */
.L_x_991:
[----:B----4-:R-:W-:-:S06]  /*0150*/  IMAD.WIDE R24, R3, 0x8, R12 ;  /* 0x0000000803187825 */ /* 0x010fcc00078e020c */
[----:B------:R-:W2:Y:S01]  /*0160*/  LDG.E.64 R24, desc[UR6][R24.64] ;  /* 0x0000000618187981 */ /* 0x000ea2000c1e1b00 */
[----:B---3--:R-:W-:-:S05]  /*0170*/  IMAD.WIDE R6, R3, 0x8, R14 ;  /* 0x0000000803067825 */ /* 0x008fca00078e020e */
[----:B------:R-:W3:Y:S01]  /*0180*/  LDG.E.64 R20, desc[UR6][R6.64] ;  /* 0x0000000606147981 */ /* 0x000ee2000c1e1b00 */
[----:B------:R-:W-:Y:S01]  /*0190*/  IMAD.MOV.U32 R4, RZ, RZ, 0x1 ;  /* 0x00000001ff047424 */ /* 0x000fe200078e00ff */
[----:B------:R-:W-:Y:S01]  /*01a0*/  BSSY.RECONVERGENT B1, `(.L_x_989) ;  /* 0x0000010000017945 */ /* 0x000fe20003800200 */
[----:B--2---:R-:W0:Y:S01]  /*01b0*/  MUFU.RCP64H R5, R25 ;  /* 0x0000001900057308 */ /* 0x004e220000001800 */
[----:B---3--:R-:W-:-:S03]  /*01c0*/  FSETP.GEU.AND P1, PT, |R21|, 6.5827683646048100446e-37, PT ;  /* 0x036000001500780b */ /* 0x008fc60003f2e200 */
[----:B0-----:R-:W-:-:S08]  /*01d0*/  DFMA R8, -R24, R4, 1 ;  /* 0x3ff000001808742b */ /* 0x001fd00000000104 */
[----:B------:R-:W-:-:S08]  /*01e0*/  DFMA R8, R8, R8, R8 ;  /* 0x000000080808722b */ /* 0x000fd00000000008 */
[----:B------:R-:W-:-:S08]  /*01f0*/  DFMA R8, R4, R8, R4 ;  /* 0x000000080408722b */ /* 0x000fd00000000004 */
[----:B------:R-:W-:-:S08]  /*0200*/  DFMA R4, -R24, R8, 1 ;  /* 0x3ff000001804742b */ /* 0x000fd00000000108 */
[----:B------:R-:W-:-:S08]  /*0210*/  DFMA R4, R8, R4, R8 ;  /* 0x000000040804722b */ /* 0x000fd00000000008 */
[----:B------:R-:W-:-:S08]  /*0220*/  DMUL R8, R20, R4 ;  /* 0x0000000414087228 */ /* 0x000fd00000000000 */
[----:B------:R-:W-:-:S08]  /*0230*/  DFMA R16, -R24, R8, R20 ;  /* 0x000000081810722b */ /* 0x000fd00000000114 */
[----:B------:R-:W-:-:S10]  /*0240*/  DFMA R4, R4, R16, R8 ;  /* 0x000000100404722b */ /* 0x000fd40000000008 */
[----:B------:R-:W-:-:S05]  /*0250*/  FFMA R2, RZ, R25, R5 ;  /* 0x00000019ff027223 */ /* 0x000fca0000000005 */
[----:B------:R-:W-:-:S13]  /*0260*/  FSETP.GT.AND P0, PT, |R2|, 1.469367938527859385e-39, PT ;  /* 0x001000000200780b */ /* 0x000fda0003f04200 */
[----:B------:R-:W-:Y:S05]  /*0270*/  @P0 BRA P1, `(.L_x_990) ;  /* 0x0000000000080947 */ /* 0x000fea0000800000 */
[----:B------:R-:W-:-:S07]  /*0280*/  MOV R2, 0x2a0 ;  /* 0x000002a000027802 */ /* 0x000fce0000000f00 */
[----:B-1----:R-:W-:Y:S05]  /*0290*/  CALL.REL.NOINC `($__internal_0_$__cuda_sm20_div_rn_f64_full) ;  /* 0x0000004000c07944 */ /* 0x002fea0003c00000 */
.L_x_990:
[----:B------:R-:W-:Y:S05]  /*02a0*/  BSYNC.RECONVERGENT B1 ;  /* 0x0000000000017941 */ /* 0x000fea0003800200 */
.L_x_989:
[----:B-1----:R-:W-:-:S04]  /*02b0*/  IMAD.WIDE R6, R3, 0x8, R10 ;  /* 0x0000000803067825 */ /* 0x002fc800078e020a */
[----:B------:R-:W-:Y:S01]  /*02c0*/  IMAD.IADD R3, R0, 0x1, R3 ;  /* 0x0000000100037824 */ /* 0x000fe200078e0203 */
[----:B------:R0:W-:Y:S04]  /*02d0*/  STG.E.64 desc[UR6][R6.64], R4 ;  /* 0x0000000406007986 */ /* 0x0001e8000c101b06 */
[----:B------:R-:W-:-:S13]  /*02e0*/  ISETP.GE.AND P0, PT, R3, UR8, PT ;  /* 0x0000000803007c0c */ /* 0x000fda000bf06270 */
[----:B0-----:R-:W-:Y:S05]  /*02f0*/  @!P0 BRA `(.L_x_991) ;  /* 0xfffffffc00948947 */ /* 0x001fea000383ffff */
[----:B------:R-:W-:Y:S05]  /*0300*/  EXIT ;  /* 0x000000000000794d */ /* 0x000fea0003800000 */
.L_x_988:
[----:B------:R-:W0:Y:S01]  /*0310*/  LDCU UR5, c[0x0][0x3a0] ;  /* 0x00007400ff0577ac */ /* 0x000e220008000800 */
[----:B------:R-:W2:Y:S01]  /*0320*/  LDC R9, c[0x0][0x3a4] ;  /* 0x0000e900ff097b82 */ /* 0x000ea20000000800 */
[----:B------:R-:W2:Y:S07]  /*0330*/  LDCU UR8, c[0x0][0x380] ;  /* 0x00007000ff0877ac */ /* 0x000eae0008000800 */
[----:B-1----:R-:W1:Y:S08]  /*0340*/  LDC.64 R10, c[0x0][0x3a8] ;  /* 0x0000ea00ff0a7b82 */ /* 0x002e700000000a00 */
[----:B---3--:R-:W3:Y:S01]  /*0350*/  LDC.64 R14, c[0x0][0x388] ;  /* 0x0000e200ff0e7b82 */ /* 0x008ee20000000a00 */
[----:B0-----:R-:W-:-:S07]  /*0360*/  UISETP.NE.AND UP0, UPT, UR5, 0x1, UPT ;  /* 0x000000010500788c */ /* 0x001fce000bf05270 */
[----:B----4-:R-:W0:Y:S02]  /*0370*/  LDC.64 R12, c[0x0][0x398] ;  /* 0x0000e600ff0c7b82 */ /* 0x010e240000000a00 */
[----:B------:R-:W-:Y:S05]  /*0380*/  BRA.U UP0, `(.L_x_992) ;  /* 0x0000000100c47547 */ /* 0x000fea000b800000 */
.L_x_995:
[----:B--2---:R-:W-:Y:S02]  /*0390*/  IABS R7, R9 ;  /* 0x0000000900077213 */ /* 0x004fe40000000000 */
[----:B------:R-:W-:Y:S02]  /*03a0*/  ISETP.GE.AND P2, PT, R3, RZ, PT ;  /* 0x000000ff0300720c */ /* 0x000fe40003f46270 */
[----:B------:R-:W2:Y:S08]  /*03b0*/  I2F.RP R2, R7 ;  /* 0x0000000700027306 */ /* 0x000eb00000209400 */
[----:B--2---:R-:W2:Y:S02]  /*03c0*/  MUFU.RCP R2, R2 ;  /* 0x0000000200027308 */ /* 0x004ea40000001000 */
[----:B--2---:R-:W-:-:S06]  /*03d0*/  VIADD R4, R2, 0xffffffe ;  /* 0x0ffffffe02047836 */ /* 0x004fcc0000000000 */
[----:B------:R2:W4:Y:S02]  /*03e0*/  F2I.FTZ.U32.TRUNC.NTZ R5, R4 ;  /* 0x0000000400057305 */ /* 0x000524000021f000 */
[----:B--2---:R-:W-:Y:S01]  /*03f0*/  IMAD.MOV.U32 R4, RZ, RZ, RZ ;  /* 0x000000ffff047224 */ /* 0x004fe200078e00ff */
[----:B----4-:R-:W-:-:S05]  /*0400*/  IADD3 R6, PT, PT, RZ, -R5, RZ ;  /* 0x80000005ff067210 */ /* 0x010fca0007ffe0ff */
[----:B------:R-:W-:Y:S01]  /*0410*/  IMAD R17, R6, R7, RZ ;  /* 0x0000000706117224 */ /* 0x000fe200078e02ff */
[----:B------:R-:W-:-:S03]  /*0420*/  IABS R6, R3 ;  /* 0x0000000300067213 */ /* 0x000fc60000000000 */
[----:B------:R-:W-:-:S06]  /*0430*/  IMAD.HI.U32 R5, R5, R17, R4 ;  /* 0x0000001105057227 */ /* 0x000fcc00078e0004 */
[----:B------:R-:W-:-:S04]  /*0440*/  IMAD.HI.U32 R5, R5, R6, RZ ;  /* 0x0000000605057227 */ /* 0x000fc800078e00ff */
[----:B------:R-:W-:-:S04]  /*0450*/  IMAD.MOV R5, RZ, RZ, -R5 ;  /* 0x000000ffff057224 */ /* 0x000fc800078e0a05 */
        /* <DEDUP_REMOVED lines=8> */
[----:B0-----:R-:W-:-:S06]  /*04e0*/  IMAD.WIDE R24, R2, 0x8, R12 ;  /* 0x0000000802187825 */ /* 0x001fcc00078e020c */
[----:B------:R-:W2:Y:S01]  /*04f0*/  LDG.E.64 R24, desc[UR6][R24.64] ;  /* 0x0000000618187981 */ /* 0x000ea2000c1e1b00 */
[----:B---3--:R-:W-:-:S06]  /*0500*/  IMAD.WIDE R20, R3, 0x8, R14 ;  /* 0x0000000803147825 */ /* 0x008fcc00078e020e */
        /* <DEDUP_REMOVED lines=18> */
.L_x_994:
[----:B------:R-:W-:Y:S05]  /*0630*/  BSYNC.RECONVERGENT B1 ;  /* 0x0000000000017941 */ /* 0x000fea0003800200 */
.L_x_993:
[----:B-1----:R-:W-:-:S04]  /*0640*/  IMAD.WIDE R6, R3, 0x8, R10 ;  /* 0x0000000803067825 */ /* 0x002fc800078e020a */
[----:B------:R-:W-:Y:S01]  /*0650*/  IMAD.IADD R3, R0, 0x1, R3 ;  /* 0x0000000100037824 */ /* 0x000fe200078e0203 */
[----:B------:R4:W-:Y:S04]  /*0660*/  STG.E.64 desc[UR6][R6.64], R4 ;  /* 0x0000000406007986 */ /* 0x0009e8000c101b06 */
[----:B------:R-:W-:-:S13]  /*0670*/  ISETP.GE.AND P0, PT, R3, UR8, PT ;  /* 0x0000000803007c0c */ /* 0x000fda000bf06270 */
[----:B----4-:R-:W-:Y:S05]  /*0680*/  @!P0 BRA `(.L_x_995) ;  /* 0xfffffffc00408947 */ /* 0x010fea000383ffff */
[----:B------:R-:W-:Y:S05]  /*0690*/  EXIT ;  /* 0x000000000000794d */ /* 0x000fea0003800000 */
.L_x_992:
[----:B--2---:R-:W2:Y:S01]  /*06a0*/  LDC R9, c[0x0][0x3a4] ;  /* 0x0000e900ff097b82 */ /* 0x004ea20000000800 */
[----:B------:R-:W-:Y:S01]  /*06b0*/  UISETP.NE.AND UP0, UPT, UR4, 0x1, UPT ;  /* 0x000000010400788c */ /* 0x000fe2000bf05270 */
[----:B------:R-:W4:Y:S01]  /*06c0*/  LDCU UR5, c[0x0][0x380] ;  /* 0x00007000ff0577ac */ /* 0x000f220008000800 */
[----:B------:R-:W0:Y:S05]  /*06d0*/  LDCU UR8, c[0x0][0x380] ;  /* 0x00007000ff0877ac */ /* 0x000e2a0008000800 */
[----:B-1----:R-:W1:Y:S08]  /*06e0*/  LDC R10, c[0x0][0x3a0] ;  /* 0x0000e800ff0a7b82 */ /* 0x002e700000000800 */
[----:B------:R-:W1:Y:S08]  /*06f0*/  LDC.64 R16, c[0x0][0x3a8] ;  /* 0x0000ea00ff107b82 */ /* 0x000e700000000a00 */
[----:B0-----:R-:W0:Y:S08]  /*0700*/  LDC.64 R12, c[0x0][0x3a8] ;  /* 0x0000ea00ff0c7b82 */ /* 0x001e300000000a00 */
[----:B------:R-:W0:Y:S08]  /*0710*/  LDC.64 R30, c[0x0][0x388] ;  /* 0x0000e200ff1e7b82 */ /* 0x000e300000000a00 */
[----:B---3--:R-:W3:Y:S08]  /*0720*/  LDC.64 R14, c[0x0][0x388] ;  /* 0x0000e200ff0e7b82 */ /* 0x008ef00000000a00 */
[----:B------:R-:W0:Y:S01]  /*0730*/  LDC.64 R18, c[0x0][0x398] ;  /* 0x0000e600ff127b82 */ /* 0x000e220000000a00 */
[----:B--2-4-:R-:W-:Y:S05]  /*0740*/  BRA.U !UP0, `(.L_x_996) ;  /* 0x00000005082c7547 */ /* 0x014fea000b800000 */
.L_x_999:
[----:B-1----:R-:W-:Y:S02]  /*0750*/  IABS R7, R10 ;  /* 0x0000000a00077213 */ /* 0x002fe40000000000 */
[----:B0-----:R-:W-:Y:S02]  /*0760*/  IABS R12, R9 ;  /* 0x00000009000c7213 */ /* 0x001fe40000000000 */
[----:B------:R-:W0:Y:S01]  /*0770*/  I2F.RP R2, R7 ;  /* 0x0000000700027306 */ /* 0x000e220000209400 */
[----:B------:R-:W-:-:S07]  /*0780*/  IABS R8, R3 ;  /* 0x0000000300087213 */ /* 0x000fce0000000000 */
[----:B0-----:R-:W0:Y:S02]  /*0790*/  MUFU.RCP R2, R2 ;  /* 0x0000000200027308 */ /* 0x001e240000001000 */
[----:B0-----:R-:W-:-:S06]  /*07a0*/  IADD3 R4, PT, PT, R2, 0xffffffe, RZ ;  /* 0x0ffffffe02047810 */ /* 0x001fcc0007ffe0ff */
[----:B------:R0:W1:Y:S02]  /*07b0*/  F2I.FTZ.U32.TRUNC.NTZ R5, R4 ;  /* 0x0000000400057305 */ /* 0x000064000021f000 */
[----:B0-----:R-:W-:Y:S02]  /*07c0*/  IMAD.MOV.U32 R4, RZ, RZ, RZ ;  /* 0x000000ffff047224 */ /* 0x001fe400078e00ff */
[----:B-1----:R-:W-:-:S04]  /*07d0*/  IMAD.MOV R6, RZ, RZ, -R5 ;  /* 0x000000ffff067224 */ /* 0x002fc800078e0a05 */
[----:B------:R-:W-:Y:S02]  /*07e0*/  IMAD R11, R6, R7, RZ ;  /* 0x00000007060b7224 */ /* 0x000fe400078e02ff */
[----:B------:R-:W-:Y:S02]  /*07f0*/  IMAD.MOV.U32 R6, RZ, RZ, R8 ;  /* 0x000000ffff067224 */ /* 0x000fe400078e0008 */
[----:B------:R-:W-:Y:S01]  /*0800*/  IMAD.HI.U32 R5, R5, R11, R4 ;  /* 0x0000000b05057227 */ /* 0x000fe200078e0004 */
[----:B------:R-:W-:-:S04]  /*0810*/  MOV R11, R12 ;  /* 0x0000000c000b7202 */ /* 0x000fc80000000f00 */
[----:B------:R-:W0:Y:S01]  /*0820*/  I2F.RP R8, R11 ;  /* 0x0000000b00087306 */ /* 0x000e220000209400 */
[----:B------:R-:W-:-:S04]  /*0830*/  IMAD.HI.U32 R2, R5, R6, RZ ;  /* 0x0000000605027227 */ /* 0x000fc800078e00ff */
[----:B------:R-:W-:-:S04]  /*0840*/  IMAD.MOV R4, RZ, RZ, -R2 ;  /* 0x000000ffff047224 */ /* 0x000fc800078e0a02 */
[----:B------:R-:W-:-:S05]  /*0850*/  IMAD R4, R7, R4, R6 ;  /* 0x0000000407047224 */ /* 0x000fca00078e0206 */
[----:B------:R-:W-:Y:S01]  /*0860*/  ISETP.GT.U32.AND P1, PT, R7, R4, PT ;  /* 0x000000040700720c */ /* 0x000fe20003f24070 */
[----:B0-----:R-:W0:-:S12]  /*0870*/  MUFU.RCP R8, R8 ;  /* 0x0000000800087308 */ /* 0x001e180000001000 */
[----:B------:R-:W-:Y:S01]  /*0880*/  @!P1 IMAD.IADD R4, R4, 0x1, -R7 ;  /* 0x0000000104049824 */ /* 0x000fe200078e0a07 */
[----:B------:R-:W-:Y:S02]  /*0890*/  @!P1 IADD3 R2, PT, PT, R2, 0x1, RZ ;  /* 0x0000000102029810 */ /* 0x000fe40007ffe0ff */
[----:B------:R-:W-:Y:S01]  /*08a0*/  ISETP.NE.AND P1, PT, R10, RZ, PT ;  /* 0x000000ff0a00720c */ /* 0x000fe20003f25270 */
[----:B0-----:R-:W-:Y:S01]  /*08b0*/  VIADD R5, R8, 0xffffffe ;  /* 0x0ffffffe08057836 */ /* 0x001fe20000000000 */
[----:B------:R-:W-:Y:S02]  /*08c0*/  ISETP.GE.U32.AND P0, PT, R4, R7, PT ;  /* 0x000000070400720c */ /* 0x000fe40003f06070 */
[----:B------:R-:W-:-:S03]  /*08d0*/  LOP3.LUT R4, R3, R10, RZ, 0x3c, !PT ;  /* 0x0000000a03047212 */ /* 0x000fc600078e3cff */
[----:B------:R-:W0:Y:S01]  /*08e0*/  F2I.FTZ.U32.TRUNC.NTZ R5, R5 ;  /* 0x0000000500057305 */ /* 0x000e22000021f000 */
[----:B------:R-:W-:-:S07]  /*08f0*/  ISETP.GE.AND P2, PT, R4, RZ, PT ;  /* 0x000000ff0400720c */ /* 0x000fce0003f46270 */
[----:B------:R-:W-:-:S06]  /*0900*/  @P0 VIADD R2, R2, 0x1 ;  /* 0x0000000102020836 */ /* 0x000fcc0000000000 */
[----:B------:R-:W-:Y:S01]  /*0910*/  @!P2 IMAD.MOV R2, RZ, RZ, -R2 ;  /* 0x000000ffff02a224 */ /* 0x000fe200078e0a02 */
[----:B------:R-:W-:Y:S01]  /*0920*/  @!P1 LOP3.LUT R2, RZ, R10, RZ, 0x33, !PT ;  /* 0x0000000aff029212 */ /* 0x000fe200078e33ff */
[----:B0-----:R-:W-:Y:S01]  /*0930*/  IMAD.MOV R4, RZ, RZ, -R5 ;  /* 0x000000ffff047224 */ /* 0x001fe200078e0a05 */
[----:B------:R-:W-:Y:S02]  /*0940*/  ISETP.NE.AND P2, PT, R9, RZ, PT ;  /* 0x000000ff0900720c */ /* 0x000fe40003f45270 */
[----:B------:R-:W-:Y:S01]  /*0950*/  IABS R6, R2 ;  /* 0x0000000200067213 */ /* 0x000fe20000000000 */
[----:B------:R-:W-:Y:S02]  /*0960*/  IMAD R7, R4, R11, RZ ;  /* 0x0000000b04077224 */ /* 0x000fe400078e02ff */
[----:B------:R-:W-:Y:S01]  /*0970*/  HFMA2 R4, -RZ, RZ, 0, 0 ;  /* 0x00000000ff047431 */ /* 0x000fe200000001ff */
[----:B------:R-:W-:-:S04]  /*0980*/  ISETP.GE.AND P1, PT, R2, RZ, PT ;  /* 0x000000ff0200720c */ /* 0x000fc80003f26270 */
        /* <DEDUP_REMOVED lines=9> */
[----:B------:R-:W-:Y:S01]  /*0a20*/  @!P1 IMAD.MOV R4, RZ, RZ, -R4 ;  /* 0x000000ffff049224 */ /* 0x000fe200078e0a04 */
[----:B------:R-:W-:-:S05]  /*0a30*/  @!P2 LOP3.LUT R4, RZ, R9, RZ, 0x33, !PT ;  /* 0x00000009ff04a212 */ /* 0x000fca00078e33ff */
[----:B------:R-:W-:-:S06]  /*0a40*/  IMAD.WIDE R24, R4, 0x8, R18 ;  /* 0x0000000804187825 */ /* 0x000fcc00078e0212 */
[----:B------:R-:W2:Y:S01]  /*0a50*/  LDG.E.64 R24, desc[UR6][R24.64] ;  /* 0x0000000618187981 */ /* 0x000ea2000c1e1b00 */
[----:B------:R-:W-:-:S06]  /*0a60*/  IMAD.WIDE R20, R3, 0x8, R30 ;  /* 0x0000000803147825 */ /* 0x000fcc00078e021e */
[----:B------:R-:W4:Y:S01]  /*0a70*/  LDG.E.64 R20, desc[UR6][R20.64] ;  /* 0x0000000614147981 */ /* 0x000f22000c1e1b00 */
[----:B------:R-:W-:Y:S01]  /*0a80*/  IMAD.MOV.U32 R4, RZ, RZ, 0x1 ;  /* 0x00000001ff047424 */ /* 0x000fe200078e00ff */
[----:B------:R-:W-:Y:S01]  /*0a90*/  BSSY.RECONVERGENT B1, `(.L_x_997) ;  /* 0x0000010000017945 */ /* 0x000fe20003800200 */
[----:B--2---:R-:W0:Y:S01]  /*0aa0*/  MUFU.RCP64H R5, R25 ;  /* 0x0000001900057308 */ /* 0x004e220000001800 */
[----:B----4-:R-:W-:-:S03]  /*0ab0*/  FSETP.GEU.AND P1, PT, |R21|, 6.5827683646048100446e-37, PT ;  /* 0x036000001500780b */ /* 0x010fc60003f2e200 */
        /* <DEDUP_REMOVED lines=12> */
[----:B---3--:R-:W-:Y:S05]  /*0b80*/  CALL.REL.NOINC `($__internal_0_$__cuda_sm20_div_rn_f64_full) ;  /* 0x0000003800847944 */ /* 0x008fea0003c00000 */
.L_x_998:
[----:B------:R-:W-:Y:S05]  /*0b90*/  BSYNC.RECONVERGENT B1 ;  /* 0x0000000000017941 */ /* 0x000fea0003800200 */
.L_x_997:
[----:B------:R-:W-:-:S04]  /*0ba0*/  IMAD.WIDE R6, R3, 0x8, R16 ;  /* 0x0000000803067825 */ /* 0x000fc800078e0210 */
[----:B------:R-:W-:Y:S01]  /*0bb0*/  IMAD.IADD R3, R0, 0x1, R3 ;  /* 0x0000000100037824 */ /* 0x000fe200078e0203 */
[----:B------:R2:W-:Y:S04]  /*0bc0*/  STG.E.64 desc[UR6][R6.64], R4 ;  /* 0x0000000406007986 */ /* 0x0005e8000c101b06 */
[----:B------:R-:W-:-:S13]  /*0bd0*/  ISETP.GE.AND P0, PT, R3, UR5, PT ;  /* 0x0000000503007c0c */ /* 0x000fda000bf06270 */
[----:B--2---:R-:W-:Y:S05]  /*0be0*/  @!P0 BRA `(.L_x_999) ;  /* 0xfffffff800d88947 */ /* 0x004fea000383ffff */
[----:B------:R-:W-:Y:S05]  /*0bf0*/  EXIT ;  /* 0x000000000000794d */ /* 0x000fea0003800000 */
.L_x_996:
[----:B------:R-:W2:Y:S02]  /*0c00*/  LDC.64 R24, c[0x0][0x398] ;  /* 0x0000e600ff187b82 */ /* 0x000ea40000000a00 */
[----:B--2---:R-:W2:Y:S01]  /*0c10*/  LDG.E.64 R24, desc[UR6][R24.64] ;  /* 0x0000000618187981 */ /* 0x004ea2000c1e1b00 */
[----:B---3--:R-:W-:-:S05]  /*0c20*/  IMAD.WIDE R6, R3, 0x8, R14 ;  /* 0x0000000803067825 */ /* 0x008fca00078e020e */
[----:B------:R-:W3:Y:S01]  /*0c30*/  LDG.E.64 R20, desc[UR6][R6.64] ;  /* 0x0000000606147981 */ /* 0x000ee2000c1e1b00 */
[----:B------:R-:W-:Y:S01]  /*0c40*/  HFMA2 R4, -RZ, RZ, 0, 5.9604644775390625e-08 ;  /* 0x00000001ff047431 */ /* 0x000fe200000001ff */
[----:B------:R-:W-:Y:S01]  /*0c50*/  BSSY.RECONVERGENT B1, `(.L_x_1000) ;  /* 0x0000010000017945 */ /* 0x000fe20003800200 */
[----:B--2---:R-:W2:Y:S01]  /*0c60*/  MUFU.RCP64H R5, R25 ;  /* 0x0000001900057308 */ /* 0x004ea20000001800 */
[----:B---3--:R-:W-:-:S03]  /*0c70*/  FSETP.GEU.AND P1, PT, |R21|, 6.5827683646048100446e-37, PT ;  /* 0x036000001500780b */ /* 0x008fc60003f2e200 */
[----:B--2---:R-:W-:-:S08]  /*0c80*/  DFMA R8, -R24, R4, 1 ;  /* 0x3ff000001808742b */ /* 0x004fd00000000104 */
[----:B------:R-:W-:-:S08]  /*0c90*/  DFMA R8, R8, R8, R8 ;  /* 0x000000080808722b */ /* 0x000fd00000000008 */
[----:B------:R-:W-:-:S08]  /*0ca0*/  DFMA R8, R4, R8, R4 ;  /* 0x000000080408722b */ /* 0x000fd00000000004 */
[----:B------:R-:W-:-:S08]  /*0cb0*/  DFMA R4, -R24, R8, 1 ;  /* 0x3ff000001804742b */ /* 0x000fd00000000108 */
[----:B------:R-:W-:-:S08]  /*0cc0*/  DFMA R4, R8, R4, R8 ;  /* 0x000000040804722b */ /* 0x000fd00000000008 */
[----:B------:R-:W-:-:S08]  /*0cd0*/  DMUL R8, R20, R4 ;  /* 0x0000000414087228 */ /* 0x000fd00000000000 */
[----:B-1----:R-:W-:-:S08]  /*0ce0*/  DFMA R10, -R24, R8, R20 ;  /* 0x00000008180a722b */ /* 0x002fd00000000114 */
[----:B------:R-:W-:-:S10]  /*0cf0*/  DFMA R4, R4, R10, R8 ;  /* 0x0000000a0404722b */ /* 0x000fd40000000008 */
[----:B------:R-:W-:-:S05]  /*0d00*/  FFMA R2, RZ, R25, R5 ;  /* 0x00000019ff027223 */ /* 0x000fca0000000005 */
[----:B------:R-:W-:-:S13]  /*0d10*/  FSETP.GT.AND P0, PT, |R2|, 1.469367938527859385e-39, PT ;  /* 0x001000000200780b */ /* 0x000fda0003f04200 */
[----:B------:R-:W-:Y:S05]  /*0d20*/  @P0 BRA P1, `(.L_x_1001) ;  /* 0x0000000000080947 */ /* 0x000fea0000800000 */
[----:B------:R-:W-:-:S07]  /*0d30*/  MOV R2, 0xd50 ;  /* 0x00000d5000027802 */ /* 0x000fce0000000f00 */
[----:B0-----:R-:W-:Y:S05]  /*0d40*/  CALL.REL.NOINC `($__internal_0_$__cuda_sm20_div_rn_f64_full) ;  /* 0x0000003800147944 */ /* 0x001fea0003c00000 */
.L_x_1001:
[----:B------:R-:W-:Y:S05]  /*0d50*/  BSYNC.RECONVERGENT B1 ;  /* 0x0000000000017941 */ /* 0x000fea0003800200 */
.L_x_1000:
[----:B0-----:R-:W-:-:S04]  /*0d60*/  IMAD.WIDE R6, R3, 0x8, R12 ;  /* 0x0000000803067825 */ /* 0x001fc800078e020c */
[----:B------:R-:W-:Y:S01]  /*0d70*/  IMAD.IADD R3, R0, 0x1, R3 ;  /* 0x0000000100037824 */ /* 0x000fe200078e0203 */
[----:B------:R2:W-:Y:S04]  /*0d80*/  STG.E.64 desc[UR6][R6.64], R4 ;  /* 0x0000000406007986 */ /* 0x0005e8000c101b06 */
[----:B------:R-:W-:-:S13]  /*0d90*/  ISETP.GE.AND P0, PT, R3, UR8, PT ;  /* 0x0000000803007c0c */ /* 0x000fda000bf06270 */
[----:B--2---:R-:W-:Y:S05]  /*0da0*/  @!P0 BRA `(.L_x_996) ;  /* 0xfffffffc00948947 */ /* 0x004fea000383ffff */
[----:B------:R-:W-:Y:S05]  /*0db0*/  EXIT ;  /* 0x000000000000794d */ /* 0x000fea0003800000 */
.L_x_987:
[----:B------:R-:W0:Y:S02]  /*0dc0*/  LDCU UR4, c[0x0][0x3a4] ;  /* 0x00007480ff0477ac */ /* 0x000e240008000800 */
[----:B0-----:R-:W-:-:S09]  /*0dd0*/  UISETP.NE.AND UP0, UPT, UR4, UR5, UPT ;  /* 0x000000050400728c */ /* 0x001fd2000bf05270 */
[----:B------:R-:W-:Y:S05]  /*0de0*/  BRA.U UP0, `(.L_x_1002) ;  /* 0x0000000900ac7547 */ /* 0x000fea000b800000 */
[----:B------:R-:W0:Y:S01]  /*0df0*/  LDCU UR4, c[0x0][0x390] ;  /* 0x00007200ff0477ac */ /* 0x000e220008000800 */
[----:B------:R-:W1:Y:S01]  /*0e00*/  LDC R9, c[0x0][0x394] ;  /* 0x0000e500ff097b82 */ /* 0x000e620000000800 */
[----:B------:R-:W2:Y:S07]  /*0e10*/  LDCU UR5, c[0x0][0x380] ;  /* 0x00007000ff0577ac */ /* 0x000eae0008000800 */
[----:B------:R-:W3:Y:S08]  /*0e20*/  LDC.64 R10, c[0x0][0x3a8] ;  /* 0x0000ea00ff0a7b82 */ /* 0x000ef00000000a00 */
[----:B------:R-:W4:Y:S01]  /*0e30*/  LDC.64 R14, c[0x0][0x388] ;  /* 0x0000e200ff0e7b82 */ /* 0x000f220000000a00 */
[----:B0-----:R-:W-:-:S07]  /*0e40*/  UISETP.NE.AND UP0, UPT, UR4, 0x1, UPT ;  /* 0x000000010400788c */ /* 0x001fce000bf05270 */
[----:B------:R-:W0:Y:S02]  /*0e50*/  LDC.64 R12, c[0x0][0x398] ;  /* 0x0000e600ff0c7b82 */ /* 0x000e240000000a00 */
[----:B--2---:R-:W-:Y:S05]  /*0e60*/  BRA.U UP0, `(.L_x_1003) ;  /* 0x0000000100c47547 */ /* 0x004fea000b800000 */
.L_x_1006:
[----:B-1----:R-:W-:Y:S01]  /*0e70*/  IABS R7, R9 ;  /* 0x0000000900077213 */ /* 0x002fe20000000000 */
[----:B0-----:R-:W-:-:S03]  /*0e80*/  IMAD.WIDE R24, R3, 0x8, R12 ;  /* 0x0000000803187825 */ /* 0x001fc600078e020c */
[----:B------:R-:W0:Y:S03]  /*0e90*/  I2F.RP R2, R7 ;  /* 0x0000000700027306 */ /* 0x000e260000209400 */
[----:B------:R-:W2:Y:S05]  /*0ea0*/  LDG.E.64 R24, desc[UR6][R24.64] ;  /* 0x0000000618187981 */ /* 0x000eaa000c1e1b00 */
[----:B0-----:R-:W0:Y:S02]  /*0eb0*/  MUFU.RCP R2, R2 ;  /* 0x0000000200027308 */ /* 0x001e240000001000 */
[----:B0-----:R-:W-:-:S06]  /*0ec0*/  VIADD R4, R2, 0xffffffe ;  /* 0x0ffffffe02047836 */ /* 0x001fcc0000000000 */
[----:B------:R0:W1:Y:S02]  /*0ed0*/  F2I.FTZ.U32.TRUNC.NTZ R5, R4 ;  /* 0x0000000400057305 */ /* 0x000064000021f000 */
[----:B0-----:R-:W-:Y:S01]  /*0ee0*/  MOV R4, RZ ;  /* 0x000000ff00047202 */ /* 0x001fe20000000f00 */
[----:B-1----:R-:W-:-:S04]  /*0ef0*/  IMAD.MOV R6, RZ, RZ, -R5 ;  /* 0x000000ffff067224 */ /* 0x002fc800078e0a05 */
[----:B------:R-:W-:Y:S01]  /*0f00*/  IMAD R17, R6, R7, RZ ;  /* 0x0000000706117224 */ /* 0x000fe200078e02ff */
[----:B------:R-:W-:-:S03]  /*0f10*/  IABS R6, R3 ;  /* 0x0000000300067213 */ /* 0x000fc60000000000 */
[----:B------:R-:W-:-:S06]  /*0f20*/  IMAD.HI.U32 R5, R5, R17, R4 ;  /* 0x0000001105057227 */ /* 0x000fcc00078e0004 */
[----:B------:R-:W-:-:S04]  /*0f30*/  IMAD.HI.U32 R5, R5, R6, RZ ;  /* 0x0000000605057227 */ /* 0x000fc800078e00ff */
[----:B------:R-:W-:-:S04]  /*0f40*/  IMAD.MOV R5, RZ, RZ, -R5 ;  /* 0x000000ffff057224 */ /* 0x000fc800078e0a05 */
[----:B------:R-:W-:-:S05]  /*0f50*/  IMAD R2, R7, R5, R6 ;  /* 0x0000000507027224 */ /* 0x000fca00078e0206 */
[----:B------:R-:W-:Y:S02]  /*0f60*/  ISETP.GT.U32.AND P0, PT, R7, R2, PT ;  /* 0x000000020700720c */ /* 0x000fe40003f04070 */
[----:B------:R-:W-:-:S11]  /*0f70*/  ISETP.GE.AND P2, PT, R3, RZ, PT ;  /* 0x000000ff0300720c */ /* 0x000fd60003f46270 */
[----:B------:R-:W-:-:S05]  /*0f80*/  @!P0 IMAD.IADD R2, R2, 0x1, -R7 ;  /* 0x0000000102028824 */ /* 0x000fca00078e0a07 */
[----:B------:R-:W-:Y:S02]  /*0f90*/  ISETP.GT.U32.AND P1, PT, R7, R2, PT ;  /* 0x000000020700720c */ /* 0x000fe40003f24070 */
[----:B------:R-:W-:-:S11]  /*0fa0*/  ISETP.NE.AND P0, PT, R9, RZ, PT ;  /* 0x000000ff0900720c */ /* 0x000fd60003f05270 */
[----:B------:R-:W-:-:S05]  /*0fb0*/  @!P1 IMAD.IADD R2, R2, 0x1, -R7 ;  /* 0x0000000102029824 */ /* 0x000fca00078e0a07 */
[----:B------:R-:W-:Y:S02]  /*0fc0*/  @!P2 IADD3 R2, PT, PT, -R2, RZ, RZ ;  /* 0x000000ff0202a210 */ /* 0x000fe40007ffe1ff */
[----:B------:R-:W-:-:S05]  /*0fd0*/  @!P0 LOP3.LUT R2, RZ, R9, RZ, 0x33, !PT ;  /* 0x00000009ff028212 */ /* 0x000fca00078e33ff */
[----:B----4-:R-:W-:-:S06]  /*0fe0*/  IMAD.WIDE R20, R2, 0x8, R14 ;  /* 0x0000000802147825 */ /* 0x010fcc00078e020e */
[----:B------:R-:W4:Y:S01]  /*0ff0*/  LDG.E.64 R20, desc[UR6][R20.64] ;  /* 0x0000000614147981 */ /* 0x000f22000c1e1b00 */
[----:B------:R-:W-:Y:S01]  /*1000*/  IMAD.MOV.U32 R4, RZ, RZ, 0x1 ;  /* 0x00000001ff047424 */ /* 0x000fe200078e00ff */
[----:B------:R-:W-:Y:S01]  /*1010*/  BSSY.RECONVERGENT B1, `(.L_x_1004) ;  /* 0x0000010000017945 */ /* 0x000fe20003800200 */
[----:B--2---:R-:W0:Y:S04]  /*1020*/  MUFU.RCP64H R5, R25 ;  /* 0x0000001900057308 */ /* 0x004e280000001800 */
[----:B0-----:R-:W-:-:S08]  /*1030*/  DFMA R6, -R24, R4, 1 ;  /* 0x3ff000001806742b */ /* 0x001fd00000000104 */
[----:B------:R-:W-:-:S08]  /*1040*/  DFMA R6, R6, R6, R6 ;  /* 0x000000060606722b */ /* 0x000fd00000000006 */
[----:B------:R-:W-:-:S08]  /*1050*/  DFMA R6, R4, R6, R4 ;  /* 0x000000060406722b */ /* 0x000fd00000000004 */
[----:B------:R-:W-:-:S08]  /*1060*/  DFMA R4, -R24, R6, 1 ;  /* 0x3ff000001804742b */ /* 0x000fd00000000106 */
[----:B------:R-:W-:-:S08]  /*1070*/  DFMA R4, R6, R4, R6 ;  /* 0x000000040604722b */ /* 0x000fd00000000006 */
[----:B----4-:R-:W-:-:S08]  /*1080*/  DMUL R6, R20, R4 ;  /* 0x0000000414067228 */ /* 0x010fd00000000000 */
[----:B------:R-:W-:-:S08]  /*1090*/  DFMA R16, -R24, R6, R20 ;  /* 0x000000061810722b */ /* 0x000fd00000000114 */
[----:B------:R-:W-:Y:S01]  /*10a0*/  DFMA R4, R4, R16, R6 ;  /* 0x000000100404722b */ /* 0x000fe20000000006 */
[----:B------:R-:W-:-:S09]  /*10b0*/  FSETP.GEU.AND P1, PT, |R21|, 6.5827683646048100446e-37, PT ;  /* 0x036000001500780b */ /* 0x000fd20003f2e200 */
[----:B------:R-:W-:-:S05]  /*10c0*/  FFMA R2, RZ, R25, R5 ;  /* 0x00000019ff027223 */ /* 0x000fca0000000005 */
[----:B------:R-:W-:-:S13]  /*10d0*/  FSETP.GT.AND P0, PT, |R2|, 1.469367938527859385e-39, PT ;  /* 0x001000000200780b */ /* 0x000fda0003f04200 */
[----:B------:R-:W-:Y:S05]  /*10e0*/  @P0 BRA P1, `(.L_x_1005) ;  /* 0x0000000000080947 */ /* 0x000fea0000800000 */
[----:B------:R-:W-:-:S07]  /*10f0*/  MOV R2, 0x1110 ;  /* 0x0000111000027802 */ /* 0x000fce0000000f00 */
[----:B---3--:R-:W-:Y:S05]  /*1100*/  CALL.REL.NOINC `($__internal_0_$__cuda_sm20_div_rn_f64_full) ;  /* 0x0000003400247944 */ /* 0x008fea0003c00000 */
.L_x_1005:
[----:B------:R-:W-:Y:S05]  /*1110*/  BSYNC.RECONVERGENT B1 ;  /* 0x0000000000017941 */ /* 0x000fea0003800200 */
.L_x_1004:
[----:B---3--:R-:W-:-:S04]  /*1120*/  IMAD.WIDE R6, R3, 0x8, R10 ;  /* 0x0000000803067825 */ /* 0x008fc800078e020a */
[----:B------:R-:W-:Y:S01]  /*1130*/  IMAD.IADD R3, R0, 0x1, R3 ;  /* 0x0000000100037824 */ /* 0x000fe200078e0203 */
[----:B------:R2:W-:Y:S04]  /*1140*/  STG.E.64 desc[UR6][R6.64], R4 ;  /* 0x0000000406007986 */ /* 0x0005e8000c101b06 */
[----:B------:R-:W-:-:S13]  /*1150*/  ISETP.GE.AND P0, PT, R3, UR5, PT ;  /* 0x0000000503007c0c */ /* 0x000fda000bf06270 */
[----:B--2---:R-:W-:Y:S05]  /*1160*/  @!P0 BRA `(.L_x_1006) ;  /* 0xfffffffc00408947 */ /* 0x004fea000383ffff */
[----:B------:R-:W-:Y:S05]  /*1170*/  EXIT ;  /* 0x000000000000794d */ /* 0x000fea0003800000 */
.L_x_1003:
[----:B-1----:R-:W1:Y:S01]  /*1180*/  LDC R9, c[0x0][0x394] ;  /* 0x0000e500ff097b82 */ /* 0x002e620000000800 */
[----:B------:R-:W-:Y:S01]  /*1190*/  UISETP.NE.AND UP0, UPT, UR8, 0x1, UPT ;  /* 0x000000010800788c */ /* 0x000fe2000bf05270 */
[----:B------:R-:W2:Y:S01]  /*11a0*/  LDCU UR4, c[0x0][0x380] ;  /* 0x00007000ff0477ac */ /* 0x000ea20008000800 */
[----:B------:R-:W0:Y:S05]  /*11b0*/  LDCU UR5, c[0x0][0x380] ;  /* 0x00007000ff0577ac */ /* 0x000e2a0008000800 */
[----:B---3--:R-:W3:Y:S08]  /*11c0*/  LDC R10, c[0x0][0x390] ;  /* 0x0000e400ff0a7b82 */ /* 0x008ef00000000800 */
[----:B------:R-:W1:Y:S08]  /*11d0*/  LDC.64 R16, c[0x0][0x3a8] ;  /* 0x0000ea00ff107b82 */ /* 0x000e700000000a00 */
[----:B0-----:R-:W0:Y:S08]  /*11e0*/  LDC.64 R12, c[0x0][0x3a8] ;  /* 0x0000ea00ff0c7b82 */ /* 0x001e300000000a00 */
[----:B------:R-:W0:Y:S08]  /*11f0*/  LDC.64 R30, c[0x0][0x388] ;  /* 0x0000e200ff1e7b82 */ /* 0x000e300000000a00 */
[----:B------:R-:W0:Y:S08]  /*1200*/  LDC.64 R18, c[0x0][0x398] ;  /* 0x0000e600ff127b82 */ /* 0x000e300000000a00 */
[----:B----4-:R-:W4:Y:S01]  /*1210*/  LDC.64 R14, c[0x0][0x398] ;  /* 0x0000e600ff0e7b82 */ /* 0x010f220000000a00 */
[----:B--2---:R-:W-:Y:S05]  /*1220*/  BRA.U !UP0, `(.L_x_1007) ;  /* 0x00000005082c7547 */ /* 0x004fea000b800000 */
.L_x_1010:
[----:B---3--:R-:W-:Y:S01]  /*1230*/  IABS R7, R10 ;  /* 0x0000000a00077213 */ /* 0x008fe20000000000 */
[----:B0-----:R-:W-:Y:S01]  /*1240*/  IMAD.WIDE R24, R3, 0x8, R18 ;  /* 0x0000000803187825 */ /* 0x001fe200078e0212 */
[----:B-1----:R-:W-:Y:S02]  /*1250*/  IABS R12, R9 ;  /* 0x00000009000c7213 */ /* 0x002fe40000000000 */
[----:B------:R-:W0:Y:S01]  /*1260*/  I2F.RP R2, R7 ;  /* 0x0000000700027306 */ /* 0x000e220000209400 */
[----:B------:R-:W-:Y:S02]  /*1270*/  IABS R8, R3 ;  /* 0x0000000300087213 */ /* 0x000fe40000000000 */
[----:B------:R-:W2:Y:S05]  /*1280*/  LDG.E.64 R24, desc[UR6][R24.64] ;  /* 0x0000000618187981 */ /* 0x000eaa000c1e1b00 */
[----:B0-----:R-:W0:Y:S02]  /*1290*/  MUFU.RCP R2, R2 ;  /* 0x0000000200027308 */ /* 0x001e240000001000 */
[----:B0-----:R-:W-:-:S06]  /*12a0*/  VIADD R4, R2, 0xffffffe ;  /* 0x0ffffffe02047836 */ /* 0x001fcc0000000000 */
[----:B------:R0:W1:Y:S02]  /*12b0*/  F2I.FTZ.U32.TRUNC.NTZ R5, R4 ;  /* 0x0000000400057305 */ /* 0x000064000021f000 */
[----:B0-----:R-:W-:Y:S01]  /*12c0*/  IMAD.MOV.U32 R4, RZ, RZ, RZ ;  /* 0x000000ffff047224 */ /* 0x001fe200078e00ff */
[----:B-1----:R-:W-:-:S05]  /*12d0*/  IADD3 R6, PT, PT, RZ, -R5, RZ ;  /* 0x80000005ff067210 */ /* 0x002fca0007ffe0ff */
[----:B------:R-:W-:Y:S02]  /*12e0*/  IMAD R11, R6, R7, RZ ;  /* 0x00000007060b7224 */ /* 0x000fe400078e02ff */
[----:B------:R-:W-:Y:S02]  /*12f0*/  IMAD.MOV.U32 R6, RZ, RZ, R8 ;  /* 0x000000ffff067224 */ /* 0x000fe400078e0008 */
        /* <DEDUP_REMOVED lines=12> */
[----:B0-----:R-:W-:Y:S01]  /*13c0*/  VIADD R5, R8, 0xffffffe ;  /* 0x0ffffffe08057836 */ /* 0x001fe20000000000 */
[----:B------:R-:W-:-:S04]  /*13d0*/  LOP3.LUT R4, R3, R10, RZ, 0x3c, !PT ;  /* 0x0000000a03047212 */ /* 0x000fc800078e3cff */
[----:B------:R-:W-:Y:S01]  /*13e0*/  ISETP.GE.AND P2, PT, R4, RZ, PT ;  /* 0x000000ff0400720c */ /* 0x000fe20003f46270 */
[----:B------:R-:W0:Y:S06]  /*13f0*/  F2I.FTZ.U32.TRUNC.NTZ R5, R5 ;  /* 0x0000000500057305 */ /* 0x000e2c000021f000 */
[----:B------:R-:W-:-:S06]  /*1400*/  @P0 IADD3 R2, PT, PT, R2, 0x1, RZ ;  /* 0x0000000102020810 */ /* 0x000fcc0007ffe0ff */
[----:B------:R-:W-:Y:S01]  /*1410*/  @!P2 IMAD.MOV R2, RZ, RZ, -R2 ;  /* 0x000000ffff02a224 */ /* 0x000fe200078e0a02 */
[----:B------:R-:W-:Y:S01]  /*1420*/  @!P1 LOP3.LUT R2, RZ, R10, RZ, 0x33, !PT ;  /* 0x0000000aff029212 */ /* 0x000fe200078e33ff */
[----:B0-----:R-:W-:-:S03]  /*1430*/  IMAD.MOV R4, RZ, RZ, -R5 ;  /* 0x000000ffff047224 */ /* 0x001fc600078e0a05 */
[----:B------:R-:W-:Y:S01]  /*1440*/  IABS R6, R2 ;  /* 0x0000000200067213 */ /* 0x000fe20000000000 */
[----:B------:R-:W-:Y:S02]  /*1450*/  IMAD R7, R4, R11, RZ ;  /* 0x0000000b04077224 */ /* 0x000fe400078e02ff */
[----:B------:R-:W-:-:S04]  /*1460*/  IMAD.MOV.U32 R4, RZ, RZ, RZ ;  /* 0x000000ffff047224 */ /* 0x000fc800078e00ff */
[----:B------:R-:W-:Y:S01]  /*1470*/  IMAD.HI.U32 R4, R5, R7, R4 ;  /* 0x0000000705047227 */ /* 0x000fe200078e0004 */
[----:B------:R-:W-:-:S05]  /*1480*/  MOV R5, R6 ;  /* 0x0000000600057202 */ /* 0x000fca0000000f00 */
        /* <DEDUP_REMOVED lines=11> */
[----:B------:R-:W-:-:S06]  /*1540*/  IMAD.WIDE R20, R4, 0x8, R30 ;  /* 0x0000000804147825 */ /* 0x000fcc00078e021e */
[----:B------:R-:W3:Y:S01]  /*1550*/  LDG.E.64 R20, desc[UR6][R20.64] ;  /* 0x0000000614147981 */ /* 0x000ee2000c1e1b00 */
        /* <DEDUP_REMOVED lines=8> */
[----:B---3--:R-:W-:-:S08]  /*15e0*/  DMUL R6, R20, R4 ;  /* 0x0000000414067228 */ /* 0x008fd00000000000 */
[----:B------:R-:W-:-:S08]  /*15f0*/  DFMA R12, -R24, R6, R20 ;  /* 0x00000006180c722b */ /* 0x000fd00000000114 */
[----:B------:R-:W-:Y:S01]  /*1600*/  DFMA R4, R4, R12, R6 ;  /* 0x0000000c0404722b */ /* 0x000fe20000000006 */
[----:B------:R-:W-:-:S09]  /*1610*/  FSETP.GEU.AND P1, PT, |R21|, 6.5827683646048100446e-37, PT ;  /* 0x036000001500780b */ /* 0x000fd20003f2e200 */
[----:B------:R-:W-:-:S05]  /*1620*/  FFMA R2, RZ, R25, R5 ;  /* 0x00000019ff027223 */ /* 0x000fca0000000005 */
[----:B------:R-:W-:-:S13]  /*1630*/  FSETP.GT.AND P0, PT, |R2|, 1.469367938527859385e-39, PT ;  /* 0x001000000200780b */ /* 0x000fda0003f04200 */
[----:B------:R-:W-:Y:S05]  /*1640*/  @P0 BRA P1, `(.L_x_1009) ;  /* 0x0000000000080947 */ /* 0x000fea0000800000 */
[----:B------:R-:W-:-:S07]  /*1650*/  MOV R2, 0x1670 ;  /* 0x0000167000027802 */ /* 0x000fce0000000f00 */
[----:B----4-:R-:W-:Y:S05]  /*1660*/  CALL.REL.NOINC `($__internal_0_$__cuda_sm20_div_rn_f64_full) ;  /* 0x0000002c00cc7944 */ /* 0x010fea0003c00000 */
.L_x_1009:
[----:B------:R-:W-:Y:S05]  /*1670*/  BSYNC.RECONVERGENT B1 ;  /* 0x0000000000017941 */ /* 0x000fea0003800200 */
.L_x_1008:
[----:B------:R-:W-:-:S04]  /*1680*/  IMAD.WIDE R6, R3, 0x8, R16 ;  /* 0x0000000803067825 */ /* 0x000fc800078e0210 */
[----:B------:R-:W-:Y:S01]  /*1690*/  IMAD.IADD R3, R0, 0x1, R3 ;  /* 0x0000000100037824 */ /* 0x000fe200078e0203 */
[----:B------:R2:W-:Y:S04]  /*16a0*/  STG.E.64 desc[UR6][R6.64], R4 ;  /* 0x0000000406007986 */ /* 0x0005e8000c101b06 */
[----:B------:R-:W-:-:S13]  /*16b0*/  ISETP.GE.AND P0, PT, R3, UR4, PT ;  /* 0x0000000403007c0c */ /* 0x000fda000bf06270 */
[----:B--2---:R-:W-:Y:S05]  /*16c0*/  @!P0 BRA `(.L_x_1010) ;  /* 0xfffffff800d88947 */ /* 0x004fea000383ffff */
[----:B------:R-:W-:Y:S05]  /*16d0*/  EXIT ;  /* 0x000000000000794d */ /* 0x000fea0003800000 */
.L_x_1007:
[----:B----4-:R-:W-:-:S06]  /*16e0*/  IMAD.WIDE R24, R3, 0x8, R14 ;  /* 0x0000000803187825 */ /* 0x010fcc00078e020e */
[----:B------:R-:W2:Y:S01]  /*16f0*/  LDG.E.64 R24, desc[UR6][R24.64] ;  /* 0x0000000618187981 */ /* 0x000ea2000c1e1b00 */
[----:B------:R-:W4:Y:S03]  /*1700*/  LDC.64 R6, c[0x0][0x388] ;  /* 0x0000e200ff067b82 */ /* 0x000f260000000a00 */
[----:B----4-:R-:W4:Y:S01]  /*1710*/  LDG.E.64 R20, desc[UR6][R6.64] ;  /* 0x0000000606147981 */ /* 0x010f22000c1e1b00 */
[----:B------:R-:W-:Y:S01]  /*1720*/  IMAD.MOV.U32 R4, RZ, RZ, 0x1 ;  /* 0x00000001ff047424 */ /* 0x000fe200078e00ff */
[----:B------:R-:W-:Y:S01]  /*1730*/  BSSY.RECONVERGENT B1, `(.L_x_1011) ;  /* 0x0000010000017945 */ /* 0x000fe20003800200 */
[----:B--2---:R-:W1:Y:S04]  /*1740*/  MUFU.RCP64H R5, R25 ;  /* 0x0000001900057308 */ /* 0x004e680000001800 */
[----:B-1----:R-:W-:-:S08]  /*1750*/  DFMA R8, -R24, R4, 1 ;  /* 0x3ff000001808742b */ /* 0x002fd00000000104 */
[----:B------:R-:W-:Y:S01]  /*1760*/  DFMA R8, R8, R8, R8 ;  /* 0x000000080808722b */ /* 0x000fe20000000008 */
[----:B----4-:R-:W-:-:S07]  /*1770*/  FSETP.GEU.AND P1, PT, |R21|, 6.5827683646048100446e-37, PT ;  /* 0x036000001500780b */ /* 0x010fce0003f2e200 */
[----:B------:R-:W-:-:S08]  /*1780*/  DFMA R8, R4, R8, R4 ;  /* 0x000000080408722b */ /* 0x000fd00000000004 */
[----:B------:R-:W-:-:S08]  /*1790*/  DFMA R4, -R24, R8, 1 ;  /* 0x3ff000001804742b */ /* 0x000fd00000000108 */
[----:B------:R-:W-:-:S08]  /*17a0*/  DFMA R4, R8, R4, R8 ;  /* 0x000000040804722b */ /* 0x000fd00000000008 */
[----:B------:R-:W-:-:S08]  /*17b0*/  DMUL R8, R20, R4 ;  /* 0x0000000414087228 */ /* 0x000fd00000000000 */
[----:B---3--:R-:W-:-:S08]  /*17c0*/  DFMA R10, -R24, R8, R20 ;  /* 0x00000008180a722b */ /* 0x008fd00000000114 */
[----:B------:R-:W-:-:S10]  /*17d0*/  DFMA R4, R4, R10, R8 ;  /* 0x0000000a0404722b */ /* 0x000fd40000000008 */
[----:B------:R-:W-:-:S05]  /*17e0*/  FFMA R2, RZ, R25, R5 ;  /* 0x00000019ff027223 */ /* 0x000fca0000000005 */
[----:B------:R-:W-:-:S13]  /*17f0*/  FSETP.GT.AND P0, PT, |R2|, 1.469367938527859385e-39, PT ;  /* 0x001000000200780b */ /* 0x000fda0003f04200 */
[----:B------:R-:W-:Y:S05]  /*1800*/  @P0 BRA P1, `(.L_x_1012) ;  /* 0x0000000000080947 */ /* 0x000fea0000800000 */
[----:B------:R-:W-:-:S07]  /*1810*/  MOV R2, 0x1830 ;  /* 0x0000183000027802 */ /* 0x000fce0000000f00 */
[----:B0-----:R-:W-:Y:S05]  /*1820*/  CALL.REL.NOINC `($__internal_0_$__cuda_sm20_div_rn_f64_full) ;  /* 0x0000002c005c7944 */ /* 0x001fea0003c00000 */
.L_x_1012:
[----:B------:R-:W-:Y:S05]  /*1830*/  BSYNC.RECONVERGENT B1 ;  /* 0x0000000000017941 */ /* 0x000fea0003800200 */
.L_x_1011:
[----:B0-----:R-:W-:Y:S01]  /*1840*/  IMAD.WIDE R6, R3, 0x8, R12 ;  /* 0x0000000803067825 */ /* 0x001fe200078e020c */
[----:B------:R-:W-:-:S04]  /*1850*/  IADD3 R3, PT, PT, R0, R3, RZ ;  /* 0x0000000300037210 */ /* 0x000fc80007ffe0ff */
[----:B------:R2:W-:Y:S01]  /*1860*/  STG.E.64 desc[UR6][R6.64], R4 ;  /* 0x0000000406007986 */ /* 0x0005e2000c101b06 */
[----:B------:R-:W-:-:S13]  /*1870*/  ISETP.GE.AND P0, PT, R3, UR5, PT ;  /* 0x0000000503007c0c */ /* 0x000fda000bf06270 */
[----:B--2---:R-:W-:Y:S05]  /*1880*/  @!P0 BRA `(.L_x_1007) ;  /* 0xfffffffc00948947 */ /* 0x004fea000383ffff */
[----:B------:R-:W-:Y:S05]  /*1890*/  EXIT ;  /* 0x000000000000794d */ /* 0x000fea0003800000 */
.L_x_1002:
[----:B------:R-:W0:Y:S02]  /*18a0*/  LDCU UR5, c[0x0][0x390] ;  /* 0x00007200ff0577ac */ /* 0x000e240008000800 */
[----:B0-----:R-:W-:-:S09]  /*18b0*/  UISETP.NE.AND UP0, UPT, UR5, 0x1, UPT ;  /* 0x000000010500788c */ /* 0x001fd2000bf05270 */
[----:B------:R-:W-:Y:S05]  /*18c0*/  BRA.U UP0, `(.L_x_1013) ;  /* 0x0000000d00b87547 */ /* 0x000fea000b800000 */
[----:B------:R-:W0:Y:S01]  /*18d0*/  LDCU UR5, c[0x0][0x3a0] ;  /* 0x00007400ff0577ac */ /* 0x000e220008000800 */
[----:B------:R-:W1:Y:S01]  /*18e0*/  LDC R9, c[0x0][0x3a4] ;  /* 0x0000e900ff097b82 */ /* 0x000e620000000800 */
[----:B------:R-:W2:Y:S07]  /*18f0*/  LDCU UR8, c[0x0][0x380] ;  /* 0x00007000ff0877ac */ /* 0x000eae0008000800 */
[----:B------:R-:W3:Y:S08]  /*1900*/  LDC R10, c[0x0][0x394] ;  /* 0x0000e500ff0a7b82 */ /* 0x000ef00000000800 */
[----:B------:R-:W4:Y:S01]  /*1910*/  LDC.64 R12, c[0x0][0x3a8] ;  /* 0x0000ea00ff0c7b82 */ /* 0x000f220000000a00 */
[----:B0-----:R-:W-:-:S07]  /*1920*/  UISETP.NE.AND UP0, UPT, UR5, 0x1, UPT ;  /* 0x000000010500788c */ /* 0x001fce000bf05270 */
[----:B------:R-:W0:Y:S08]  /*1930*/  LDC.64 R16, c[0x0][0x388] ;  /* 0x0000e200ff107b82 */ /* 0x000e300000000a00 */
[----:B------:R-:W0:Y:S01]  /*1940*/  LDC.64 R14, c[0x0][0x398] ;  /* 0x0000e600ff0e7b82 */ /* 0x000e220000000a00 */
[----:B--2---:R-:W-:Y:S05]  /*1950*/  BRA.U UP0, `(.L_x_1014) ;  /* 0x0000000500147547 */ /* 0x004fea000b800000 */
.L_x_1017:
[----:B-1----:R-:W-:Y:S02]  /*1960*/  IABS R11, R9 ;  /* 0x00000009000b7213 */ /* 0x002fe40000000000 */
[----:B---3--:R-:W-:Y:S02]  /*1970*/  IABS R2, R10 ;  /* 0x0000000a00027213 */ /* 0x008fe40000000000 */
[----:B------:R-:W1:Y:S01]  /*1980*/  I2F.RP R6, R11 ;  /* 0x0000000b00067306 */ /* 0x000e620000209400 */
[----:B------:R-:W-:-:S07]  /*1990*/  ISETP.NE.AND P2, PT, R9, RZ, PT ;  /* 0x000000ff0900720c */ /* 0x000fce0003f45270 */
[----:B------:R-:W2:Y:S08]  /*19a0*/  I2F.RP R8, R2 ;  /* 0x0000000200087306 */ /* 0x000eb00000209400 */
[----:B-1----:R-:W1:Y:S08]  /*19b0*/  MUFU.RCP R6, R6 ;  /* 0x0000000600067308 */ /* 0x002e700000001000 */
[----:B--2---:R-:W-:Y:S01]  /*19c0*/  MUFU.RCP R8, R8 ;  /* 0x0000000800087308 */ /* 0x004fe20000001000 */
[----:B-1----:R-:W-:-:S07]  /*19d0*/  VIADD R4, R6, 0xffffffe ;  /* 0x0ffffffe06047836 */ /* 0x002fce0000000000 */
[----:B------:R1:W2:Y:S02]  /*19e0*/  F2I.FTZ.U32.TRUNC.NTZ R5, R4 ;  /* 0x0000000400057305 */ /* 0x0002a4000021f000 */
[----:B-1----:R-:W-:Y:S02]  /*19f0*/  IMAD.MOV.U32 R4, RZ, RZ, RZ ;  /* 0x000000ffff047224 */ /* 0x002fe400078e00ff */
[----:B--2---:R-:W-:-:S04]  /*1a00*/  IMAD.MOV R18, RZ, RZ, -R5 ;  /* 0x000000ffff127224 */ /* 0x004fc800078e0a05 */
[----:B------:R-:W-:Y:S01]  /*1a10*/  IMAD R7, R18, R11, RZ ;  /* 0x0000000b12077224 */ /* 0x000fe200078e02ff */
[----:B------:R-:W-:-:S03]  /*1a20*/  IABS R18, R3 ;  /* 0x0000000300127213 */ /* 0x000fc60000000000 */
[----:B------:R-:W-:Y:S01]  /*1a30*/  IMAD.HI.U32 R6, R5, R7, R4 ;  /* 0x0000000705067227 */ /* 0x000fe200078e0004 */
[----:B------:R-:W-:-:S05]  /*1a40*/  MOV R7, R18 ;  /* 0x0000001200077202 */ /* 0x000fca0000000f00 */
[----:B------:R-:W-:-:S04]  /*1a50*/  IMAD.HI.U32 R4, R6, R7, RZ ;  /* 0x0000000706047227 */ /* 0x000fc800078e00ff */
[----:B------:R-:W-:-:S04]  /*1a60*/  IMAD.MOV R4, RZ, RZ, -R4 ;  /* 0x000000ffff047224 */ /* 0x000fc800078e0a04 */
[----:B------:R-:W-:Y:S02]  /*1a70*/  IMAD R6, R11, R4, R7 ;  /* 0x000000040b067224 */ /* 0x000fe400078e0207 */
[----:B------:R-:W-:-:S03]  /*1a80*/  VIADD R4, R8, 0xffffffe ;  /* 0x0ffffffe08047836 */ /* 0x000fc60000000000 */
[----:B------:R-:W-:Y:S01]  /*1a90*/  ISETP.GT.U32.AND P0, PT, R11, R6, PT ;  /* 0x000000060b00720c */ /* 0x000fe20003f04070 */
[----:B------:R1:W2:Y:S02]  /*1aa0*/  F2I.FTZ.U32.TRUNC.NTZ R5, R4 ;  /* 0x0000000400057305 */ /* 0x0002a4000021f000 */
[----:B-1----:R-:W-:-:S10]  /*1ab0*/  IMAD.MOV.U32 R4, RZ, RZ, RZ ;  /* 0x000000ffff047224 */ /* 0x002fd400078e00ff */
[----:B------:R-:W-:Y:S01]  /*1ac0*/  @!P0 IMAD.IADD R6, R6, 0x1, -R11 ;  /* 0x0000000106068824 */ /* 0x000fe200078e0a0b */
[----:B------:R-:W-:Y:S02]  /*1ad0*/  ISETP.GE.AND P0, PT, R3, RZ, PT ;  /* 0x000000ff0300720c */ /* 0x000fe40003f06270 */
[----:B--2---:R-:W-:Y:S02]  /*1ae0*/  IADD3 R19, PT, PT, RZ, -R5, RZ ;  /* 0x80000005ff137210 */ /* 0x004fe40007ffe0ff */
[----:B------:R-:W-:-:S13]  /*1af0*/  ISETP.GT.U32.AND P1, PT, R11, R6, PT ;  /* 0x000000060b00720c */ /* 0x000fda0003f24070 */
[----:B------:R-:W-:Y:S02]  /*1b00*/  @!P1 IMAD.IADD R6, R6, 0x1, -R11 ;  /* 0x0000000106069824 */ /* 0x000fe400078e0a0b */
[----:B------:R-:W-:Y:S02]  /*1b10*/  IMAD R11, R19, R2, RZ ;  /* 0x00000002130b7224 */ /* 0x000fe400078e02ff */
[----:B------:R-:W-:Y:S01]  /*1b20*/  @!P0 IMAD.MOV R6, RZ, RZ, -R6 ;  /* 0x000000ffff068224 */ /* 0x000fe200078e0a06 */
[----:B------:R-:W-:Y:S01]  /*1b30*/  @!P2 LOP3.LUT R6, RZ, R9, RZ, 0x33, !PT ;  /* 0x00000009ff06a212 */ /* 0x000fe200078e33ff */
[----:B------:R-:W-:-:S04]  /*1b40*/  IMAD.HI.U32 R4, R5, R11, R4 ;  /* 0x0000000b05047227 */ /* 0x000fc800078e0004 */
[----:B0-----:R-:W-:-:S04]  /*1b50*/  IMAD.WIDE R24, R6, 0x8, R14 ;  /* 0x0000000806187825 */ /* 0x001fc800078e020e */
[----:B------:R-:W-:Y:S02]  /*1b60*/  IMAD.HI.U32 R4, R4, R7, RZ ;  /* 0x0000000704047227 */ /* 0x000fe400078e00ff */
[----:B------:R-:W2:Y:S03]  /*1b70*/  LDG.E.64 R24, desc[UR6][R24.64] ;  /* 0x0000000618187981 */ /* 0x000ea6000c1e1b00 */
[----:B------:R-:W-:-:S05]  /*1b80*/  IADD3 R4, PT, PT, -R4, RZ, RZ ;  /* 0x000000ff04047210 */ /* 0x000fca0007ffe1ff */
[----:B------:R-:W-:-:S05]  /*1b90*/  IMAD R5, R2, R4, R7 ;  /* 0x0000000402057224 */ /* 0x000fca00078e0207 */
[----:B------:R-:W-:Y:S02]  /*1ba0*/  ISETP.GT.U32.AND P1, PT, R2, R5, PT ;  /* 0x000000050200720c */ /* 0x000fe40003f24070 */
[----:B------:R-:W-:-:S11]  /*1bb0*/  ISETP.NE.AND P2, PT, R10, RZ, PT ;  /* 0x000000ff0a00720c */ /* 0x000fd60003f45270 */
[----:B------:R-:W-:-:S05]  /*1bc0*/  @!P1 IMAD.IADD R5, R5, 0x1, -R2 ;  /* 0x0000000105059824 */ /* 0x000fca00078e0a02 */
[----:B------:R-:W-:-:S13]  /*1bd0*/  ISETP.GT.U32.AND P1, PT, R2, R5, PT ;  /* 0x000000050200720c */ /* 0x000fda0003f24070 */
[----:B------:R-:W-:-:S04]  /*1be0*/  @!P1 IMAD.IADD R5, R5, 0x1, -R2 ;  /* 0x0000000105059824 */ /* 0x000fc800078e0a02 */
[----:B------:R-:W-:Y:S01]  /*1bf0*/  @!P0 IMAD.MOV R5, RZ, RZ, -R5 ;  /* 0x000000ffff058224 */ /* 0x000fe200078e0a05 */
[----:B------:R-:W-:-:S05]  /*1c00*/  @!P2 LOP3.LUT R5, RZ, R10, RZ, 0x33, !PT ;  /* 0x0000000aff05a212 */ /* 0x000fca00078e33ff */
[----:B------:R-:W-:-:S06]  /*1c10*/  IMAD.WIDE R20, R5, 0x8, R16 ;  /* 0x0000000805147825 */ /* 0x000fcc00078e0210 */
[----:B------:R-:W3:Y:S01]  /*1c20*/  LDG.E.64 R20, desc[UR6][R20.64] ;  /* 0x0000000614147981 */ /* 0x000ee2000c1e1b00 */
[----:B------:R-:W-:Y:S01]  /*1c30*/  HFMA2 R4, -RZ, RZ, 0, 5.9604644775390625e-08 ;  /* 0x00000001ff047431 */ /* 0x000fe200000001ff */
        /* <DEDUP_REMOVED lines=16> */
.L_x_1016:
[----:B------:R-:W-:Y:S05]  /*1d40*/  BSYNC.RECONVERGENT B1 ;  /* 0x0000000000017941 */ /* 0x000fea0003800200 */
.L_x_1015:
[----:B----4-:R-:W-:-:S04]  /*1d50*/  IMAD.WIDE R6, R3, 0x8, R12 ;  /* 0x0000000803067825 */ /* 0x010fc800078e020c */
[----:B------:R-:W-:Y:S01]  /*1d60*/  IMAD.IADD R3, R0, 0x1, R3 ;  /* 0x0000000100037824 */ /* 0x000fe200078e0203 */
[----:B------:R2:W-:Y:S04]  /*1d70*/  STG.E.64 desc[UR6][R6.64], R4 ;  /* 0x0000000406007986 */ /* 0x0005e8000c101b06 */
[----:B------:R-:W-:-:S13]  /*1d80*/  ISETP.GE.AND P0, PT, R3, UR8, PT ;  /* 0x0000000803007c0c */ /* 0x000fda000bf06270 */
[----:B--2---:R-:W-:Y:S05]  /*1d90*/  @!P0 BRA `(.L_x_1017) ;  /* 0xfffffff800f08947 */ /* 0x004fea000383ffff */
[----:B------:R-:W-:Y:S05]  /*1da0*/  EXIT ;  /* 0x000000000000794d */ /* 0x000fea0003800000 */
.L_x_1014:
[----:B---3--:R-:W2:Y:S01]  /*1db0*/  LDC R10, c[0x0][0x3a4] ;  /* 0x0000e900ff0a7b82 */ /* 0x008ea20000000800 */
[----:B------:R-:W-:Y:S01]  /*1dc0*/  UISETP.NE.AND UP0, UPT, UR4, 0x1, UPT ;  /* 0x000000010400788c */ /* 0x000fe2000bf05270 */
[----:B------:R-:W3:Y:S01]  /*1dd0*/  LDCU UR5, c[0x0][0x380] ;  /* 0x00007000ff0577ac */ /* 0x000ee20008000800 */
[----:B------:R-:W0:Y:S05]  /*1de0*/  LDCU UR8, c[0x0][0x380] ;  /* 0x00007000ff0877ac */ /* 0x000e2a0008000800 */
[----:B-1----:R-:W1:Y:S08]  /*1df0*/  LDC R9, c[0x0][0x394] ;  /* 0x0000e500ff097b82 */ /* 0x002e700000000800 */
[----:B------:R-:W1:Y:S08]  /*1e00*/  LDC R11, c[0x0][0x394] ;  /* 0x0000e500ff0b7b82 */ /* 0x000e700000000800 */
[----:B----4-:R-:W4:Y:S08]  /*1e10*/  LDC R12, c[0x0][0x3a0] ;  /* 0x0000e800ff0c7b82 */ /* 0x010f300000000800 */
[----:B------:R-:W1:Y:S08]  /*1e20*/  LDC.64 R18, c[0x0][0x3a8] ;  /* 0x0000ea00ff127b82 */ /* 0x000e700000000a00 */
[----:B0-----:R-:W0:Y:S08]  /*1e30*/  LDC.64 R14, c[0x0][0x3a8] ;  /* 0x0000ea00ff0e7b82 */ /* 0x001e300000000a00 */
[----:B------:R-:W0:Y:S08]  /*1e40*/  LDC.64 R32, c[0x0][0x388] ;  /* 0x0000e200ff207b82 */ /* 0x000e300000000a00 */
[----:B------:R-:W0:Y:S08]  /*1e50*/  LDC.64 R16, c[0x0][0x388] ;  /* 0x0000e200ff107b82 */ /* 0x000e300000000a00 */
[----:B------:R-:W0:Y:S01]  /*1e60*/  LDC.64 R30, c[0x0][0x398] ;  /* 0x0000e600ff1e7b82 */ /* 0x000e220000000a00 */
[----:B--23--:R-:W-:Y:S05]  /*1e70*/  BRA.U !UP0, `(.L_x_1018) ;  /* 0x0000000508847547 */ /* 0x00cfea000b800000 */
.L_x_1021:
[----:B-1--4-:R-:W-:Y:S02]  /*1e80*/  IABS R9, R12 ;  /* 0x0000000c00097213 */ /* 0x012fe40000000000 */
[----:B------:R-:W-:Y:S02]  /*1e90*/  IABS R8, R10 ;  /* 0x0000000a00087213 */ /* 0x000fe40000000000 */
[----:B------:R-:W1:Y:S01]  /*1ea0*/  I2F.RP R6, R9 ;  /* 0x0000000900067306 */ /* 0x000e620000209400 */
[----:B------:R-:W-:-:S07]  /*1eb0*/  IABS R2, R3 ;  /* 0x0000000300027213 */ /* 0x000fce0000000000 */
[----:B-1----:R-:W1:Y:S02]  /*1ec0*/  MUFU.RCP R6, R6 ;  /* 0x0000000600067308 */ /* 0x002e640000001000 */
[----:B-1----:R-:W-:-:S06]  /*1ed0*/  VIADD R5, R6, 0xffffffe ;  /* 0x0ffffffe06057836 */ /* 0x002fcc0000000000 */
[----:B------:R-:W1:Y:S02]  /*1ee0*/  F2I.FTZ.U32.TRUNC.NTZ R5, R5 ;  /* 0x0000000500057305 */ /* 0x000e64000021f000 */
[----:B-1----:R-:W-:-:S04]  /*1ef0*/  IMAD.MOV R4, RZ, RZ, -R5 ;  /* 0x000000ffff047224 */ /* 0x002fc800078e0a05 */
[----:B------:R-:W-:Y:S01]  /*1f00*/  IMAD R7, R4, R9, RZ ;  /* 0x0000000904077224 */ /* 0x000fe200078e02ff */
[----:B------:R-:W-:-:S05]  /*1f10*/  MOV R4, RZ ;  /* 0x000000ff00047202 */ /* 0x000fca0000000f00 */
        /* <DEDUP_REMOVED lines=12> */
[----:B------:R-:W-:Y:S02]  /*1fe0*/  LOP3.LUT R6, R3, R12, RZ, 0x3c, !PT ;  /* 0x0000000c03067212 */ /* 0x000fe400078e3cff */
[----:B-1----:R-:W-:Y:S02]  /*1ff0*/  IADD3 R7, PT, PT, R8, 0xffffffe, RZ ;  /* 0x0ffffffe08077810 */ /* 0x002fe40007ffe0ff */
[----:B------:R-:W-:-:S02]  /*2000*/  ISETP.GE.AND P2, PT, R6, RZ, PT ;  /* 0x000000ff0600720c */ /* 0x000fc40003f46270 */
[----:B------:R-:W-:Y:S02]  /*2010*/  IABS R6, R11 ;  /* 0x0000000b00067213 */ /* 0x000fe40000000000 */
[----:B------:R-:W1:Y:S03]  /*2020*/  F2I.FTZ.U32.TRUNC.NTZ R7, R7 ;  /* 0x0000000700077305 */ /* 0x000e66000021f000 */
[----:B------:R-:W-:-:S04]  /*2030*/  @P0 VIADD R5, R5, 0x1 ;  /* 0x0000000105050836 */ /* 0x000fc80000000000 */
[----:B------:R-:W-:Y:S02]  /*2040*/  IMAD.MOV.U32 R8, RZ, RZ, R5 ;  /* 0x000000ffff087224 */ /* 0x000fe400078e0005 */
[----:B------:R-:W-:Y:S02]  /*2050*/  IMAD.MOV.U32 R5, RZ, RZ, R6 ;  /* 0x000000ffff057224 */ /* 0x000fe400078e0006 */
[----:B------:R-:W-:Y:S01]  /*2060*/  @!P2 IMAD.MOV R8, RZ, RZ, -R8 ;  /* 0x000000ffff08a224 */ /* 0x000fe200078e0a08 */
[----:B------:R-:W-:Y:S01]  /*2070*/  @!P1 LOP3.LUT R8, RZ, R12, RZ, 0x33, !PT ;  /* 0x0000000cff089212 */ /* 0x000fe200078e33ff */
[----:B------:R-:W2:Y:S01]  /*2080*/  I2F.RP R13, R5 ;  /* 0x00000005000d7306 */ /* 0x000ea20000209400 */
[----:B------:R-:W-:Y:S01]  /*2090*/  IMAD.MOV.U32 R6, RZ, RZ, RZ ;  /* 0x000000ffff067224 */ /* 0x000fe200078e00ff */
[----:B-1----:R-:W-:Y:S02]  /*20a0*/  IADD3 R9, PT, PT, RZ, -R7, RZ ;  /* 0x80000007ff097210 */ /* 0x002fe40007ffe0ff */
[----:B0-----:R-:W-:-:S02]  /*20b0*/  IABS R14, R8 ;  /* 0x00000008000e7213 */ /* 0x001fc40000000000 */
[----:B------:R-:W-:Y:S01]  /*20c0*/  ISETP.GE.AND P1, PT, R8, RZ, PT ;  /* 0x000000ff0800720c */ /* 0x000fe20003f26270 */
[----:B------:R-:W-:Y:S01]  /*20d0*/  IMAD R9, R9, R4, RZ ;  /* 0x0000000409097224 */ /* 0x000fe200078e02ff */
[----:B------:R-:W-:-:S03]  /*20e0*/  ISETP.NE.AND P2, PT, R10, RZ, PT ;  /* 0x000000ff0a00720c */ /* 0x000fc60003f45270 */
[----:B------:R-:W-:Y:S01]  /*20f0*/  IMAD.HI.U32 R6, R7, R9, R6 ;  /* 0x0000000907067227 */ /* 0x000fe200078e0006 */
[----:B------:R-:W-:Y:S01]  /*2100*/  MOV R9, R14 ;  /* 0x0000000e00097202 */ /* 0x000fe20000000f00 */
[----:B--2---:R-:W0:Y:S04]  /*2110*/  MUFU.RCP R13, R13 ;  /* 0x0000000d000d7308 */ /* 0x004e280000001000 */
[----:B------:R-:W-:-:S04]  /*2120*/  IMAD.HI.U32 R6, R6, R9, RZ ;  /* 0x0000000906067227 */ /* 0x000fc800078e00ff */
[----:B------:R-:W-:-:S04]  /*2130*/  IMAD.MOV R6, RZ, RZ, -R6 ;  /* 0x000000ffff067224 */ /* 0x000fc800078e0a06 */
[----:B------:R-:W-:-:S05]  /*2140*/  IMAD R9, R4, R6, R9 ;  /* 0x0000000604097224 */ /* 0x000fca00078e0209 */
[----:B------:R-:W-:Y:S01]  /*2150*/  ISETP.GT.U32.AND P0, PT, R4, R9, PT ;  /* 0x000000090400720c */ /* 0x000fe20003f04070 */
[----:B0-----:R-:W-:-:S04]  /*2160*/  VIADD R6, R13, 0xffffffe ;  /* 0x0ffffffe0d067836 */ /* 0x001fc80000000000 */
[----:B------:R0:W1:Y:S08]  /*2170*/  F2I.FTZ.U32.TRUNC.NTZ R7, R6 ;  /* 0x0000000600077305 */ /* 0x000070000021f000 */
[----:B------:R-:W-:Y:S02]  /*2180*/  @!P0 IMAD.IADD R9, R9, 0x1, -R4 ;  /* 0x0000000109098824 */ /* 0x000fe400078e0a04 */
[----:B0-----:R-:W-:-:S03]  /*2190*/  IMAD.MOV.U32 R6, RZ, RZ, RZ ;  /* 0x000000ffff067224 */ /* 0x001fc600078e00ff */
[----:B------:R-:W-:Y:S02]  /*21a0*/  ISETP.GT.U32.AND P0, PT, R4, R9, PT ;  /* 0x000000090400720c */ /* 0x000fe40003f04070 */
[----:B-1----:R-:W-:-:S05]  /*21b0*/  IADD3 R14, PT, PT, RZ, -R7, RZ ;  /* 0x80000007ff0e7210 */ /* 0x002fca0007ffe0ff */
[----:B------:R-:W-:-:S04]  /*21c0*/  IMAD.MOV.U32 R8, RZ, RZ, R14 ;  /* 0x000000ffff087224 */ /* 0x000fc800078e000e */
[----:B------:R-:W-:Y:S02]  /*21d0*/  IMAD R13, R8, R5, RZ ;  /* 0x00000005080d7224 */ /* 0x000fe400078e02ff */
[----:B------:R-:W-:Y:S02]  /*21e0*/  @!P0 IMAD.IADD R9, R9, 0x1, -R4 ;  /* 0x0000000109098824 */ /* 0x000fe400078e0a04 */
[----:B------:R-:W-:-:S03]  /*21f0*/  IMAD.HI.U32 R13, R7, R13, R6 ;  /* 0x0000000d070d7227 */ /* 0x000fc600078e0006 */
[----:B------:R-:W-:Y:S02]  /*2200*/  @!P1 IADD3 R9, PT, PT, -R9, RZ, RZ ;  /* 0x000000ff09099210 */ /* 0x000fe40007ffe1ff */
[----:B------:R-:W-:Y:S01]  /*2210*/  @!P2 LOP3.LUT R9, RZ, R10, RZ, 0x33, !PT ;  /* 0x0000000aff09a212 */ /* 0x000fe200078e33ff */
[----:B------:R-:W-:-:S04]  /*2220*/  IMAD.HI.U32 R4, R13, R2, RZ ;  /* 0x000000020d047227 */ /* 0x000fc800078e00ff */
[----:B------:R-:W-:-:S04]  /*2230*/  IMAD.WIDE R24, R9, 0x8, R30 ;  /* 0x0000000809187825 */ /* 0x000fc800078e021e */
[----:B------:R-:W-:Y:S02]  /*2240*/  IMAD.MOV R4, RZ, RZ, -R4 ;  /* 0x000000ffff047224 */ /* 0x000fe400078e0a04 */
[----:B------:R-:W2:Y:S02]  /*2250*/  LDG.E.64 R24, desc[UR6][R24.64] ;  /* 0x0000000618187981 */ /* 0x000ea4000c1e1b00 */
        /* <DEDUP_REMOVED lines=27> */
[----:B------:R-:W-:Y:S05]  /*2410*/  CALL.REL.NOINC `($__internal_0_$__cuda_sm20_div_rn_f64_full) ;  /* 0x0000002000607944 */ /* 0x000fea0003c00000 */
.L_x_1020:
[----:B------:R-:W-:Y:S05]  /*2420*/  BSYNC.RECONVERGENT B1 ;  /* 0x0000000000017941 */ /* 0x000fea0003800200 */
.L_x_1019:
[----:B------:R-:W-:-:S04]  /*2430*/  IMAD.WIDE R6, R3, 0x8, R18 ;  /* 0x0000000803067825 */ /* 0x000fc800078e0212 */
[----:B------:R-:W-:Y:S01]  /*2440*/  IMAD.IADD R3, R0, 0x1, R3 ;  /* 0x0000000100037824 */ /* 0x000fe200078e0203 */
[----:B------:R2:W-:Y:S04]  /*2450*/  STG.E.64 desc[UR6][R6.64], R4 ;  /* 0x0000000406007986 */ /* 0x0005e8000c101b06 */
[----:B------:R-:W-:-:S13]  /*2460*/  ISETP.GE.AND P0, PT, R3, UR5, PT ;  /* 0x0000000503007c0c */ /* 0x000fda000bf06270 */
[----:B--2---:R-:W-:Y:S05]  /*2470*/  @!P0 BRA `(.L_x_1021) ;  /* 0xfffffff800808947 */ /* 0x004fea000383ffff */
[----:B------:R-:W-:Y:S05]  /*2480*/  EXIT ;  /* 0x000000000000794d */ /* 0x000fea0003800000 */
.L_x_1018:
[----:B-1----:R-:W-:Y:S01]  /*2490*/  IABS R7, R9 ;  /* 0x0000000900077213 */ /* 0x002fe20000000000 */
[----:B------:R-:W1:Y:S01]  /*24a0*/  LDC.64 R24, c[0x0][0x398] ;  /* 0x0000e600ff187b82 */ /* 0x000e620000000a00 */
[----:B------:R-:W-:Y:S02]  /*24b0*/  IABS R8, R3 ;  /* 0x0000000300087213 */ /* 0x000fe40000000000 */
[----:B------:R-:W2:Y:S08]  /*24c0*/  I2F.RP R2, R7 ;  /* 0x0000000700027306 */ /* 0x000eb00000209400 */
[----:B--2---:R-:W2:Y:S01]  /*24d0*/  MUFU.RCP R2, R2 ;  /* 0x0000000200027308 */ /* 0x004ea20000001000 */
[----:B-1----:R-:W3:Y:S01]  /*24e0*/  LDG.E.64 R24, desc[UR6][R24.64] ;  /* 0x0000000618187981 */ /* 0x002ee2000c1e1b00 */
[----:B--2---:R-:W-:-:S06]  /*24f0*/  VIADD R6, R2, 0xffffffe ;  /* 0x0ffffffe02067836 */ /* 0x004fcc0000000000 */
[----:B------:R-:W1:Y:S02]  /*2500*/  F2I.FTZ.U32.TRUNC.NTZ R5, R6 ;  /* 0x0000000600057305 */ /* 0x000e64000021f000 */
[----:B-1----:R-:W-:-:S05]  /*2510*/  IADD3 R4, PT, PT, RZ, -R5, RZ ;  /* 0x80000005ff047210 */ /* 0x002fca0007ffe0ff */
[----:B------:R-:W-:Y:S02]  /*2520*/  IMAD R11, R4, R7, RZ ;  /* 0x00000007040b7224 */ /* 0x000fe400078e02ff */
[----:B------:R-:W-:-:S04]  /*2530*/  IMAD.MOV.U32 R4, RZ, RZ, RZ ;  /* 0x000000ffff047224 */ /* 0x000fc800078e00ff */
[----:B------:R-:W-:-:S04]  /*2540*/  IMAD.HI.U32 R11, R5, R11, R4 ;  /* 0x0000000b050b7227 */ /* 0x000fc800078e0004 */
[----:B------:R-:W-:-:S04]  /*2550*/  IMAD.MOV.U32 R4, RZ, RZ, R8 ;  /* 0x000000ffff047224 */ /* 0x000fc800078e0008 */
[----:B------:R-:W-:-:S04]  /*2560*/  IMAD.HI.U32 R2, R11, R4, RZ ;  /* 0x000000040b027227 */ /* 0x000fc800078e00ff */
[----:B------:R-:W-:-:S04]  /*2570*/  IMAD.MOV R5, RZ, RZ, -R2 ;  /* 0x000000ffff057224 */ /* 0x000fc800078e0a02 */
[----:B------:R-:W-:-:S05]  /*2580*/  IMAD R2, R7, R5, R4 ;  /* 0x0000000507027224 */ /* 0x000fca00078e0204 */
[----:B------:R-:W-:Y:S02]  /*2590*/  ISETP.GT.U32.AND P0, PT, R7, R2, PT ;  /* 0x000000020700720c */ /* 0x000fe40003f04070 */
[----:B------:R-:W-:Y:S02]  /*25a0*/  ISETP.GE.AND P1, PT, R3, RZ, PT ;  /* 0x000000ff0300720c */ /* 0x000fe40003f26270 */
[----:B------:R-:W-:-:S09]  /*25b0*/  ISETP.NE.AND P2, PT, R9, RZ, PT ;  /* 0x000000ff0900720c */ /* 0x000fd20003f45270 */
[----:B------:R-:W-:-:S04]  /*25c0*/  @!P0 IADD3 R2, PT, PT, R2, -R7, RZ ;  /* 0x8000000702028210 */ /* 0x000fc80007ffe0ff */
[----:B------:R-:W-:-:S13]  /*25d0*/  ISETP.GT.U32.AND P0, PT, R7, R2, PT ;  /* 0x000000020700720c */ /* 0x000fda0003f04070 */
[----:B------:R-:W-:-:S04]  /*25e0*/  @!P0 IMAD.IADD R2, R2, 0x1, -R7 ;  /* 0x0000000102028824 */ /* 0x000fc800078e0a07 */
[----:B------:R-:W-:Y:S01]  /*25f0*/  @!P1 IMAD.MOV R2, RZ, RZ, -R2 ;  /* 0x000000ffff029224 */ /* 0x000fe200078e0a02 */
[----:B------:R-:W-:-:S05]  /*2600*/  @!P2 LOP3.LUT R2, RZ, R9, RZ, 0x33, !PT ;  /* 0x00000009ff02a212 */ /* 0x000fca00078e33ff */
[----:B0-----:R-:W-:-:S05]  /*2610*/  IMAD.WIDE R6, R2, 0x8, R16 ;  /* 0x0000000802067825 */ /* 0x001fca00078e0210 */
[----:B------:R-:W2:Y:S01]  /*2620*/  LDG.E.64 R20, desc[UR6][R6.64] ;  /* 0x0000000606147981 */ /* 0x000ea2000c1e1b00 */
[----:B------:R-:W-:Y:S01]  /*2630*/  IMAD.MOV.U32 R4, RZ, RZ, 0x1 ;  /* 0x00000001ff047424 */ /* 0x000fe200078e00ff */
[----:B------:R-:W-:Y:S01]  /*2640*/  BSSY.RECONVERGENT B1, `(.L_x_1022) ;  /* 0x0000010000017945 */ /* 0x000fe20003800200 */
[----:B---3--:R-:W0:Y:S04]  /*2650*/  MUFU.RCP64H R5, R25 ;  /* 0x0000001900057308 */ /* 0x008e280000001800 */
[----:B0-----:R-:W-:-:S08]  /*2660*/  DFMA R10, -R24, R4, 1 ;  /* 0x3ff00000180a742b */ /* 0x001fd00000000104 */
[----:B------:R-:W-:-:S08]  /*2670*/  DFMA R10, R10, R10, R10 ;  /* 0x0000000a0a0a722b */ /* 0x000fd0000000000a */
[----:B------:R-:W-:-:S08]  /*2680*/  DFMA R10, R4, R10, R4 ;  /* 0x0000000a040a722b */ /* 0x000fd00000000004 */
[----:B------:R-:W-:-:S08]  /*2690*/  DFMA R4, -R24, R10, 1 ;  /* 0x3ff000001804742b */ /* 0x000fd0000000010a */
[----:B------:R-:W-:-:S08]  /*26a0*/  DFMA R4, R10, R4, R10 ;  /* 0x000000040a04722b */ /* 0x000fd0000000000a */
[----:B--2---:R-:W-:-:S08]  /*26b0*/  DMUL R10, R20, R4 ;  /* 0x00000004140a7228 */ /* 0x004fd00000000000 */
[----:B----4-:R-:W-:-:S08]  /*26c0*/  DFMA R12, -R24, R10, R20 ;  /* 0x0000000a180c722b */ /* 0x010fd00000000114 */
[----:B------:R-:W-:Y:S01]  /*26d0*/  DFMA R4, R4, R12, R10 ;  /* 0x0000000c0404722b */ /* 0x000fe2000000000a */
[----:B------:R-:W-:-:S09]  /*26e0*/  FSETP.GEU.AND P1, PT, |R21|, 6.5827683646048100446e-37, PT ;  /* 0x036000001500780b */ /* 0x000fd20003f2e200 */
[----:B------:R-:W-:-:S05]  /*26f0*/  FFMA R2, RZ, R25, R5 ;  /* 0x00000019ff027223 */ /* 0x000fca0000000005 */
[----:B------:R-:W-:-:S13]  /*2700*/  FSETP.GT.AND P0, PT, |R2|, 1.469367938527859385e-39, PT ;  /* 0x001000000200780b */ /* 0x000fda0003f04200 */
[----:B------:R-:W-:Y:S05]  /*2710*/  @P0 BRA P1, `(.L_x_1023) ;  /* 0x0000000000080947 */ /* 0x000fea0000800000 */
[----:B------:R-:W-:-:S07]  /*2720*/  MOV R2, 0x2740 ;  /* 0x0000274000027802 */ /* 0x000fce0000000f00 */
[----:B------:R-:W-:Y:S05]  /*2730*/  CALL.REL.NOINC `($__internal_0_$__cuda_sm20_div_rn_f64_full) ;  /* 0x0000001c00987944 */ /* 0x000fea0003c00000 */
.L_x_1023:
[----:B------:R-:W-:Y:S05]  /*2740*/  BSYNC.RECONVERGENT B1 ;  /* 0x0000000000017941 */ /* 0x000fea0003800200 */
.L_x_1022:
[----:B------:R-:W-:Y:S01]  /*2750*/  IMAD.WIDE R6, R3, 0x8, R14 ;  /* 0x0000000803067825 */ /* 0x000fe200078e020e */
[----:B------:R-:W-:-:S04]  /*2760*/  IADD3 R3, PT, PT, R0, R3, RZ ;  /* 0x0000000300037210 */ /* 0x000fc80007ffe0ff */
[----:B------:R2:W-:Y:S01]  /*2770*/  STG.E.64 desc[UR6][R6.64], R4 ;  /* 0x0000000406007986 */ /* 0x0005e2000c101b06 */
[----:B------:R-:W-:-:S13]  /*2780*/  ISETP.GE.AND P0, PT, R3, UR8, PT ;  /* 0x0000000803007c0c */ /* 0x000fda000bf06270 */
[----:B--2---:R-:W-:Y:S05]  /*2790*/  @!P0 BRA `(.L_x_1018) ;  /* 0xfffffffc003c8947 */ /* 0x004fea000383ffff */
[----:B------:R-:W-:Y:S05]  /*27a0*/  EXIT ;  /* 0x000000000000794d */ /* 0x000fea0003800000 */
.L_x_1013:
[----:B------:R-:W0:Y:S02]  /*27b0*/  LDCU UR5, c[0x0][0x3a0] ;  /* 0x00007400ff0577ac */ /* 0x000e240008000800 */
[----:B0-----:R-:W-:-:S09]  /*27c0*/  UISETP.NE.AND UP0, UPT, UR5, 0x1, UPT ;  /* 0x000000010500788c */ /* 0x001fd2000bf05270 */
[----:B------:R-:W-:Y:S05]  /*27d0*/  BRA.U UP0, `(.L_x_1024) ;  /* 0x0000000900747547 */ /* 0x000fea000b800000 */
[----:B------:R-:W0:Y:S01]  /*27e0*/  LDC R9, c[0x0][0x3a4] ;  /* 0x0000e900ff097b82 */ /* 0x000e220000000800 */
[----:B------:R-:W-:Y:S01]  /*27f0*/  UISETP.NE.AND UP0, UPT, UR8, 0x1, UPT ;  /* 0x000000010800788c */ /* 0x000fe2000bf05270 */
[----:B------:R-:W1:Y:S01]  /*2800*/  LDCU UR4, c[0x0][0x380] ;  /* 0x00007000ff0477ac */ /* 0x000e620008000800 */
[----:B------:R-:W2:Y:S05]  /*2810*/  LDCU UR5, c[0x0][0x380] ;  /* 0x00007000ff0577ac */ /* 0x000eaa0008000800 */
[----:B------:R-:W3:Y:S08]  /*2820*/  LDC R14, c[0x0][0x3a4] ;  /* 0x0000e900ff0e7b82 */ /* 0x000ef00000000800 */
[----:B------:R-:W4:Y:S08]  /*2830*/  LDC R15, c[0x0][0x394] ;  /* 0x0000e500ff0f7b82 */ /* 0x000f300000000800 */
[----:B------:R-:W0:Y:S08]  /*2840*/  LDC R16, c[0x0][0x390] ;  /* 0x0000e400ff107b82 */ /* 0x000e300000000800 */
[----:B------:R-:W0:Y:S08]  /*2850*/  LDC.64 R18, c[0x0][0x3a8] ;  /* 0x0000ea00ff127b82 */ /* 0x000e300000000a00 */
[----:B------:R-:W0:Y:S08]  /*2860*/  LDC.64 R10, c[0x0][0x3a8] ;  /* 0x0000ea00ff0a7b82 */ /* 0x000e300000000a00 */
[----:B------:R-:W0:Y:S08]  /*2870*/  LDC.64 R32, c[0x0][0x388] ;  /* 0x0000e200ff207b82 */ /* 0x000e300000000a00 */
[----:B------:R-:W0:Y:S08]  /*2880*/  LDC.64 R30, c[0x0][0x398] ;  /* 0x0000e600ff1e7b82 */ /* 0x000e300000000a00 */
[----:B------:R-:W0:Y:S01]  /*2890*/  LDC.64 R12, c[0x0][0x398] ;  /* 0x0000e600ff0c7b82 */ /* 0x000e220000000a00 */
[----:B-1234-:R-:W-:Y:S05]  /*28a0*/  BRA.U !UP0, `(.L_x_1025) ;  /* 0x0000000508787547 */ /* 0x01efea000b800000 */
.L_x_1028:
[----:B0-----:R-:W-:Y:S02]  /*28b0*/  IABS R5, R16 ;  /* 0x0000001000057213 */ /* 0x001fe40000000000 */
[----:B------:R-:W-:Y:S02]  /*28c0*/  IABS R4, R9 ;  /* 0x0000000900047213 */ /* 0x000fe40000000000 */
[----:B------:R-:W0:Y:S01]  /*28d0*/  I2F.RP R2, R5 ;  /* 0x0000000500027306 */ /* 0x000e220000209400 */
[----:B------:R-:W-:-:S07]  /*28e0*/  IABS R14, R3 ;  /* 0x00000003000e7213 */ /* 0x000fce0000000000 */
[----:B------:R-:W1:Y:S08]  /*28f0*/  I2F.RP R8, R4 ;  /* 0x0000000400087306 */ /* 0x000e700000209400 */
[----:B0-----:R-:W0:Y:S08]  /*2900*/  MUFU.RCP R2, R2 ;  /* 0x0000000200027308 */ /* 0x001e300000001000 */
[----:B-1----:R-:W1:Y:S01]  /*2910*/  MUFU.RCP R8, R8 ;  /* 0x0000000800087308 */ /* 0x002e620000001000 */
[----:B0-----:R-:W-:Y:S01]  /*2920*/  VIADD R10, R2, 0xffffffe ;  /* 0x0ffffffe020a7836 */ /* 0x001fe20000000000 */
[----:B------:R-:W-:-:S06]  /*2930*/  IABS R2, R15 ;  /* 0x0000000f00027213 */ /* 0x000fcc0000000000 */
[----:B------:R0:W2:Y:S01]  /*2940*/  F2I.FTZ.U32.TRUNC.NTZ R11, R10 ;  /* 0x0000000a000b7305 */ /* 0x0000a2000021f000 */
[----:B-1----:R-:W-:-:S07]  /*2950*/  VIADD R6, R8, 0xffffffe ;  /* 0x0ffffffe08067836 */ /* 0x002fce0000000000 */
[----:B------:R1:W3:Y:S01]  /*2960*/  F2I.FTZ.U32.TRUNC.NTZ R7, R6 ;  /* 0x0000000600077305 */ /* 0x0002e2000021f000 */
[----:B0-----:R-:W-:Y:S02]  /*2970*/  IMAD.MOV.U32 R10, RZ, RZ, RZ ;  /* 0x000000ffff0a7224 */ /* 0x001fe400078e00ff */
[----:B--2---:R-:W-:Y:S02]  /*2980*/  IMAD.MOV R12, RZ, RZ, -R11 ;  /* 0x000000ffff0c7224 */ /* 0x004fe400078e0a0b */
[----:B-1----:R-:W-:Y:S02]  /*2990*/  IMAD.MOV.U32 R6, RZ, RZ, RZ ;  /* 0x000000ffff067224 */ /* 0x002fe400078e00ff */
[----:B------:R-:W-:Y:S01]  /*29a0*/  IMAD R13, R12, R5, RZ ;  /* 0x000000050c0d7224 */ /* 0x000fe200078e02ff */
[----:B---3--:R-:W-:-:S03]  /*29b0*/  IADD3 R17, PT, PT, RZ, -R7, RZ ;  /* 0x80000007ff117210 */ /* 0x008fc60007ffe0ff */
[----:B------:R-:W-:Y:S02]  /*29c0*/  IMAD.HI.U32 R13, R11, R13, R10 ;  /* 0x0000000d0b0d7227 */ /* 0x000fe400078e000a */
[----:B------:R-:W0:Y:S02]  /*29d0*/  I2F.RP R11, R2 ;  /* 0x00000002000b7306 */ /* 0x000e240000209400 */
[----:B------:R-:W-:Y:S02]  /*29e0*/  IMAD R17, R17, R4, RZ ;  /* 0x0000000411117224 */ /* 0x000fe400078e02ff */
[----:B------:R-:W-:Y:S02]  /*29f0*/  IMAD.MOV.U32 R10, RZ, RZ, R14 ;  /* 0x000000ffff0a7224 */ /* 0x000fe400078e000e */
[----:B------:R-:W-:-:S04]  /*2a00*/  IMAD.HI.U32 R7, R7, R17, R6 ;  /* 0x0000001107077227 */ /* 0x000fc800078e0006 */
[----:B------:R-:W-:-:S04]  /*2a10*/  IMAD.HI.U32 R8, R13, R10, RZ ;  /* 0x0000000a0d087227 */ /* 0x000fc800078e00ff */
[----:B------:R-:W-:Y:S01]  /*2a20*/  IMAD.HI.U32 R7, R7, R10, RZ ;  /* 0x0000000a07077227 */ /* 0x000fe200078e00ff */
[----:B------:R-:W-:Y:S01]  /*2a30*/  IADD3 R6, PT, PT, -R8, RZ, RZ ;  /* 0x000000ff08067210 */ /* 0x000fe20007ffe1ff */
[----:B0-----:R-:W0:Y:S02]  /*2a40*/  MUFU.RCP R11, R11 ;  /* 0x0000000b000b7308 */ /* 0x001e240000001000 */
[----:B------:R-:W-:Y:S02]  /*2a50*/  IMAD.MOV R7, RZ, RZ, -R7 ;  /* 0x000000ffff077224 */ /* 0x000fe400078e0a07 */
[--C-:B------:R-:W-:Y:S02]  /*2a60*/  IMAD R6, R5, R6, R10.reuse ;  /* 0x0000000605067224 */ /* 0x100fe400078e020a */
[----:B------:R-:W-:-:S03]  /*2a70*/  IMAD R7, R4, R7, R10 ;  /* 0x0000000704077224 */ /* 0x000fc600078e020a */
[----:B------:R-:W-:Y:S02]  /*2a80*/  ISETP.GT.U32.AND P0, PT, R5, R6, PT ;  /* 0x000000060500720c */ /* 0x000fe40003f04070 */
[----:B------:R-:W-:Y:S01]  /*2a90*/  ISETP.GT.U32.AND P1, PT, R4, R7, PT ;  /* 0x000000070400720c */ /* 0x000fe20003f24070 */
[----:B0-----:R-:W-:-:S10]  /*2aa0*/  VIADD R10, R11, 0xffffffe ;  /* 0x0ffffffe0b0a7836 */ /* 0x001fd40000000000 */
[----:B------:R-:W-:Y:S02]  /*2ab0*/  @!P0 IMAD.IADD R6, R6, 0x1, -R5 ;  /* 0x0000000106068824 */ /* 0x000fe400078e0a05 */
[----:B------:R-:W-:Y:S01]  /*2ac0*/  @!P1 IADD3 R7, PT, PT, R7, -R4, RZ ;  /* 0x8000000407079210 */ /* 0x000fe20007ffe0ff */
[----:B------:R-:W-:Y:S01]  /*2ad0*/  @!P0 VIADD R8, R8, 0x1 ;  /* 0x0000000108088836 */ /* 0x000fe20000000000 */
[----:B------:R-:W-:Y:S02]  /*2ae0*/  ISETP.NE.AND P0, PT, R16, RZ, PT ;  /* 0x000000ff1000720c */ /* 0x000fe40003f05270 */
[----:B------:R-:W-:Y:S02]  /*2af0*/  ISETP.GE.U32.AND P3, PT, R6, R5, PT ;  /* 0x000000050600720c */ /* 0x000fe40003f66070 */
[----:B------:R-:W-:Y:S01]  /*2b00*/  ISETP.GT.U32.AND P1, PT, R4, R7, PT ;  /* 0x000000070400720c */ /* 0x000fe20003f24070 */
[----:B------:R-:W0:Y:S01]  /*2b10*/  F2I.FTZ.U32.TRUNC.NTZ R5, R10 ;  /* 0x0000000a00057305 */ /* 0x000e22000021f000 */
[----:B------:R-:W-:-:S04]  /*2b20*/  LOP3.LUT R6, R3, R16, RZ, 0x3c, !PT ;  /* 0x0000001003067212 */ /* 0x000fc800078e3cff */
[----:B------:R-:W-:-:S05]  /*2b30*/  ISETP.GE.AND P2, PT, R6, RZ, PT ;  /* 0x000000ff0600720c */ /* 0x000fca0003f46270 */
[----:B------:R-:W-:Y:S01]  /*2b40*/  @P3 VIADD R8, R8, 0x1 ;  /* 0x0000000108083836 */ /* 0x000fe20000000000 */
[----:B------:R-:W-:Y:S01]  /*2b50*/  ISETP.GE.AND P3, PT, R3, RZ, PT ;  /* 0x000000ff0300720c */ /* 0x000fe20003f66270 */
[----:B------:R-:W-:Y:S01]  /*2b60*/  @!P1 IMAD.IADD R7, R7, 0x1, -R4 ;  /* 0x0000000107079824 */ /* 0x000fe200078e0a04 */
[----:B------:R-:W-:Y:S01]  /*2b70*/  ISETP.NE.AND P1, PT, R9, RZ, PT ;  /* 0x000000ff0900720c */ /* 0x000fe20003f25270 */
[----:B------:R-:W-:Y:S02]  /*2b80*/  IMAD.MOV.U32 R4, RZ, RZ, RZ ;  /* 0x000000ffff047224 */ /* 0x000fe400078e00ff */
[----:B0-----:R-:W-:Y:S02]  /*2b90*/  IMAD.MOV R11, RZ, RZ, -R5 ;  /* 0x000000ffff0b7224 */ /* 0x001fe400078e0a05 */
[----:B------:R-:W-:Y:S02]  /*2ba0*/  @!P2 IADD3 R8, PT, PT, -R8, RZ, RZ ;  /* 0x000000ff0808a210 */ /* 0x000fe40007ffe1ff */
[----:B------:R-:W-:Y:S01]  /*2bb0*/  @!P0 LOP3.LUT R8, RZ, R16, RZ, 0x33, !PT ;  /* 0x00000010ff088212 */ /* 0x000fe200078e33ff */
[----:B------:R-:W-:-:S03]  /*2bc0*/  IMAD R11, R11, R2, RZ ;  /* 0x000000020b0b7224 */ /* 0x000fc600078e02ff */
[----:B------:R-:W-:Y:S01]  /*2bd0*/  IABS R6, R8 ;  /* 0x0000000800067213 */ /* 0x000fe20000000000 */
[----:B------:R-:W-:Y:S01]  /*2be0*/  @!P3 IMAD.MOV R7, RZ, RZ, -R7 ;  /* 0x000000ffff07b224 */ /* 0x000fe200078e0a07 */
[----:B------:R-:W-:Y:S01]  /*2bf0*/  @!P1 LOP3.LUT R7, RZ, R9, RZ, 0x33, !PT ;  /* 0x00000009ff079212 */ /* 0x000fe200078e33ff */
[----:B------:R-:W-:Y:S01]  /*2c00*/  IMAD.HI.U32 R4, R5, R11, R4 ;  /* 0x0000000b05047227 */ /* 0x000fe200078e0004 */
[----:B------:R-:W-:-:S03]  /*2c10*/  MOV R5, R6 ;  /* 0x0000000600057202 */ /* 0x000fc60000000f00 */
[----:B------:R-:W-:-:S04]  /*2c20*/  IMAD.WIDE R24, R7, 0x8, R30 ;  /* 0x0000000807187825 */ /* 0x000fc800078e021e */
[----:B------:R-:W-:Y:S02]  /*2c30*/  IMAD.HI.U32 R4, R4, R5, RZ ;  /* 0x0000000504047227 */ /* 0x000fe400078e00ff */
[----:B------:R-:W2:Y:S02]  /*2c40*/  LDG.E.64 R24, desc[UR6][R24.64] ;  /* 0x0000000618187981 */ /* 0x000ea4000c1e1b00 */
        /* <DEDUP_REMOVED lines=29> */
.L_x_1027:
[----:B------:R-:W-:Y:S05]  /*2e20*/  BSYNC.RECONVERGENT B1 ;  /* 0x0000000000017941 */ /* 0x000fea0003800200 */
.L_x_1026:
[----:B------:R-:W-:-:S04]  /*2e30*/  IMAD.WIDE R6, R3, 0x8, R18 ;  /* 0x0000000803067825 */ /* 0x000fc800078e0212 */
[----:B------:R-:W-:Y:S01]  /*2e40*/  IMAD.IADD R3, R0, 0x1, R3 ;  /* 0x0000000100037824 */ /* 0x000fe200078e0203 */
[----:B------:R1:W-:Y:S04]  /*2e50*/  STG.E.64 desc[UR6][R6.64], R4 ;  /* 0x0000000406007986 */ /* 0x0003e8000c101b06 */
[----:B------:R-:W-:-:S13]  /*2e60*/  ISETP.GE.AND P0, PT, R3, UR4, PT ;  /* 0x0000000403007c0c */ /* 0x000fda000bf06270 */
[----:B-1----:R-:W-:Y:S05]  /*2e70*/  @!P0 BRA `(.L_x_1028) ;  /* 0xfffffff8008c8947 */ /* 0x002fea000383ffff */
[----:B------:R-:W-:Y:S05]  /*2e80*/  EXIT ;  /* 0x000000000000794d */ /* 0x000fea0003800000 */
.L_x_1025:
[----:B------:R-:W-:Y:S01]  /*2e90*/  IABS R7, R14 ;  /* 0x0000000e00077213 */ /* 0x000fe20000000000 */
[----:B------:R-:W-:Y:S01]  /*2ea0*/  IMAD.MOV.U32 R4, RZ, RZ, RZ ;  /* 0x000000ffff047224 */ /* 0x000fe200078e00ff */
[----:B------:R-:W-:Y:S02]  /*2eb0*/  ISETP.GE.AND P1, PT, R3, RZ, PT ;  /* 0x000000ff0300720c */ /* 0x000fe40003f26270 */
[----:B------:R-:W1:Y:S01]  /*2ec0*/  I2F.RP R6, R7 ;  /* 0x0000000700067306 */ /* 0x000e620000209400 */
[----:B------:R-:W-:-:S07]  /*2ed0*/  ISETP.NE.AND P2, PT, R14, RZ, PT ;  /* 0x000000ff0e00720c */ /* 0x000fce0003f45270 */
[----:B-1----:R-:W1:Y:S02]  /*2ee0*/  MUFU.RCP R6, R6 ;  /* 0x0000000600067308 */ /* 0x002e640000001000 */
[----:B-1----:R-:W-:-:S06]  /*2ef0*/  VIADD R8, R6, 0xffffffe ;  /* 0x0ffffffe06087836 */ /* 0x002fcc0000000000 */
[----:B------:R-:W1:Y:S02]  /*2f00*/  F2I.FTZ.U32.TRUNC.NTZ R5, R8 ;  /* 0x0000000800057305 */ /* 0x000e64000021f000 */
[----:B-1----:R-:W-:-:S05]  /*2f10*/  IADD3 R2, PT, PT, RZ, -R5, RZ ;  /* 0x80000005ff027210 */ /* 0x002fca0007ffe0ff */
[----:B0-----:R-:W-:Y:S01]  /*2f20*/  IMAD R9, R2, R7, RZ ;  /* 0x0000000702097224 */ /* 0x001fe200078e02ff */
[----:B------:R-:W-:-:S03]  /*2f30*/  IABS R2, R3 ;  /* 0x0000000300027213 */ /* 0x000fc60000000000 */
        /* <DEDUP_REMOVED lines=9> */
[----:B------:R-:W-:Y:S01]  /*2fd0*/  @!P1 IMAD.MOV R2, RZ, RZ, -R2 ;  /* 0x000000ffff029224 */ /* 0x000fe200078e0a02 */
[----:B------:R-:W-:-:S05]  /*2fe0*/  @!P2 LOP3.LUT R2, RZ, R14, RZ, 0x33, !PT ;  /* 0x0000000eff02a212 */ /* 0x000fca00078e33ff */
[----:B------:R-:W-:-:S06]  /*2ff0*/  IMAD.WIDE R24, R2, 0x8, R12 ;  /* 0x0000000802187825 */ /* 0x000fcc00078e020c */
[----:B------:R-:W2:Y:S01]  /*3000*/  LDG.E.64 R24, desc[UR6][R24.64] ;  /* 0x0000000618187981 */ /* 0x000ea2000c1e1b00 */
[----:B------:R-:W0:Y:S03]  /*3010*/  LDC.64 R20, c[0x0][0x388] ;  /* 0x0000e200ff147b82 */ /* 0x000e260000000a00 */
[----:B0-----:R-:W3:Y:S01]  /*3020*/  LDG.E.64 R20, desc[UR6][R20.64] ;  /* 0x0000000614147981 */ /* 0x001ee2000c1e1b00 */
[----:B------:R-:W-:Y:S01]  /*3030*/  IMAD.MOV.U32 R4, RZ, RZ, 0x1 ;  /* 0x00000001ff047424 */ /* 0x000fe200078e00ff */
[----:B------:R-:W-:Y:S01]  /*3040*/  BSSY.RECONVERGENT B1, `(.L_x_1029) ;  /* 0x0000010000017945 */ /* 0x000fe20003800200 */
[----:B--2---:R-:W0:Y:S04]  /*3050*/  MUFU.RCP64H R5, R25 ;  /* 0x0000001900057308 */ /* 0x004e280000001800 */
[----:B0-----:R-:W-:-:S08]  /*3060*/  DFMA R6, -R24, R4, 1 ;  /* 0x3ff000001806742b */ /* 0x001fd00000000104 */
[----:B------:R-:W-:Y:S01]  /*3070*/  DFMA R6, R6, R6, R6 ;  /* 0x000000060606722b */ /* 0x000fe20000000006 */
[----:B---3--:R-:W-:-:S07]  /*3080*/  FSETP.GEU.AND P1, PT, |R21|, 6.5827683646048100446e-37, PT ;  /* 0x036000001500780b */ /* 0x008fce0003f2e200 */
        /* <DEDUP_REMOVED lines=10> */
[----:B------:R-:W-:Y:S05]  /*3130*/  CALL.REL.NOINC `($__internal_0_$__cuda_sm20_div_rn_f64_full) ;  /* 0x0000001400187944 */ /* 0x000fea0003c00000 */
.L_x_1030:
[----:B------:R-:W-:Y:S05]  /*3140*/  BSYNC.RECONVERGENT B1 ;  /* 0x0000000000017941 */ /* 0x000fea0003800200 */
.L_x_1029:
[----:B------:R-:W-:Y:S01]  /*3150*/  IMAD.WIDE R6, R3, 0x8, R10 ;  /* 0x0000000803067825 */ /* 0x000fe200078e020a */
[----:B------:R-:W-:-:S04]  /*3160*/  IADD3 R3, PT, PT, R0, R3, RZ ;  /* 0x0000000300037210 */ /* 0x000fc80007ffe0ff */
[----:B------:R1:W-:Y:S01]  /*3170*/  STG.E.64 desc[UR6][R6.64], R4 ;  /* 0x0000000406007986 */ /* 0x0003e2000c101b06 */
[----:B------:R-:W-:-:S13]  /*3180*/  ISETP.GE.AND P0, PT, R3, UR5, PT ;  /* 0x0000000503007c0c */ /* 0x000fda000bf06270 */
[----:B-1----:R-:W-:Y:S05]  /*3190*/  @!P0 BRA `(.L_x_1025) ;  /* 0xfffffffc003c8947 */ /* 0x002fea000383ffff */
[----:B------:R-:W-:Y:S05]  /*31a0*/  EXIT ;  /* 0x000000000000794d */ /* 0x000fea0003800000 */
.L_x_1024:
[----:B------:R-:W-:-:S09]  /*31b0*/  UISETP.NE.AND UP0, UPT, UR8, 0x1, UPT ;  /* 0x000000010800788c */ /* 0x000fd2000bf05270 */
[----:B------:R-:W-:Y:S05]  /*31c0*/  BRA.U UP0, `(.L_x_1031) ;  /* 0x0000000500b47547 */ /* 0x000fea000b800000 */
[----:B------:R-:W0:Y:S01]  /*31d0*/  LDC R9, c[0x0][0x3a4] ;  /* 0x0000e900ff097b82 */ /* 0x000e220000000800 */
[----:B------:R-:W-:Y:S01]  /*31e0*/  UISETP.NE.AND UP0, UPT, UR4, 0x1, UPT ;  /* 0x000000010400788c */ /* 0x000fe2000bf05270 */
[----:B------:R-:W1:Y:S01]  /*31f0*/  LDCU UR5, c[0x0][0x380] ;  /* 0x00007000ff0577ac */ /* 0x000e620008000800 */
[----:B------:R-:W2:Y:S05]  /*3200*/  LDCU UR8, c[0x0][0x380] ;  /* 0x00007000ff0877ac */ /* 0x000eaa0008000800 */
[----:B------:R-:W3:Y:S08]  /*3210*/  LDC R10, c[0x0][0x3a0] ;  /* 0x0000e800ff0a7b82 */ /* 0x000ef00000000800 */
[----:B------:R-:W4:Y:S08]  /*3220*/  LDC.64 R14, c[0x0][0x3a8] ;  /* 0x0000ea00ff0e7b82 */ /* 0x000f300000000a00 */
[----:B------:R-:W0:Y:S08]  /*3230*/  LDC.64 R12, c[0x0][0x3a8] ;  /* 0x0000ea00ff0c7b82 */ /* 0x000e300000000a00 */
[----:B------:R-:W0:Y:S01]  /*3240*/  LDC.64 R16, c[0x0][0x398] ;  /* 0x0000e600ff107b82 */ /* 0x000e220000000a00 */
[----:B-12---:R-:W-:Y:S05]  /*3250*/  BRA.U !UP0, `(.L_x_1032) ;  /* 0x0000000508287547 */ /* 0x006fea000b800000 */
.L_x_1035:
[----:B---3--:R-:W-:Y:S02]  /*3260*/  IABS R7, R10 ;  /* 0x0000000a00077213 */ /* 0x008fe40000000000 */
[----:B------:R-:W-:Y:S02]  /*3270*/  IABS R8, R3 ;  /* 0x0000000300087213 */ /* 0x000fe40000000000 */
[----:B------:R-:W1:Y:S01]  /*3280*/  I2F.RP R2, R7 ;  /* 0x0000000700027306 */ /* 0x000e620000209400 */
[----:B0-----:R-:W-:-:S07]  /*3290*/  IABS R13, R9 ;  /* 0x00000009000d7213 */ /* 0x001fce0000000000 */
[----:B-1----:R-:W0:Y:S02]  /*32a0*/  MUFU.RCP R2, R2 ;  /* 0x0000000200027308 */ /* 0x002e240000001000 */
[----:B0-----:R-:W-:-:S06]  /*32b0*/  VIADD R4, R2, 0xffffffe ;  /* 0x0ffffffe02047836 */ /* 0x001fcc0000000000 */
[----:B------:R0:W1:Y:S02]  /*32c0*/  F2I.FTZ.U32.TRUNC.NTZ R5, R4 ;  /* 0x0000000400057305 */ /* 0x000064000021f000 */
[----:B0-----:R-:W-:Y:S01]  /*32d0*/  MOV R4, RZ ;  /* 0x000000ff00047202 */ /* 0x001fe20000000f00 */
[----:B-1----:R-:W-:-:S04]  /*32e0*/  IMAD.MOV R6, RZ, RZ, -R5 ;  /* 0x000000ffff067224 */ /* 0x002fc800078e0a05 */
[----:B------:R-:W-:Y:S02]  /*32f0*/  IMAD R11, R6, R7, RZ ;  /* 0x00000007060b7224 */ /* 0x000fe400078e02ff */
[----:B------:R-:W-:Y:S02]  /*3300*/  IMAD.MOV.U32 R6, RZ, RZ, R8 ;  /* 0x000000ffff067224 */ /* 0x000fe400078e0008 */
[----:B------:R-:W0:Y:S01]  /*3310*/  I2F.RP R8, R13 ;  /* 0x0000000d00087306 */ /* 0x000e220000209400 */
        /* <DEDUP_REMOVED lines=8> */
[----:B------:R-:W-:Y:S02]  /*33a0*/  @!P1 IADD3 R2, PT, PT, R2, 0x1, RZ ;  /* 0x0000000102029810 */ /* 0x000fe40007ffe0ff */
[----:B------:R-:W-:Y:S01]  /*33b0*/  ISETP.NE.AND P1, PT, R10, RZ, PT ;  /* 0x000000ff0a00720c */ /* 0x000fe20003f25270 */
[----:B------:R-:W0:Y:S01]  /*33c0*/  F2I.FTZ.U32.TRUNC.NTZ R5, R5 ;  /* 0x0000000500057305 */ /* 0x000e22000021f000 */
[----:B------:R-:W-:Y:S02]  /*33d0*/  ISETP.GE.U32.AND P0, PT, R4, R7, PT ;  /* 0x000000070400720c */ /* 0x000fe40003f06070 */
[----:B------:R-:W-:-:S04]  /*33e0*/  LOP3.LUT R4, R3, R10, RZ, 0x3c, !PT ;  /* 0x0000000a03047212 */ /* 0x000fc800078e3cff */
[----:B------:R-:W-:-:S07]  /*33f0*/  ISETP.GE.AND P2, PT, R4, RZ, PT ;  /* 0x000000ff0400720c */ /* 0x000fce0003f46270 */
[----:B------:R-:W-:Y:S02]  /*3400*/  @P0 VIADD R2, R2, 0x1 ;  /* 0x0000000102020836 */ /* 0x000fe40000000000 */
[----:B0-----:R-:W-:-:S04]  /*3410*/  IMAD.MOV R4, RZ, RZ, -R5 ;  /* 0x000000ffff047224 */ /* 0x001fc800078e0a05 */
[----:B------:R-:W-:Y:S02]  /*3420*/  IMAD R7, R4, R13, RZ ;  /* 0x0000000d04077224 */ /* 0x000fe400078e02ff */
[----:B------:R-:W-:Y:S02]  /*3430*/  HFMA2 R4, -RZ, RZ, 0, 0 ;  /* 0x00000000ff047431 */ /* 0x000fe400000001ff */
[----:B------:R-:W-:Y:S01]  /*3440*/  @!P2 IMAD.MOV R2, RZ, RZ, -R2 ;  /* 0x000000ffff02a224 */ /* 0x000fe200078e0a02 */
[----:B------:R-:W-:Y:S02]  /*3450*/  @!P1 LOP3.LUT R2, RZ, R10, RZ, 0x33, !PT ;  /* 0x0000000aff029212 */ /* 0x000fe400078e33ff */
[----:B------:R-:W-:Y:S02]  /*3460*/  ISETP.NE.AND P2, PT, R9, RZ, PT ;  /* 0x000000ff0900720c */ /* 0x000fe40003f45270 */
        /* <DEDUP_REMOVED lines=33> */
[----:B----4-:R-:W-:Y:S05]  /*3680*/  CALL.REL.NOINC `($__internal_0_$__cuda_sm20_div_rn_f64_full) ;  /* 0x0000000c00c47944 */ /* 0x010fea0003c00000 */
.L_x_1034:
[----:B------:R-:W-:Y:S05]  /*3690*/  BSYNC.RECONVERGENT B1 ;  /* 0x0000000000017941 */ /* 0x000fea0003800200 */
.L_x_1033:
[----:B----4-:R-:W-:-:S04]  /*36a0*/  IMAD.WIDE R6, R3, 0x8, R14 ;  /* 0x0000000803067825 */ /* 0x010fc800078e020e */
[----:B------:R-:W-:Y:S01]  /*36b0*/  IMAD.IADD R3, R0, 0x1, R3 ;  /* 0x0000000100037824 */ /* 0x000fe200078e0203 */
[----:B------:R1:W-:Y:S04]  /*36c0*/  STG.E.64 desc[UR6][R6.64], R4 ;  /* 0x0000000406007986 */ /* 0x0003e8000c101b06 */
[----:B------:R-:W-:-:S13]  /*36d0*/  ISETP.GE.AND P0, PT, R3, UR5, PT ;  /* 0x0000000503007c0c */ /* 0x000fda000bf06270 */
[----:B-1----:R-:W-:Y:S05]  /*36e0*/  @!P0 BRA `(.L_x_1035) ;  /* 0xfffffff800dc8947 */ /* 0x002fea000383ffff */
[----:B------:R-:W-:Y:S05]  /*36f0*/  EXIT ;  /* 0x000000000000794d */ /* 0x000fea0003800000 */
.L_x_1032:
[----:B------:R-:W1:Y:S02]  /*3700*/  LDC.64 R24, c[0x0][0x398] ;  /* 0x0000e600ff187b82 */ /* 0x000e640000000a00 */
[----:B-1----:R-:W2:Y:S06]  /*3710*/  LDG.E.64 R24, desc[UR6][R24.64] ;  /* 0x0000000618187981 */ /* 0x002eac000c1e1b00 */
[----:B------:R-:W1:Y:S02]  /*3720*/  LDC.64 R20, c[0x0][0x388] ;  /* 0x0000e200ff147b82 */ /* 0x000e640000000a00 */
[----:B-1----:R-:W5:Y:S01]  /*3730*/  LDG.E.64 R20, desc[UR6][R20.64] ;  /* 0x0000000614147981 */ /* 0x002f62000c1e1b00 */
[----:B------:R-:W-:Y:S01]  /*3740*/  HFMA2 R4, -RZ, RZ, 0, 5.9604644775390625e-08 ;  /* 0x00000001ff047431 */ /* 0x000fe200000001ff */
[----:B--2---:R-:W1:Y:S05]  /*3750*/  MUFU.RCP64H R5, R25 ;  /* 0x0000001900057308 */ /* 0x004e6a0000001800 */
[----:B-1----:R-:W-:-:S08]  /*3760*/  DFMA R6, -R24, R4, 1 ;  /* 0x3ff000001806742b */ /* 0x002fd00000000104 */
[----:B------:R-:W-:Y:S01]  /*3770*/  DFMA R6, R6, R6, R6 ;  /* 0x000000060606722b */ /* 0x000fe20000000006 */
[----:B-----5:R-:W-:-:S07]  /*3780*/  FSETP.GEU.AND P1, PT, |R21|, 6.5827683646048100446e-37, PT ;  /* 0x036000001500780b */ /* 0x020fce0003f2e200 */
[----:B------:R-:W-:-:S08]  /*3790*/  DFMA R6, R4, R6, R4 ;  /* 0x000000060406722b */ /* 0x000fd00000000004 */
[----:B------:R-:W-:-:S08]  /*37a0*/  DFMA R4, -R24, R6, 1 ;  /* 0x3ff000001804742b */ /* 0x000fd00000000106 */
[----:B------:R-:W-:-:S08]  /*37b0*/  DFMA R4, R6, R4, R6 ;  /* 0x000000040604722b */ /* 0x000fd00000000006 */
[----:B------:R-:W-:-:S08]  /*37c0*/  DMUL R6, R20, R4 ;  /* 0x0000000414067228 */ /* 0x000fd00000000000 */
[----:B0-----:R-:W-:-:S08]  /*37d0*/  DFMA R8, -R24, R6, R20 ;  /* 0x000000061808722b */ /* 0x001fd00000000114 */
[----:B------:R-:W-:-:S10]  /*37e0*/  DFMA R4, R4, R8, R6 ;  /* 0x000000080404722b */ /* 0x000fd40000000006 */
[----:B------:R-:W-:-:S05]  /*37f0*/  FFMA R2, RZ, R25, R5 ;  /* 0x00000019ff027223 */ /* 0x000fca0000000005 */
[----:B------:R-:W-:-:S13]  /*3800*/  FSETP.GT.AND P0, PT, |R2|, 1.469367938527859385e-39, PT ;  /* 0x001000000200780b */ /* 0x000fda0003f04200 */
[----:B------:R-:W-:Y:S05]  /*3810*/  @P0 BRA P1, `(.L_x_1036) ;  /* 0x0000000000080947 */ /* 0x000fea0000800000 */
[----:B------:R-:W-:-:S07]  /*3820*/  MOV R2, 0x3840 ;  /* 0x0000384000027802 */ /* 0x000fce0000000f00 */
[----:B---34-:R-:W-:Y:S05]  /*3830*/  CALL.REL.NOINC `($__internal_0_$__cuda_sm20_div_rn_f64_full) ;  /* 0x0000000c00587944 */ /* 0x018fea0003c00000 */
.L_x_1036:
[----:B------:R-:W-:-:S04]  /*3840*/  IMAD.WIDE R6, R3, 0x8, R12 ;  /* 0x0000000803067825 */ /* 0x000fc800078e020c */
[----:B------:R-:W-:Y:S01]  /*3850*/  IMAD.IADD R3, R0, 0x1, R3 ;  /* 0x0000000100037824 */ /* 0x000fe200078e0203 */
[----:B------:R1:W-:Y:S04]  /*3860*/  STG.E.64 desc[UR6][R6.64], R4 ;  /* 0x0000000406007986 */ /* 0x0003e8000c101b06 */
[----:B------:R-:W-:-:S13]  /*3870*/  ISETP.GE.AND P0, PT, R3, UR8, PT ;  /* 0x0000000803007c0c */ /* 0x000fda000bf06270 */
[----:B-1----:R-:W-:Y:S05]  /*3880*/  @!P0 BRA `(.L_x_1032) ;  /* 0xfffffffc009c8947 */ /* 0x002fea000383ffff */
[----:B------:R-:W-:Y:S05]  /*3890*/  EXIT ;  /* 0x000000000000794d */ /* 0x000fea0003800000 */
.L_x_1031:
[----:B------:R-:W0:Y:S01]  /*38a0*/  LDC R9, c[0x0][0x3a4] ;  /* 0x0000e900ff097b82 */ /* 0x000e220000000800 */
[----:B------:R-:W-:Y:S01]  /*38b0*/  UISETP.NE.AND UP0, UPT, UR4, 0x1, UPT ;  /* 0x000000010400788c */ /* 0x000fe2000bf05270 */
[----:B------:R-:W1:Y:S01]  /*38c0*/  LDCU UR8, c[0x0][0x380] ;  /* 0x00007000ff0877ac */ /* 0x000e620008000800 */
[----:B------:R-:W2:Y:S05]  /*38d0*/  LDCU UR5, c[0x0][0x380] ;  /* 0x00007000ff0577ac */ /* 0x000eaa0008000800 */
[----:B------:R-:W3:Y:S08]  /*38e0*/  LDC R30, c[0x0][0x394] ;  /* 0x0000e500ff1e7b82 */ /* 0x000ef00000000800 */
[----:B------:R-:W4:Y:S08]  /*38f0*/  LDC R31, c[0x0][0x394] ;  /* 0x0000e500ff1f7b82 */ /* 0x000f300000000800 */
[----:B------:R-:W0:Y:S08]  /*3900*/  LDC R32, c[0x0][0x3a0] ;  /* 0x0000e800ff207b82 */ /* 0x000e300000000800 */
[----:B------:R-:W0:Y:S08]  /*3910*/  LDC R34, c[0x0][0x390] ;  /* 0x0000e400ff227b82 */ /* 0x000e300000000800 */
[----:B------:R-:W0:Y:S08]  /*3920*/  LDC R36, c[0x0][0x390] ;  /* 0x0000e400ff247b82 */ /* 0x000e300000000800 */
[----:B------:R-:W0:Y:S08]  /*3930*/  LDC.64 R10, c[0x0][0x3a8] ;  /* 0x0000ea00ff0a7b82 */ /* 0x000e300000000a00 */
[----:B------:R-:W0:Y:S08]  /*3940*/  LDC.64 R12, c[0x0][0x3a8] ;  /* 0x0000ea00ff0c7b82 */ /* 0x000e300000000a00 */
[----:B------:R-:W0:Y:S08]  /*3950*/  LDC.64 R14, c[0x0][0x388] ;  /* 0x0000e200ff0e7b82 */ /* 0x000e300000000a00 */
[----:B------:R-:W0:Y:S08]  /*3960*/  LDC.64 R16, c[0x0][0x388] ;  /* 0x0000e200ff107b82 */ /* 0x000e300000000a00 */
[----:B------:R-:W0:Y:S01]  /*3970*/  LDC.64 R18, c[0x0][0x398] ;  /* 0x0000e600ff127b82 */ /* 0x000e220000000a00 */
[----:B-1234-:R-:W-:Y:S05]  /*3980*/  BRA.U !UP0, `(.L_x_1037) ;  /* 0x0000000508dc7547 */ /* 0x01efea000b800000 */
.L_x_1040:
[----:B0-----:R-:W-:Y:S02]  /*3990*/  IABS R17, R32 ;  /* 0x0000002000117213 */ /* 0x001fe40000000000 */
[----:B------:R-:W-:Y:S02]  /*39a0*/  IABS R7, R36 ;  /* 0x0000002400077213 */ /* 0x000fe40000000000 */
[----:B------:R-:W0:Y:S01]  /*39b0*/  I2F.RP R2, R17 ;  /* 0x0000001100027306 */ /* 0x000e220000209400 */
[----:B------:R-:W-:Y:S02]  /*39c0*/  IABS R16, R9 ;  /* 0x0000000900107213 */ /* 0x000fe40000000000 */
[----:B------:R-:W-:-:S05]  /*39d0*/  IABS R8, R3 ;  /* 0x0000000300087213 */ /* 0x000fca0000000000 */
[----:B------:R-:W1:Y:S08]  /*39e0*/  I2F.RP R12, R7 ;  /* 0x00000007000c7306 */ /* 0x000e700000209400 */
[----:B0-----:R-:W0:Y:S08]  /*39f0*/  MUFU.RCP R2, R2 ;  /* 0x0000000200027308 */ /* 0x001e300000001000 */
[----:B-1----:R-:W1:Y:S01]  /*3a00*/  MUFU.RCP R12, R12 ;  /* 0x0000000c000c7308 */ /* 0x002e620000001000 */
[----:B0-----:R-:W-:-:S07]  /*3a10*/  VIADD R4, R2, 0xffffffe ;  /* 0x0ffffffe02047836 */ /* 0x001fce0000000000 */
[----:B------:R0:W2:Y:S01]  /*3a20*/  F2I.FTZ.U32.TRUNC.NTZ R5, R4 ;  /* 0x0000000400057305 */ /* 0x0000a2000021f000 */
[----:B-1----:R-:W-:Y:S02]  /*3a30*/  IADD3 R12, PT, PT, R12, 0xffffffe, RZ ;  /* 0x0ffffffe0c0c7810 */ /* 0x002fe40007ffe0ff */
[----:B0-----:R-:W-:Y:S01]  /*3a40*/  MOV R4, RZ ;  /* 0x000000ff00047202 */ /* 0x001fe20000000f00 */
[----:B--2---:R-:W-:-:S04]  /*3a50*/  IMAD.MOV R6, RZ, RZ, -R5 ;  /* 0x000000ffff067224 */ /* 0x004fc800078e0a05 */
[----:B------:R-:W-:Y:S02]  /*3a60*/  IMAD R13, R6, R17, RZ ;  /* 0x00000011060d7224 */ /* 0x000fe400078e02ff */
[----:B------:R-:W-:Y:S02]  /*3a70*/  IMAD.MOV.U32 R6, RZ, RZ, R16 ;  /* 0x000000ffff067224 */ /* 0x000fe400078e0010 */
[----:B------:R-:W-:Y:S02]  /*3a80*/  IMAD.HI.U32 R13, R5, R13, R4 ;  /* 0x0000000d050d7227 */ /* 0x000fe400078e0004 */
[----:B------:R-:W0:Y:S04]  /*3a90*/  I2F.RP R16, R6 ;  /* 0x0000000600107306 */ /* 0x000e280000209400 */
[----:B------:R-:W-:-:S04]  /*3aa0*/  IMAD.HI.U32 R4, R13, R8, RZ ;  /* 0x000000080d047227 */ /* 0x000fc800078e00ff */
[----:B------:R-:W-:Y:S01]  /*3ab0*/  IMAD.MOV R2, RZ, RZ, -R4 ;  /* 0x000000ffff027224 */ /* 0x000fe200078e0a04 */
[----:B------:R1:W2:Y:S03]  /*3ac0*/  F2I.FTZ.U32.TRUNC.NTZ R13, R12 ;  /* 0x0000000c000d7305 */ /* 0x0002a6000021f000 */
[----:B------:R-:W-:-:S05]  /*3ad0*/  IMAD R2, R17, R2, R8 ;  /* 0x0000000211027224 */ /* 0x000fca00078e0208 */
[----:B------:R-:W-:Y:S01]  /*3ae0*/  ISETP.GT.U32.AND P1, PT, R17, R2, PT ;  /* 0x000000021100720c */ /* 0x000fe20003f24070 */
[----:B0-----:R-:W0:Y:S01]  /*3af0*/  MUFU.RCP R16, R16 ;  /* 0x0000001000107308 */ /* 0x001e220000001000 */
[----:B-1----:R-:W-:Y:S01]  /*3b00*/  HFMA2 R12, -RZ, RZ, 0, 0 ;  /* 0x00000000ff0c7431 */ /* 0x002fe200000001ff */
[----:B--2---:R-:W-:-:S10]  /*3b10*/  IADD3 R20, PT, PT, RZ, -R13, RZ ;  /* 0x8000000dff147210 */ /* 0x004fd40007ffe0ff */
[----:B------:R-:W-:Y:S02]  /*3b20*/  @!P1 IMAD.IADD R2, R2, 0x1, -R17 ;  /* 0x0000000102029824 */ /* 0x000fe400078e0a11 */
[----:B------:R-:W-:Y:S01]  /*3b30*/  @!P1 VIADD R4, R4, 0x1 ;  /* 0x0000000104049836 */ /* 0x000fe20000000000 */
[----:B------:R-:W-:Y:S02]  /*3b40*/  ISETP.NE.AND P1, PT, R32, RZ, PT ;  /* 0x000000ff2000720c */ /* 0x000fe40003f25270 */
[----:B------:R-:W-:Y:S01]  /*3b50*/  ISETP.GE.U32.AND P0, PT, R2, R17, PT ;  /* 0x000000110200720c */ /* 0x000fe20003f06070 */
[----:B0-----:R-:W-:Y:S01]  /*3b60*/  VIADD R5, R16, 0xffffffe ;  /* 0x0ffffffe10057836 */ /* 0x001fe20000000000 */
[----:B------:R-:W-:Y:S01]  /*3b70*/  LOP3.LUT R2, R3, R32, RZ, 0x3c, !PT ;  /* 0x0000002003027212 */ /* 0x000fe200078e3cff */
[----:B------:R-:W-:-:S03]  /*3b80*/  IMAD R17, R20, R7, RZ ;  /* 0x0000000714117224 */ /* 0x000fc600078e02ff */
[----:B------:R-:W-:Y:S01]  /*3b90*/  ISETP.GE.AND P2, PT, R2, RZ, PT ;  /* 0x000000ff0200720c */ /* 0x000fe20003f46270 */
[----:B------:R-:W0:Y:S01]  /*3ba0*/  F2I.FTZ.U32.TRUNC.NTZ R5, R5 ;  /* 0x0000000500057305 */ /* 0x000e22000021f000 */
[----:B------:R-:W-:Y:S01]  /*3bb0*/  IMAD.HI.U32 R13, R13, R17, R12 ;  /* 0x000000110d0d7227 */ /* 0x000fe200078e000c */
[----:B------:R-:W-:-:S04]  /*3bc0*/  IABS R2, R31 ;  /* 0x0000001f00027213 */ /* 0x000fc80000000000 */
[----:B------:R-:W-:Y:S02]  /*3bd0*/  @P0 VIADD R4, R4, 0x1 ;  /* 0x0000000104040836 */ /* 0x000fe40000000000 */
[----:B------:R-:W-:Y:S01]  /*3be0*/  IMAD.HI.U32 R13, R13, R8, RZ ;  /* 0x000000080d0d7227 */ /* 0x000fe200078e00ff */
[----:B------:R-:W1:Y:S03]  /*3bf0*/  I2F.RP R20, R2 ;  /* 0x0000000200147306 */ /* 0x000e660000209400 */
[----:B------:R-:W-:Y:S02]  /*3c00*/  IMAD.MOV.U32 R12, RZ, RZ, R4 ;  /* 0x000000ffff0c7224 */ /* 0x000fe400078e0004 */
[----:B------:R-:W-:Y:S02]  /*3c10*/  IMAD.MOV R16, RZ, RZ, -R13 ;  /* 0x000000ffff107224 */ /* 0x000fe400078e0a0d */
[----:B0-----:R-:W-:Y:S01]  /*3c20*/  IMAD.MOV R17, RZ, RZ, -R5 ;  /* 0x000000ffff117224 */ /* 0x001fe200078e0a05 */
[----:B------:R-:W-:Y:S01]  /*3c30*/  @!P2 IADD3 R12, PT, PT, -R12, RZ, RZ ;  /* 0x000000ff0c0ca210 */ /* 0x000fe20007ffe1ff */
[----:B------:R-:W-:Y:S01]  /*3c40*/  IMAD.MOV.U32 R4, RZ, RZ, RZ ;  /* 0x000000ffff047224 */ /* 0x000fe200078e00ff */
[----:B------:R-:W-:Y:S01]  /*3c50*/  @!P1 LOP3.LUT R12, RZ, R32, RZ, 0x33, !PT ;  /* 0x00000020ff0c9212 */ /* 0x000fe200078e33ff */
[----:B------:R-:W-:-:S02]  /*3c60*/  IMAD R17, R17, R6, RZ ;  /* 0x0000000611117224 */ /* 0x000fc400078e02ff */
[----:B------:R-:W-:Y:S01]  /*3c70*/  IMAD R8, R7, R16, R8 ;  /* 0x0000001007087224 */ /* 0x000fe200078e0208 */
[----:B------:R-:W-:Y:S01]  /*3c80*/  IABS R21, R12 ;  /* 0x0000000c00157213 */ /* 0x000fe20000000000 */
[----:B------:R-:W-:Y:S01]  /*3c90*/  IMAD.HI.U32 R4, R5, R17, R4 ;  /* 0x0000001105047227 */ /* 0x000fe200078e0004 */
[----:B-1----:R-:W0:Y:S02]  /*3ca0*/  MUFU.RCP R20, R20 ;  /* 0x0000001400147308 */ /* 0x002e240000001000 */
[----:B------:R-:W-:Y:S02]  /*3cb0*/  MOV R17, R21 ;  /* 0x0000001500117202 */ /* 0x000fe40000000f00 */
[----:B------:R-:W-:-:S03]  /*3cc0*/  ISETP.GT.U32.AND P2, PT, R7, R8, PT ;  /* 0x000000080700720c */ /* 0x000fc60003f44070 */
[----:B------:R-:W-:-:S04]  /*3cd0*/  IMAD.HI.U32 R4, R4, R17, RZ ;  /* 0x0000001104047227 */ /* 0x000fc800078e00ff */
[----:B------:R-:W-:-:S04]  /*3ce0*/  IMAD.MOV R4, RZ, RZ, -R4 ;  /* 0x000000ffff047224 */ /* 0x000fc800078e0a04 */
[----:B------:R-:W-:Y:S01]  /*3cf0*/  IMAD R17, R6, R4, R17 ;  /* 0x0000000406117224 */ /* 0x000fe200078e0211 */
[----:B------:R-:W-:Y:S01]  /*3d00*/  LOP3.LUT R4, R3, R36, RZ, 0x3c, !PT ;  /* 0x0000002403047212 */ /* 0x000fe200078e3cff */
[----:B------:R-:W-:Y:S01]  /*3d10*/  @!P2 IMAD.IADD R8, R8, 0x1, -R7 ;  /* 0x000000010808a824 */ /* 0x000fe200078e0a07 */
[----:B0-----:R-:W-:Y:S01]  /*3d20*/  IADD3 R5, PT, PT, R20, 0xffffffe, RZ ;  /* 0x0ffffffe14057810 */ /* 0x001fe20007ffe0ff */
[----:B------:R-:W-:Y:S01]  /*3d30*/  @!P2 VIADD R13, R13, 0x1 ;  /* 0x000000010d0da836 */ /* 0x000fe20000000000 */
[----:B------:R-:W-:Y:S02]  /*3d40*/  ISETP.GT.U32.AND P3, PT, R6, R17, PT ;  /* 0x000000110600720c */ /* 0x000fe40003f64070 */
[----:B------:R-:W-:Y:S02]  /*3d50*/  ISETP.GE.U32.AND P1, PT, R8, R7, PT ;  /* 0x000000070800720c */ /* 0x000fe40003f26070 */
[----:B------:R-:W-:Y:S01]  /*3d60*/  ISETP.GE.AND P0, PT, R4, RZ, PT ;  /* 0x000000ff0400720c */ /* 0x000fe20003f06270 */
[----:B------:R-:W0:Y:S01]  /*3d70*/  F2I.FTZ.U32.TRUNC.NTZ R5, R5 ;  /* 0x0000000500057305 */ /* 0x000e22000021f000 */
[----:B------:R-:W-:Y:S01]  /*3d80*/  ISETP.NE.AND P2, PT, R36, RZ, PT ;  /* 0x000000ff2400720c */ /* 0x000fe20003f45270 */
[----:B------:R-:W-:-:S06]  /*3d90*/  IMAD.MOV.U32 R4, RZ, RZ, RZ ;  /* 0x000000ffff047224 */ /* 0x000fcc00078e00ff */
[----:B------:R-:W-:Y:S02]  /*3da0*/  @!P3 IMAD.IADD R17, R17, 0x1, -R6 ;  /* 0x000000011111b824 */ /* 0x000fe400078e0a06 */
[----:B------:R-:W-:-:S03]  /*3db0*/  @P1 IADD3 R13, PT, PT, R13, 0x1, RZ ;  /* 0x000000010d0d1810 */ /* 0x000fc60007ffe0ff */
[----:B------:R-:W-:Y:S02]  /*3dc0*/  ISETP.GT.U32.AND P1, PT, R6, R17, PT ;  /* 0x000000110600720c */ /* 0x000fe40003f24070 */
[----:B------:R-:W-:Y:S01]  /*3dd0*/  @!P0 IMAD.MOV R13, RZ, RZ, -R13 ;  /* 0x000000ffff0d8224 */ /* 0x000fe200078e0a0d */
[----:B------:R-:W-:Y:S01]  /*3de0*/  ISETP.GE.AND P0, PT, R12, RZ, PT ;  /* 0x000000ff0c00720c */ /* 0x000fe20003f06270 */
[----:B0-----:R-:W-:Y:S01]  /*3df0*/  IMAD.MOV R7, RZ, RZ, -R5 ;  /* 0x000000ffff077224 */ /* 0x001fe200078e0a05 */
[----:B------:R-:W-:Y:S02]  /*3e00*/  @!P2 LOP3.LUT R13, RZ, R36, RZ, 0x33, !PT ;  /* 0x00000024ff0da212 */ /* 0x000fe400078e33ff */
[----:B------:R-:W-:Y:S01]  /*3e10*/  ISETP.NE.AND P2, PT, R9, RZ, PT ;  /* 0x000000ff0900720c */ /* 0x000fe20003f45270 */
[----:B------:R-:W-:-:S04]  /*3e20*/  IMAD R7, R7, R2, RZ ;  /* 0x0000000207077224 */ /* 0x000fc800078e02ff */
[----:B------:R-:W-:Y:S01]  /*3e30*/  IMAD.HI.U32 R4, R5, R7, R4 ;  /* 0x0000000705047227 */ /* 0x000fe200078e0004 */
[----:B------:R-:W-:Y:S02]  /*3e40*/  @!P1 IADD3 R17, PT, PT, R17, -R6, RZ ;  /* 0x8000000611119210 */ /* 0x000fe40007ffe0ff */
[----:B------:R-:W-:Y:S02]  /*3e50*/  IABS R6, R13 ;  /* 0x0000000d00067213 */ /* 0x000fe40000000000 */
[----:B------:R-:W-:-:S03]  /*3e60*/  @!P0 IADD3 R17, PT, PT, -R17, RZ, RZ ;  /* 0x000000ff11118210 */ /* 0x000fc60007ffe1ff */
[----:B------:R-:W-:Y:S01]  /*3e70*/  @!P2 LOP3.LUT R17, RZ, R9, RZ, 0x33, !PT ;  /* 0x00000009ff11a212 */ /* 0x000fe200078e33ff */
[----:B------:R-:W-:-:S04]  /*3e80*/  IMAD.MOV.U32 R5, RZ, RZ, R6 ;  /* 0x000000ffff057224 */ /* 0x000fc800078e0006 */
        /* <DEDUP_REMOVED lines=10> */
[----:B------:R-:W-:-:S05]  /*3f30*/  @!P0 IADD3 R5, PT, PT, R5, -R2, RZ ;  /* 0x8000000205058210 */ /* 0x000fca0007ffe0ff */
[----:B------:R-:W-:Y:S01]  /*3f40*/  @!P1 IMAD.MOV R5, RZ, RZ, -R5 ;  /* 0x000000ffff059224 */ /* 0x000fe200078e0a05 */
        /* <DEDUP_REMOVED lines=20> */
.L_x_1039:
[----:B------:R-:W-:Y:S05]  /*4090*/  BSYNC.RECONVERGENT B1 ;  /* 0x0000000000017941 */ /* 0x000fea0003800200 */
.L_x_1038:
[----:B------:R-:W-:Y:S01]  /*40a0*/  IMAD.WIDE R6, R3, 0x8, R10 ;  /* 0x0000000803067825 */ /* 0x000fe200078e020a */
[----:B------:R-:W-:-:S04]  /*40b0*/  IADD3 R3, PT, PT, R0, R3, RZ ;  /* 0x0000000300037210 */ /* 0x000fc80007ffe0ff */
[----:B------:R1:W-:Y:S01]  /*40c0*/  STG.E.64 desc[UR6][R6.64], R4 ;  /* 0x0000000406007986 */ /* 0x0003e2000c101b06 */
[----:B------:R-:W-:-:S13]  /*40d0*/  ISETP.GE.AND P0, PT, R3, UR5, PT ;  /* 0x0000000503007c0c */ /* 0x000fda000bf06270 */
[----:B-1----:R-:W-:Y:S05]  /*40e0*/  @!P0 BRA `(.L_x_1040) ;  /* 0xfffffff800288947 */ /* 0x002fea000383ffff */
[----:B------:R-:W-:Y:S05]  /*40f0*/  EXIT ;  /* 0x000000000000794d */ /* 0x000fea0003800000 */
.L_x_1037:
[----:B0-----:R-:W-:Y:S01]  /*4100*/  IABS R7, R34 ;  /* 0x0000002200077213 */ /* 0x001fe20000000000 */
[----:B------:R-:W0:Y:S01]  /*4110*/  LDC.64 R24, c[0x0][0x398] ;  /* 0x0000e600ff187b82 */ /* 0x000e220000000a00 */
[----:B------:R-:W-:Y:S02]  /*4120*/  IABS R8, R3 ;  /* 0x0000000300087213 */ /* 0x000fe40000000000 */
[----:B------:R-:W1:Y:S01]  /*4130*/  I2F.RP R2, R7 ;  /* 0x0000000700027306 */ /* 0x000e620000209400 */
[----:B------:R-:W-:-:S07]  /*4140*/  IABS R11, R30 ;  /* 0x0000001e000b7213 */ /* 0x000fce0000000000 */
[----:B-1----:R-:W1:Y:S01]  /*4150*/  MUFU.RCP R2, R2 ;  /* 0x0000000200027308 */ /* 0x002e620000001000 */
[----:B0-----:R-:W2:Y:S01]  /*4160*/  LDG.E.64 R24, desc[UR6][R24.64] ;  /* 0x0000000618187981 */ /* 0x001ea2000c1e1b00 */
[----:B-1----:R-:W-:-:S06]  /*4170*/  VIADD R4, R2, 0xffffffe ;  /* 0x0ffffffe02047836 */ /* 0x002fcc0000000000 */
[----:B------:R0:W1:Y:S02]  /*4180*/  F2I.FTZ.U32.TRUNC.NTZ R5, R4 ;  /* 0x0000000400057305 */ /* 0x000064000021f000 */
[----:B0-----:R-:W-:Y:S02]  /*4190*/  IMAD.MOV.U32 R4, RZ, RZ, RZ ;  /* 0x000000ffff047224 */ /* 0x001fe400078e00ff */
[----:B-1----:R-:W-:-:S04]  /*41a0*/  IMAD.MOV R6, RZ, RZ, -R5 ;  /* 0x000000ffff067224 */ /* 0x002fc800078e0a05 */
[----:B------:R-:W-:Y:S01]  /*41b0*/  IMAD R9, R6, R7, RZ ;  /* 0x0000000706097224 */ /* 0x000fe200078e02ff */
[----:B------:R-:W-:Y:S02]  /*41c0*/  MOV R6, R8 ;  /* 0x0000000800067202 */ /* 0x000fe40000000f00 */
        /* <DEDUP_REMOVED lines=8> */
[-C--:B------:R-:W-:Y:S01]  /*4250*/  @!P1 IADD3 R4, PT, PT, R4, -R7.reuse, RZ ;  /* 0x8000000704049210 */ /* 0x080fe20007ffe0ff */
[----:B------:R-:W-:Y:S01]  /*4260*/  @!P1 VIADD R2, R2, 0x1 ;  /* 0x0000000102029836 */ /* 0x000fe20000000000 */
[----:B------:R-:W-:Y:S01]  /*4270*/  ISETP.NE.AND P1, PT, R34, RZ, PT ;  /* 0x000000ff2200720c */ /* 0x000fe20003f25270 */
[----:B------:R-:W0:Y:S01]  /*4280*/  F2I.FTZ.U32.TRUNC.NTZ R5, R5 ;  /* 0x0000000500057305 */ /* 0x000e22000021f000 */
[----:B------:R-:W-:Y:S02]  /*4290*/  ISETP.GE.U32.AND P0, PT, R4, R7, PT ;  /* 0x000000070400720c */ /* 0x000fe40003f06070 */
[----:B------:R-:W-:-:S04]  /*42a0*/  LOP3.LUT R4, R3, R34, RZ, 0x3c, !PT ;  /* 0x0000002203047212 */ /* 0x000fc800078e3cff */
[----:B------:R-:W-:-:S07]  /*42b0*/  ISETP.GE.AND P2, PT, R4, RZ, PT ;  /* 0x000000ff0400720c */ /* 0x000fce0003f46270 */
[----:B------:R-:W-:Y:S01]  /*42c0*/  @P0 IADD3 R2, PT, PT, R2, 0x1, RZ ;  /* 0x0000000102020810 */ /* 0x000fe20007ffe0ff */
[----:B0-----:R-:W-:-:S04]  /*42d0*/  IMAD.MOV R4, RZ, RZ, -R5 ;  /* 0x000000ffff047224 */ /* 0x001fc800078e0a05 */
[----:B------:R-:W-:Y:S02]  /*42e0*/  IMAD R7, R4, R11, RZ ;  /* 0x0000000b04077224 */ /* 0x000fe400078e02ff */
[----:B------:R-:W-:Y:S02]  /*42f0*/  HFMA2 R4, -RZ, RZ, 0, 0 ;  /* 0x00000000ff047431 */ /* 0x000fe400000001ff */
[----:B------:R-:W-:Y:S01]  /*4300*/  @!P2 IMAD.MOV R2, RZ, RZ, -R2 ;  /* 0x000000ffff02a224 */ /* 0x000fe200078e0a02 */
[----:B------:R-:W-:-:S04]  /*4310*/  @!P1 LOP3.LUT R2, RZ, R34, RZ, 0x33, !PT ;  /* 0x00000022ff029212 */ /* 0x000fc800078e33ff */
[----:B------:R-:W-:Y:S01]  /*4320*/  IABS R6, R2 ;  /* 0x0000000200067213 */ /* 0x000fe20000000000 */
        /* <DEDUP_REMOVED lines=13> */
[----:B------:R-:W-:-:S06]  /*4400*/  IMAD.WIDE R20, R4, 0x8, R16 ;  /* 0x0000000804147825 */ /* 0x000fcc00078e0210 */
[----:B------:R-:W3:Y:S01]  /*4410*/  LDG.E.64 R20, desc[UR6][R20.64] ;  /* 0x0000000614147981 */ /* 0x000ee2000c1e1b00 */
[----:B------:R-:W-:Y:S01]  /*4420*/  MOV R4, 0x1 ;  /* 0x0000000100047802 */ /* 0x000fe20000000f00 */
        /* <DEDUP_REMOVED lines=16> */
.L_x_1042:
[----:B------:R-:W-:Y:S05]  /*4530*/  BSYNC.RECONVERGENT B1 ;  /* 0x0000000000017941 */ /* 0x000fea0003800200 */
.L_x_1041:
[----:B------:R-:W-:-:S04]  /*4540*/  IMAD.WIDE R6, R3, 0x8, R12 ;  /* 0x0000000803067825 */ /* 0x000fc800078e020c */
[----:B------:R-:W-:Y:S01]  /*4550*/  IMAD.IADD R3, R0, 0x1, R3 ;  /* 0x0000000100037824 */ /* 0x000fe200078e0203 */
[----:B------:R1:W-:Y:S04]  /*4560*/  STG.E.64 desc[UR6][R6.64], R4 ;  /* 0x0000000406007986 */ /* 0x0003e8000c101b06 */
[----:B------:R-:W-:-:S13]  /*4570*/  ISETP.GE.AND P0, PT, R3, UR8, PT ;  /* 0x0000000803007c0c */ /* 0x000fda000bf06270 */
[----:B-1----:R-:W-:Y:S05]  /*4580*/  @!P0 BRA `(.L_x_1037) ;  /* 0xfffffff800dc8947 */ /* 0x002fea000383ffff */
[----:B------:R-:W-:Y:S05]  /*4590*/  EXIT ;  /* 0x000000000000794d */ /* 0x000fea0003800000 */
        .weak           $__internal_0_$__cuda_sm20_div_rn_f64_full
        .type           $__internal_0_$__cuda_sm20_div_rn_f64_full,@function
        .size           $__internal_0_$__cuda_sm20_div_rn_f64_full,(.L_x_1311 - $__internal_0_$__cuda_sm20_div_rn_f64_full)
$__internal_0_$__cuda_sm20_div_rn_f64_full:
[----:B------:R-:W-:Y:S01]  /*45a0*/  FSETP.GEU.AND P2, PT, |R21|, 1.469367938527859385e-39, PT ;  /* 0x001000001500780b */ /* 0x000fe20003f4e200 */
[----:B------:R-:W-:Y:S01]  /*45b0*/  IMAD.MOV.U32 R26, RZ, RZ, R20 ;  /* 0x000000ffff1a7224 */ /* 0x000fe200078e0014 */
[C---:B------:R-:W-:Y:S01]  /*45c0*/  FSETP.GEU.AND P0, PT, |R25|.reuse, 1.469367938527859385e-39, PT ;  /* 0x001000001900780b */ /* 0x040fe20003f0e200 */
[----:B------:R-:W-:Y:S01]  /*45d0*/  BSSY.RECONVERGENT B0, `(.L_x_1043) ;  /* 0x0000059000007945 */ /* 0x000fe20003800200 */
[----:B------:R-:W-:Y:S02]  /*45e0*/  LOP3.LUT R22, R25, 0x800fffff, RZ, 0xc0, !PT ;  /* 0x800fffff19167812 */ /* 0x000fe400078ec0ff */
[----:B------:R-:W-:Y:S02]  /*45f0*/  LOP3.LUT R4, R21, 0x7ff00000, RZ, 0xc0, !PT ;  /* 0x7ff0000015047812 */ /* 0x000fe400078ec0ff */
[----:B------:R-:W-:Y:S01]  /*4600*/  LOP3.LUT R23, R22, 0x3ff00000, RZ, 0xfc, !PT ;  /* 0x3ff0000016177812 */ /* 0x000fe200078efcff */
[----:B------:R-:W-:Y:S01]  /*4610*/  IMAD.MOV.U32 R22, RZ, RZ, R24 ;  /* 0x000000ffff167224 */ /* 0x000fe200078e0018 */
[----:B------:R-:W-:-:S02]  /*4620*/  LOP3.LUT R7, R25, 0x7ff00000, RZ, 0xc0, !PT ;  /* 0x7ff0000019077812 */ /* 0x000fc400078ec0ff */
[----:B------:R-:W-:Y:S01]  /*4630*/  MOV R38, 0x1 ;  /* 0x0000000100267802 */ /* 0x000fe20000000f00 */
[----:B------:R-:W-:Y:S01]  /*4640*/  @!P2 IMAD.MOV.U32 R28, RZ, RZ, RZ ;  /* 0x000000ffff1ca224 */ /* 0x000fe200078e00ff */
[----:B------:R-:W-:Y:S01]  /*4650*/  @!P2 LOP3.LUT R5, R25, 0x7ff00000, RZ, 0xc0, !PT ;  /* 0x7ff000001905a812 */ /* 0x000fe200078ec0ff */
[----:B------:R-:W-:Y:S01]  /*4660*/  @!P0 DMUL R22, R24, 8.98846567431157953865e+307 ;  /* 0x7fe0000018168828 */ /* 0x000fe20000000000 */
[C---:B------:R-:W-:Y:S02]  /*4670*/  ISETP.GE.U32.AND P1, PT, R4.reuse, R7, PT ;  /* 0x000000070400720c */ /* 0x040fe40003f26070 */
[----:B------:R-:W-:Y:S02]  /*4680*/  @!P2 ISETP.GE.U32.AND P3, PT, R4, R5, PT ;  /* 0x000000050400a20c */ /* 0x000fe40003f66070 */
[----:B------:R-:W-:Y:S01]  /*4690*/  MOV R5, 0x1ca00000 ;  /* 0x1ca0000000057802 */ /* 0x000fe20000000f00 */
[----:B------:R-:W0:Y:S03]  /*46a0*/  MUFU.RCP64H R39, R23 ;  /* 0x0000001700277308 */ /* 0x000e260000001800 */
[----:B------:R-:W-:-:S02]  /*46b0*/  @!P2 SEL R29, R5, 0x63400000, !P3 ;  /* 0x63400000051da807 */ /* 0x000fc40005800000 */
[----:B------:R-:W-:Y:S02]  /*46c0*/  SEL R27, R5, 0x63400000, !P1 ;  /* 0x63400000051b7807 */ /* 0x000fe40004800000 */
[--C-:B------:R-:W-:Y:S02]  /*46d0*/  @!P2 LOP3.LUT R6, R29, 0x80000000, R21.reuse, 0xf8, !PT ;  /* 0x800000001d06a812 */ /* 0x100fe400078ef815 */
[----:B------:R-:W-:Y:S02]  /*46e0*/  LOP3.LUT R27, R27, 0x800fffff, R21, 0xf8, !PT ;  /* 0x800fffff1b1b7812 */ /* 0x000fe400078ef815 */
[----:B------:R-:W-:Y:S01]  /*46f0*/  @!P2 LOP3.LUT R29, R6, 0x100000, RZ, 0xfc, !PT ;  /* 0x00100000061da812 */ /* 0x000fe200078efcff */
[----:B------:R-:W-:Y:S01]  /*4700*/  IMAD.MOV.U32 R6, RZ, RZ, R4 ;  /* 0x000000ffff067224 */ /* 0x000fe200078e0004 */
[----:B------:R-:W-:-:S04]  /*4710*/  @!P0 LOP3.LUT R7, R23, 0x7ff00000, RZ, 0xc0, !PT ;  /* 0x7ff0000017078812 */ /* 0x000fc800078ec0ff */
[----:B------:R-:W-:Y:S02]  /*4720*/  @!P2 DFMA R26, R26, 2, -R28 ;  /* 0x400000001a1aa82b */ /* 0x000fe4000000081c */
[----:B0-----:R-:W-:-:S08]  /*4730*/  DFMA R28, R38, -R22, 1 ;  /* 0x3ff00000261c742b */ /* 0x001fd00000000816 */
[----:B------:R-:W-:Y:S01]  /*4740*/  DFMA R28, R28, R28, R28 ;  /* 0x0000001c1c1c722b */ /* 0x000fe2000000001c */
[----:B------:R-:W-:-:S05]  /*4750*/  @!P2 LOP3.LUT R6, R27, 0x7ff00000, RZ, 0xc0, !PT ;  /* 0x7ff000001b06a812 */ /* 0x000fca00078ec0ff */
[----:B------:R-:W-:Y:S02]  /*4760*/  VIADD R8, R6, 0xffffffff ;  /* 0xffffffff06087836 */ /* 0x000fe40000000000 */
[----:B------:R-:W-:-:S03]  /*4770*/  DFMA R38, R38, R28, R38 ;  /* 0x0000001c2626722b */ /* 0x000fc60000000026 */
[----:B------:R-:W-:Y:S02]  /*4780*/  ISETP.GT.U32.AND P0, PT, R8, 0x7feffffe, PT ;  /* 0x7feffffe0800780c */ /* 0x000fe40003f04070 */
[----:B------:R-:W-:-:S03]  /*4790*/  IADD3 R8, PT, PT, R7, -0x1, RZ ;  /* 0xffffffff07087810 */ /* 0x000fc60007ffe0ff */
[----:B------:R-:W-:Y:S01]  /*47a0*/  DFMA R40, R38, -R22, 1 ;  /* 0x3ff000002628742b */ /* 0x000fe20000000816 */
[----:B------:R-:W-:-:S07]  /*47b0*/  ISETP.GT.U32.OR P0, PT, R8, 0x7feffffe, P0 ;  /* 0x7feffffe0800780c */ /* 0x000fce0000704470 */
[----:B------:R-:W-:-:S08]  /*47c0*/  DFMA R40, R38, R40, R38 ;  /* 0x000000282628722b */ /* 0x000fd00000000026 */
[----:B------:R-:W-:-:S08]  /*47d0*/  DMUL R38, R40, R26 ;  /* 0x0000001a28267228 */ /* 0x000fd00000000000 */
[----:B------:R-:W-:-:S08]  /*47e0*/  DFMA R28, R38, -R22, R26 ;  /* 0x80000016261c722b */ /* 0x000fd0000000001a */
[----:B------:R-:W-:Y:S01]  /*47f0*/  DFMA R28, R40, R28, R38 ;  /* 0x0000001c281c722b */ /* 0x000fe20000000026 */
[----:B------:R-:W-:Y:S10]  /*4800*/  @P0 BRA `(.L_x_1044) ;  /* 0x0000000000740947 */ /* 0x000ff40003800000 */
[----:B------:R-:W-:-:S04]  /*4810*/  LOP3.LUT R7, R25, 0x7ff00000, RZ, 0xc0, !PT ;  /* 0x7ff0000019077812 */ /* 0x000fc800078ec0ff */
[CC--:B------:R-:W-:Y:S02]  /*4820*/  VIADDMNMX R6, R4.reuse, -R7.reuse, 0xb9600000, !PT ;  /* 0xb960000004067446 */ /* 0x0c0fe40007800907 */
[----:B------:R-:W-:Y:S02]  /*4830*/  ISETP.GE.U32.AND P0, PT, R4, R7, PT ;  /* 0x000000070400720c */ /* 0x000fe40003f06070 */
[----:B------:R-:W-:Y:S02]  /*4840*/  VIMNMX R6, PT, PT, R6, 0x46a00000, PT ;  /* 0x46a0000006067848 */ /* 0x000fe40003fe0100 */
[----:B------:R-:W-:-:S05]  /*4850*/  SEL R5, R5, 0x63400000, !P0 ;  /* 0x6340000005057807 */ /* 0x000fca0004000000 */
[----:B------:R-:W-:Y:S01]  /*4860*/  IMAD.IADD R5, R6, 0x1, -R5 ;  /* 0x0000000106057824 */ /* 0x000fe200078e0a05 */
[----:B------:R-:W-:-:S03]  /*4870*/  MOV R6, RZ ;  /* 0x000000ff00067202 */ /* 0x000fc60000000f00 */
[----:B------:R-:W-:-:S06]  /*4880*/  VIADD R7, R5, 0x7fe00000 ;  /* 0x7fe0000005077836 */ /* 0x000fcc0000000000 */
[----:B------:R-:W-:-:S10]  /*4890*/  DMUL R38, R28, R6 ;  /* 0x000000061c267228 */ /* 0x000fd40000000000 */
[----:B------:R-:W-:-:S13]  /*48a0*/  FSETP.GTU.AND P0, PT, |R39|, 1.469367938527859385e-39, PT ;  /* 0x001000002700780b */ /* 0x000fda0003f0c200 */
[----:B------:R-:W-:Y:S05]  /*48b0*/  @P0 BRA `(.L_x_1045) ;  /* 0x0000000000a80947 */ /* 0x000fea0003800000 */
[----:B------:R-:W-:Y:S01]  /*48c0*/  DFMA R22, R28, -R22, R26 ;  /* 0x800000161c16722b */ /* 0x000fe2000000001a */
[----:B------:R-:W-:-:S09]  /*48d0*/  IMAD.MOV.U32 R20, RZ, RZ, RZ ;  /* 0x000000ffff147224 */ /* 0x000fd200078e00ff */
[C---:B------:R-:W-:Y:S02]  /*48e0*/  FSETP.NEU.AND P0, PT, R23.reuse, RZ, PT ;  /* 0x000000ff1700720b */ /* 0x040fe40003f0d000 */
[----:B------:R-:W-:-:S04]  /*48f0*/  LOP3.LUT R24, R23, 0x80000000, R25, 0x48, !PT ;  /* 0x8000000017187812 */ /* 0x000fc800078e4819 */
[----:B------:R-:W-:-:S07]  /*4900*/  LOP3.LUT R21, R24, R7, RZ, 0xfc, !PT ;  /* 0x0000000718157212 */ /* 0x000fce00078efcff */
[----:B------:R-:W-:Y:S05]  /*4910*/  @!P0 BRA `(.L_x_1045) ;  /* 0x0000000000908947 */ /* 0x000fea0003800000 */
[----:B------:R-:W-:Y:S01]  /*4920*/  IMAD.MOV R7, RZ, RZ, -R5 ;  /* 0x000000ffff077224 */ /* 0x000fe200078e0a05 */
[----:B------:R-:W-:Y:S02]  /*4930*/  MOV R6, RZ ;  /* 0x000000ff00067202 */ /* 0x000fe40000000f00 */
[----:B------:R-:W-:-:S04]  /*4940*/  IADD3 R5, PT, PT, -R5, -0x43300000, RZ ;  /* 0xbcd0000005057810 */ /* 0x000fc80007ffe1ff */
[----:B------:R-:W-:Y:S02]  /*4950*/  DFMA R6, R38, -R6, R28 ;  /* 0x800000062606722b */ /* 0x000fe4000000001c */
[----:B------:R-:W-:-:S08]  /*4960*/  DMUL.RP R28, R28, R20 ;  /* 0x000000141c1c7228 */ /* 0x000fd00000008000 */
[----:B------:R-:W-:Y:S02]  /*4970*/  FSETP.NEU.AND P0, PT, |R7|, R5, PT ;  /* 0x000000050700720b */ /* 0x000fe40003f0d200 */
[----:B------:R-:W-:Y:S02]  /*4980*/  LOP3.LUT R24, R29, R24, RZ, 0x3c, !PT ;  /* 0x000000181d187212 */ /* 0x000fe400078e3cff */
[----:B------:R-:W-:Y:S02]  /*4990*/  FSEL R4, R28, R38, !P0 ;  /* 0x000000261c047208 */ /* 0x000fe40004000000 */
[----:B------:R-:W-:-:S03]  /*49a0*/  FSEL R5, R24, R39, !P0 ;  /* 0x0000002718057208 */ /* 0x000fc60004000000 */
[----:B------:R-:W-:Y:S02]  /*49b0*/  IMAD.MOV.U32 R38, RZ, RZ, R4 ;  /* 0x000000ffff267224 */ /* 0x000fe400078e0004 */
[----:B------:R-:W-:Y:S01]  /*49c0*/  IMAD.MOV.U32 R39, RZ, RZ, R5 ;  /* 0x000000ffff277224 */ /* 0x000fe200078e0005 */
[----:B------:R-:W-:Y:S06]  /*49d0*/  BRA `(.L_x_1045) ;  /* 0x0000000000607947 */ /* 0x000fec0003800000 */
.L_x_1044:
[----:B------:R-:W-:-:S14]  /*49e0*/  DSETP.NAN.AND P0, PT, R20, R20, PT ;  /* 0x000000141400722a */ /* 0x000fdc0003f08000 */
[----:B------:R-:W-:Y:S05]  /*49f0*/  @P0 BRA `(.L_x_1046) ;  /* 0x00000000004c0947 */ /* 0x000fea0003800000 */
[----:B------:R-:W-:-:S14]  /*4a00*/  DSETP.NAN.AND P0, PT, R24, R24, PT ;  /* 0x000000181800722a */ /* 0x000fdc0003f08000 */
[----:B------:R-:W-:Y:S05]  /*4a10*/  @P0 BRA `(.L_x_1047) ;  /* 0x0000000000340947 */ /* 0x000fea0003800000 */
[----:B------:R-:W-:Y:S01]  /*4a20*/  ISETP.NE.AND P0, PT, R6, R7, PT ;  /* 0x000000070600720c */ /* 0x000fe20003f05270 */
[----:B------:R-:W-:Y:S01]  /*4a30*/  IMAD.MOV.U32 R39, RZ, RZ, -0x80000 ;  /* 0xfff80000ff277424 */ /* 0x000fe200078e00ff */
[----:B------:R-:W-:-:S11]  /*4a40*/  MOV R38, 0x0 ;  /* 0x0000000000267802 */ /* 0x000fd60000000f00 */
[----:B------:R-:W-:Y:S05]  /*4a50*/  @!P0 BRA `(.L_x_1045) ;  /* 0x0000000000408947 */ /* 0x000fea0003800000 */
[----:B------:R-:W-:Y:S02]  /*4a60*/  ISETP.NE.AND P0, PT, R6, 0x7ff00000, PT ;  /* 0x7ff000000600780c */ /* 0x000fe40003f05270 */
[----:B------:R-:W-:Y:S02]  /*4a70*/  LOP3.LUT R21, R21, 0x80000000, R25, 0x48, !PT ;  /* 0x8000000015157812 */ /* 0x000fe400078e4819 */
[----:B------:R-:W-:-:S13]  /*4a80*/  ISETP.EQ.OR P0, PT, R7, RZ, !P0 ;  /* 0x000000ff0700720c */ /* 0x000fda0004702670 */
[----:B------:R-:W-:Y:S01]  /*4a90*/  @P0 LOP3.LUT R4, R21, 0x7ff00000, RZ, 0xfc, !PT ;  /* 0x7ff0000015040812 */ /* 0x000fe200078efcff */
[----:B------:R-:W-:Y:S01]  /*4aa0*/  @!P0 IMAD.MOV.U32 R38, RZ, RZ, RZ ;  /* 0x000000ffff268224 */ /* 0x000fe200078e00ff */
[----:B------:R-:W-:Y:S01]  /*4ab0*/  @!P0 MOV R39, R21 ;  /* 0x0000001500278202 */ /* 0x000fe20000000f00 */
[----:B------:R-:W-:Y:S02]  /*4ac0*/  @P0 IMAD.MOV.U32 R38, RZ, RZ, RZ ;  /* 0x000000ffff260224 */ /* 0x000fe400078e00ff */
[----:B------:R-:W-:Y:S01]  /*4ad0*/  @P0 IMAD.MOV.U32 R39, RZ, RZ, R4 ;  /* 0x000000ffff270224 */ /* 0x000fe200078e0004 */
[----:B------:R-:W-:Y:S06]  /*4ae0*/  BRA `(.L_x_1045) ;  /* 0x00000000001c7947 */ /* 0x000fec0003800000 */
.L_x_1047:
[----:B------:R-:W-:Y:S02]  /*4af0*/  LOP3.LUT R5, R25, 0x80000, RZ, 0xfc, !PT ;  /* 0x0008000019057812 */ /* 0x000fe400078efcff */
[----:B------:R-:W-:-:S03]  /*4b00*/  MOV R38, R24 ;  /* 0x0000001800267202 */ /* 0x000fc60000000f00 */
[----:B------:R-:W-:Y:S01]  /*4b10*/  IMAD.MOV.U32 R39, RZ, RZ, R5 ;  /* 0x000000ffff277224 */ /* 0x000fe200078e0005 */
[----:B------:R-:W-:Y:S06]  /*4b20*/  BRA `(.L_x_1045) ;  /* 0x00000000000c7947 */ /* 0x000fec0003800000 */
.L_x_1046:
[----:B------:R-:W-:Y:S01]  /*4b30*/  LOP3.LUT R5, R21, 0x80000, RZ, 0xfc, !PT ;  /* 0x0008000015057812 */ /* 0x000fe200078efcff */
[----:B------:R-:W-:-:S03]  /*4b40*/  IMAD.MOV.U32 R38, RZ, RZ, R20 ;  /* 0x000000ffff267224 */ /* 0x000fc600078e0014 */
[----:B------:R-:W-:-:S07]  /*4b50*/  MOV R39, R5 ;  /* 0x0000000500277202 */ /* 0x000fce0000000f00 */
.L_x_1045:
[----:B------:R-:W-:Y:S05]  /*4b60*/  BSYNC.RECONVERGENT B0 ;  /* 0x0000000000007941 */ /* 0x000fea0003800200 */
.L_x_1043:
[----:B------:R-:W-:Y:S01]  /*4b70*/  MOV R6, R2 ;  /* 0x0000000200067202 */ /* 0x000fe20000000f00 */
[----:B------:R-:W-:Y:S02]  /*4b80*/  IMAD.MOV.U32 R7, RZ, RZ, 0x0 ;  /* 0x00000000ff077424 */ /* 0x000fe400078e00ff */
[----:B------:R-:W-:Y:S02]  /*4b90*/  IMAD.MOV.U32 R4, RZ, RZ, R38 ;  /* 0x000000ffff047224 */ /* 0x000fe400078e0026 */
[----:B------:R-:W-:Y:S01]  /*4ba0*/  IMAD.MOV.U32 R5, RZ, RZ, R39 ;  /* 0x000000ffff057224 */ /* 0x000fe200078e0027 */
[----:B------:R-:W-:Y:S06]  /*4bb0*/  RET.REL.NODEC R6 `(_Z10_div_64_12iPdiiS_iiS_) ;  /* 0xffffffb406107950 */ /* 0x000fec0003c3ffff */
.L_x_1048:
        /* <DEDUP_REMOVED lines=12> */
.L_x_1311:


//--------------------- .text._Z10_div_32_12iPfiiS_iiS_ --------------------------
	.section	.text._Z10_div_32_12iPfiiS_iiS_,"ax",@progbits
	.align	128
        .global         _Z10_div_32_12iPfiiS_iiS_
        .type           _Z10_div_32_12iPfiiS_iiS_,@function
        .size           _Z10_div_32_12iPfiiS_iiS_,(.L_x_1312 - _Z10_div_32_12iPfiiS_iiS_)
        .other          _Z10_div_32_12iPfiiS_iiS_,@"STO_CUDA_ENTRY STV_DEFAULT"
_Z10_div_32_12iPfiiS_iiS_:
.text._Z10_div_32_12iPfiiS_iiS_:
        /* <DEDUP_REMOVED lines=21> */
.L_x_1053:
[----:B----4-:R-:W-:-:S06]  /*0150*/  IMAD.WIDE R12, R4, 0x4, R8 ;  /* 0x00000004040c7825 */ /* 0x010fcc00078e0208 */
[----:B------:R-:W2:Y:S01]  /*0160*/  LDG.E R12, desc[UR6][R12.64] ;  /* 0x000000060c0c7981 */ /* 0x000ea2000c1e1900 */
[----:B---3--:R-:W-:-:S06]  /*0170*/  IMAD.WIDE R2, R4, 0x4, R10 ;  /* 0x0000000404027825 */ /* 0x008fcc00078e020a */
[----:B------:R-:W3:Y:S01]  /*0180*/  LDG.E R3, desc[UR6][R2.64] ;  /* 0x0000000602037981 */ /* 0x000ee2000c1e1900 */
[----:B------:R-:W-:Y:S01]  /*0190*/  BSSY.RECONVERGENT B2, `(.L_x_1051) ;  /* 0x000000c000027945 */ /* 0x000fe20003800200 */
[----:B--2---:R-:W0:Y:S08]  /*01a0*/  MUFU.RCP R0, R12 ;  /* 0x0000000c00007308 */ /* 0x004e300000001000 */
[----:B---3--:R-:W2:Y:S01]  /*01b0*/  FCHK P0, R3, R12 ;  /* 0x0000000c03007302 */ /* 0x008ea20000000000 */
[----:B0-----:R-:W-:-:S04]  /*01c0*/  FFMA R15, -R12, R0, 1 ;  /* 0x3f8000000c0f7423 */ /* 0x001fc80000000100 */
[----:B------:R-:W-:-:S04]  /*01d0*/  FFMA R0, R0, R15, R0 ;  /* 0x0000000f00007223 */ /* 0x000fc80000000000 */
[----:B------:R-:W-:-:S04]  /*01e0*/  FFMA R15, R3, R0, RZ ;  /* 0x00000000030f7223 */ /* 0x000fc800000000ff */
[----:B------:R-:W-:-:S04]  /*01f0*/  FFMA R14, -R12, R15, R3 ;  /* 0x0000000f0c0e7223 */ /* 0x000fc80000000103 */
[----:B------:R-:W-:Y:S01]  /*0200*/  FFMA R0, R0, R14, R15 ;  /* 0x0000000e00007223 */ /* 0x000fe2000000000f */
[----:B--2---:R-:W-:Y:S06]  /*0210*/  @!P0 BRA `(.L_x_1052) ;  /* 0x00000000000c8947 */ /* 0x004fec0003800000 */
[----:B------:R-:W-:Y:S01]  /*0220*/  IMAD.MOV.U32 R0, RZ, RZ, R12 ;  /* 0x000000ffff007224 */ /* 0x000fe200078e000c */
[----:B------:R-:W-:-:S07]  /*0230*/  MOV R2, 0x250 ;  /* 0x0000025000027802 */ /* 0x000fce0000000f00 */
[----:B-1----:R-:W-:Y:S05]  /*0240*/  CALL.REL.NOINC `($__internal_1_$__cuda_sm3x_div_rn_noftz_f32_slowpath) ;  /* 0x0000003c00787944 */ /* 0x002fea0003c00000 */
.L_x_1052:
[----:B------:R-:W-:Y:S05]  /*0250*/  BSYNC.RECONVERGENT B2 ;  /* 0x0000000000027941 */ /* 0x000fea0003800200 */
.L_x_1051:
[----:B-1----:R-:W-:-:S04]  /*0260*/  IMAD.WIDE R2, R4, 0x4, R6 ;  /* 0x0000000404027825 */ /* 0x002fc800078e0206 */
[----:B------:R-:W-:Y:S01]  /*0270*/  IMAD.IADD R4, R5, 0x1, R4 ;  /* 0x0000000105047824 */ /* 0x000fe200078e0204 */
[----:B------:R0:W-:Y:S04]  /*0280*/  STG.E desc[UR6][R2.64], R0 ;  /* 0x0000000002007986 */ /* 0x0001e8000c101906 */
[----:B------:R-:W-:-:S13]  /*0290*/  ISETP.GE.AND P0, PT, R4, UR8, PT ;  /* 0x0000000804007c0c */ /* 0x000fda000bf06270 */
[----:B0-----:R-:W-:Y:S05]  /*02a0*/  @!P0 BRA `(.L_x_1053) ;  /* 0xfffffffc00a88947 */ /* 0x001fea000383ffff */
[----:B------:R-:W-:Y:S05]  /*02b0*/  EXIT ;  /* 0x000000000000794d */ /* 0x000fea0003800000 */
.L_x_1050:
[----:B------:R-:W0:Y:S01]  /*02c0*/  LDCU UR5, c[0x0][0x3a0] ;  /* 0x00007400ff0577ac */ /* 0x000e220008000800 */
[----:B-1----:R-:W1:Y:S01]  /*02d0*/  LDC R6, c[0x0][0x3a4] ;  /* 0x0000e900ff067b82 */ /* 0x002e620000000800 */
[----:B------:R-:W2:Y:S07]  /*02e0*/  LDCU UR8, c[0x0][0x380] ;  /* 0x00007000ff0877ac */ /* 0x000eae0008000800 */
[----:B----4-:R-:W4:Y:S08]  /*02f0*/  LDC.64 R8, c[0x0][0x3a8] ;  /* 0x0000ea00ff087b82 */ /* 0x010f300000000a00 */
[----:B------:R-:W1:Y:S01]  /*0300*/  LDC.64 R12, c[0x0][0x388] ;  /* 0x0000e200ff0c7b82 */ /* 0x000e620000000a00 */
[----:B0-----:R-:W-:-:S07]  /*0310*/  UISETP.NE.AND UP0, UPT, UR5, 0x1, UPT ;  /* 0x000000010500788c */ /* 0x001fce000bf05270 */
[----:B---3--:R-:W0:Y:S02]  /*0320*/  LDC.64 R10, c[0x0][0x398] ;  /* 0x0000e600ff0a7b82 */ /* 0x008e240000000a00 */
[----:B--2---:R-:W-:Y:S05]  /*0330*/  BRA.U UP0, `(.L_x_1054) ;  /* 0x0000000100b07547 */ /* 0x004fea000b800000 */
.L_x_1057:
[----:B-1----:R-:W-:Y:S02]  /*0340*/  IABS R7, R6 ;  /* 0x0000000600077213 */ /* 0x002fe40000000000 */
[----:B------:R-:W-:Y:S02]  /*0350*/  ISETP.GE.AND P2, PT, R4, RZ, PT ;  /* 0x000000ff0400720c */ /* 0x000fe40003f46270 */
[----:B------:R-:W1:Y:S08]  /*0360*/  I2F.RP R0, R7 ;  /* 0x0000000700007306 */ /* 0x000e700000209400 */
[----:B-1----:R-:W1:Y:S02]  /*0370*/  MUFU.RCP R0, R0 ;  /* 0x0000000000007308 */ /* 0x002e640000001000 */
[----:B-1----:R-:W-:-:S06]  /*0380*/  IADD3 R2, PT, PT, R0, 0xffffffe, RZ ;  /* 0x0ffffffe00027810 */ /* 0x002fcc0007ffe0ff */
[----:B------:R1:W2:Y:S02]  /*0390*/  F2I.FTZ.U32.TRUNC.NTZ R3, R2 ;  /* 0x0000000200037305 */ /* 0x0002a4000021f000 */
[----:B-1----:R-:W-:Y:S02]  /*03a0*/  IMAD.MOV.U32 R2, RZ, RZ, RZ ;  /* 0x000000ffff027224 */ /* 0x002fe400078e00ff */
[----:B--2---:R-:W-:-:S04]  /*03b0*/  IMAD.MOV R14, RZ, RZ, -R3 ;  /* 0x000000ffff0e7224 */ /* 0x004fc800078e0a03 */
[----:B------:R-:W-:Y:S01]  /*03c0*/  IMAD R15, R14, R7, RZ ;  /* 0x000000070e0f7224 */ /* 0x000fe200078e02ff */
[----:B------:R-:W-:-:S03]  /*03d0*/  IABS R14, R4 ;  /* 0x00000004000e7213 */ /* 0x000fc60000000000 */
[----:B------:R-:W-:-:S06]  /*03e0*/  IMAD.HI.U32 R3, R3, R15, R2 ;  /* 0x0000000f03037227 */ /* 0x000fcc00078e0002 */
[----:B------:R-:W-:-:S05]  /*03f0*/  IMAD.HI.U32 R3, R3, R14, RZ ;  /* 0x0000000e03037227 */ /* 0x000fca00078e00ff */
[----:B------:R-:W-:-:S05]  /*0400*/  IADD3 R3, PT, PT, -R3, RZ, RZ ;  /* 0x000000ff03037210 */ /* 0x000fca0007ffe1ff */
[----:B------:R-:W-:-:S05]  /*0410*/  IMAD R0, R7, R3, R14 ;  /* 0x0000000307007224 */ /* 0x000fca00078e020e */
[----:B------:R-:W-:-:S13]  /*0420*/  ISETP.GT.U32.AND P0, PT, R7, R0, PT ;  /* 0x000000000700720c */ /* 0x000fda0003f04070 */
[----:B------:R-:W-:Y:S01]  /*0430*/  @!P0 IMAD.IADD R0, R0, 0x1, -R7 ;  /* 0x0000000100008824 */ /* 0x000fe200078e0a07 */
[----:B------:R-:W-:-:S04]  /*0440*/  ISETP.NE.AND P0, PT, R6, RZ, PT ;  /* 0x000000ff0600720c */ /* 0x000fc80003f05270 */
[----:B------:R-:W-:-:S13]  /*0450*/  ISETP.GT.U32.AND P1, PT, R7, R0, PT ;  /* 0x000000000700720c */ /* 0x000fda0003f24070 */
[----:B------:R-:W-:-:S05]  /*0460*/  @!P1 IMAD.IADD R0, R0, 0x1, -R7 ;  /* 0x0000000100009824 */ /* 0x000fca00078e0a07 */
[----:B------:R-:W-:Y:S02]  /*0470*/  @!P2 IADD3 R0, PT, PT, -R0, RZ, RZ ;  /* 0x000000ff0000a210 */ /* 0x000fe40007ffe1ff */
[----:B------:R-:W-:-:S05]  /*0480*/  @!P0 LOP3.LUT R0, RZ, R6, RZ, 0x33, !PT ;  /* 0x00000006ff008212 */ /* 0x000fca00078e33ff */
[----:B0-----:R-:W-:-:S06]  /*0490*/  IMAD.WIDE R14, R0, 0x4, R10 ;  /* 0x00000004000e7825 */ /* 0x001fcc00078e020a */
[----:B------:R-:W2:Y:S01]  /*04a0*/  LDG.E R14, desc[UR6][R14.64] ;  /* 0x000000060e0e7981 */ /* 0x000ea2000c1e1900 */
[----:B------:R-:W-:-:S06]  /*04b0*/  IMAD.WIDE R2, R4, 0x4, R12 ;  /* 0x0000000404027825 */ /* 0x000fcc00078e020c */
[----:B------:R-:W3:Y:S01]  /*04c0*/  LDG.E R3, desc[UR6][R2.64] ;  /* 0x0000000602037981 */ /* 0x000ee2000c1e1900 */
[----:B------:R-:W-:Y:S01]  /*04d0*/  BSSY.RECONVERGENT B2, `(.L_x_1055) ;  /* 0x000000c000027945 */ /* 0x000fe20003800200 */
[----:B--2---:R-:W0:Y:S08]  /*04e0*/  MUFU.RCP R0, R14 ;  /* 0x0000000e00007308 */ /* 0x004e300000001000 */
[----:B---3--:R-:W1:Y:S01]  /*04f0*/  FCHK P0, R3, R14 ;  /* 0x0000000e03007302 */ /* 0x008e620000000000 */
[----:B0-----:R-:W-:-:S04]  /*0500*/  FFMA R7, -R14, R0, 1 ;  /* 0x3f8000000e077423 */ /* 0x001fc80000000100 */
[----:B------:R-:W-:-:S04]  /*0510*/  FFMA R0, R0, R7, R0 ;  /* 0x0000000700007223 */ /* 0x000fc80000000000 */
[----:B------:R-:W-:-:S04]  /*0520*/  FFMA R7, R3, R0, RZ ;  /* 0x0000000003077223 */ /* 0x000fc800000000ff */
[----:B------:R-:W-:-:S04]  /*0530*/  FFMA R16, -R14, R7, R3 ;  /* 0x000000070e107223 */ /* 0x000fc80000000103 */
[----:B------:R-:W-:Y:S01]  /*0540*/  FFMA R0, R0, R16, R7 ;  /* 0x0000001000007223 */ /* 0x000fe20000000007 */
[----:B-1----:R-:W-:Y:S06]  /*0550*/  @!P0 BRA `(.L_x_1056) ;  /* 0x00000000000c8947 */ /* 0x002fec0003800000 */
[----:B------:R-:W-:Y:S01]  /*0560*/  IMAD.MOV.U32 R0, RZ, RZ, R14 ;  /* 0x000000ffff007224 */ /* 0x000fe200078e000e */
[----:B------:R-:W-:-:S07]  /*0570*/  MOV R2, 0x590 ;  /* 0x0000059000027802 */ /* 0x000fce0000000f00 */
[----:B----4-:R-:W-:Y:S05]  /*0580*/  CALL.REL.NOINC `($__internal_1_$__cuda_sm3x_div_rn_noftz_f32_slowpath) ;  /* 0x0000003800a87944 */ /* 0x010fea0003c00000 */
.L_x_1056:
[----:B------:R-:W-:Y:S05]  /*0590*/  BSYNC.RECONVERGENT B2 ;  /* 0x0000000000027941 */ /* 0x000fea0003800200 */
.L_x_1055:
[----:B----4-:R-:W-:-:S04]  /*05a0*/  IMAD.WIDE R2, R4, 0x4, R8 ;  /* 0x0000000404027825 */ /* 0x010fc800078e0208 */
[----:B------:R-:W-:Y:S01]  /*05b0*/  IMAD.IADD R4, R5, 0x1, R4 ;  /* 0x0000000105047824 */ /* 0x000fe200078e0204 */
[----:B------:R2:W-:Y:S04]  /*05c0*/  STG.E desc[UR6][R2.64], R0 ;  /* 0x0000000002007986 */ /* 0x0005e8000c101906 */
[----:B------:R-:W-:-:S13]  /*05d0*/  ISETP.GE.AND P0, PT, R4, UR8, PT ;  /* 0x0000000804007c0c */ /* 0x000fda000bf06270 */
[----:B--2---:R-:W-:Y:S05]  /*05e0*/  @!P0 BRA `(.L_x_1057) ;  /* 0xfffffffc00548947 */ /* 0x004fea000383ffff */
[----:B------:R-:W-:Y:S05]  /*05f0*/  EXIT ;  /* 0x000000000000794d */ /* 0x000fea0003800000 */
.L_x_1054:
[----:B-1----:R-:W1:Y:S01]  /*0600*/  LDC R6, c[0x0][0x3a4] ;  /* 0x0000e900ff067b82 */ /* 0x002e620000000800 */
[----:B------:R-:W-:Y:S01]  /*0610*/  UISETP.NE.AND UP0, UPT, UR4, 0x1, UPT ;  /* 0x000000010400788c */ /* 0x000fe2000bf05270 */
[----:B------:R-:W2:Y:S01]  /*0620*/  LDCU UR5, c[0x0][0x380] ;  /* 0x00007000ff0577ac */ /* 0x000ea20008000800 */
[----:B------:R-:W3:Y:S05]  /*0630*/  LDCU UR8, c[0x0][0x380] ;  /* 0x00007000ff0877ac */ /* 0x000eea0008000800 */
[----:B------:R-:W1:Y:S08]  /*0640*/  LDC R7, c[0x0][0x3a0] ;  /* 0x0000e800ff077b82 */ /* 0x000e700000000800 */
[----:B------:R-:W1:Y:S08]  /*0650*/  LDC.64 R12, c[0x0][0x3a8] ;  /* 0x0000ea00ff0c7b82 */ /* 0x000e700000000a00 */
[----:B----4-:R-:W4:Y:S08]  /*0660*/  LDC.64 R8, c[0x0][0x3a8] ;  /* 0x0000ea00ff087b82 */ /* 0x010f300000000a00 */
[----:B------:R-:W1:Y:S08]  /*0670*/  LDC.64 R16, c[0x0][0x388] ;  /* 0x0000e200ff107b82 */ /* 0x000e700000000a00 */
[----:B0-----:R-:W0:Y:S08]  /*0680*/  LDC.64 R10, c[0x0][0x388] ;  /* 0x0000e200ff0a7b82 */ /* 0x001e300000000a00 */
[----:B------:R-:W0:Y:S01]  /*0690*/  LDC.64 R14, c[0x0][0x398] ;  /* 0x0000e600ff0e7b82 */ /* 0x000e220000000a00 */
[----:B--23--:R-:W-:Y:S05]  /*06a0*/  BRA.U !UP0, `(.L_x_1058) ;  /* 0x0000000508147547 */ /* 0x00cfea000b800000 */
.L_x_1061:
[----:B-1--4-:R-:W-:Y:S02]  /*06b0*/  IABS R8, R7 ;  /* 0x0000000700087213 */ /* 0x012fe40000000000 */
[----:B0-----:R-:W-:Y:S02]  /*06c0*/  IABS R10, R4 ;  /* 0x00000004000a7213 */ /* 0x001fe40000000000 */
[----:B------:R-:W0:Y:S08]  /*06d0*/  I2F.RP R0, R8 ;  /* 0x0000000800007306 */ /* 0x000e300000209400 */
[----:B0-----:R-:W0:Y:S02]  /*06e0*/  MUFU.RCP R0, R0 ;  /* 0x0000000000007308 */ /* 0x001e240000001000 */
[----:B0-----:R-:W-:-:S02]  /*06f0*/  IADD3 R2, PT, PT, R0, 0xffffffe, RZ ;  /* 0x0ffffffe00027810 */ /* 0x001fc40007ffe0ff */
[----:B------:R-:W-:-:S04]  /*0700*/  IABS R0, R6 ;  /* 0x0000000600007213 */ /* 0x000fc80000000000 */
[----:B------:R0:W1:Y:S02]  /*0710*/  F2I.FTZ.U32.TRUNC.NTZ R3, R2 ;  /* 0x0000000200037305 */ /* 0x000064000021f000 */
[----:B0-----:R-:W-:Y:S02]  /*0720*/  IMAD.MOV.U32 R2, RZ, RZ, RZ ;  /* 0x000000ffff027224 */ /* 0x001fe400078e00ff */
[----:B-1----:R-:W-:-:S04]  /*0730*/  IMAD.MOV R9, RZ, RZ, -R3 ;  /* 0x000000ffff097224 */ /* 0x002fc800078e0a03 */
[----:B------:R-:W-:-:S04]  /*0740*/  IMAD R9, R9, R8, RZ ;  /* 0x0000000809097224 */ /* 0x000fc800078e02ff */
[----:B------:R-:W-:Y:S02]  /*0750*/  IMAD.HI.U32 R3, R3, R9, R2 ;  /* 0x0000000903037227 */ /* 0x000fe400078e0002 */
[----:B------:R-:W0:Y:S04]  /*0760*/  I2F.RP R9, R0 ;  /* 0x0000000000097306 */ /* 0x000e280000209400 */
[----:B------:R-:W-:-:S05]  /*0770*/  IMAD.HI.U32 R2, R3, R10, RZ ;  /* 0x0000000a03027227 */ /* 0x000fca00078e00ff */
[----:B------:R-:W-:-:S05]  /*0780*/  IADD3 R3, PT, PT, -R2, RZ, RZ ;  /* 0x000000ff02037210 */ /* 0x000fca0007ffe1ff */
[C---:B------:R-:W-:Y:S01]  /*0790*/  IMAD R3, R8.reuse, R3, R10 ;  /* 0x0000000308037224 */ /* 0x040fe200078e020a */
[----:B0-----:R-:W0:Y:S04]  /*07a0*/  MUFU.RCP R9, R9 ;  /* 0x0000000900097308 */ /* 0x001e280000001000 */
[----:B------:R-:W-:-:S13]  /*07b0*/  ISETP.GT.U32.AND P1, PT, R8, R3, PT ;  /* 0x000000030800720c */ /* 0x000fda0003f24070 */
[----:B------:R-:W-:Y:S01]  /*07c0*/  @!P1 IMAD.IADD R3, R3, 0x1, -R8 ;  /* 0x0000000103039824 */ /* 0x000fe200078e0a08 */
[----:B------:R-:W-:Y:S01]  /*07d0*/  @!P1 IADD3 R2, PT, PT, R2, 0x1, RZ ;  /* 0x0000000102029810 */ /* 0x000fe20007ffe0ff */
[----:B0-----:R-:W-:Y:S01]  /*07e0*/  VIADD R10, R9, 0xffffffe ;  /* 0x0ffffffe090a7836 */ /* 0x001fe20000000000 */
[----:B------:R-:W-:Y:S02]  /*07f0*/  ISETP.NE.AND P1, PT, R7, RZ, PT ;  /* 0x000000ff0700720c */ /* 0x000fe40003f25270 */
[----:B------:R-:W-:Y:S02]  /*0800*/  ISETP.GE.U32.AND P0, PT, R3, R8, PT ;  /* 0x000000080300720c */ /* 0x000fe40003f06070 */
[----:B------:R-:W-:Y:S01]  /*0810*/  LOP3.LUT R8, R4, R7, RZ, 0x3c, !PT ;  /* 0x0000000704087212 */ /* 0x000fe200078e3cff */
[----:B------:R-:W0:Y:S03]  /*0820*/  F2I.FTZ.U32.TRUNC.NTZ R3, R10 ;  /* 0x0000000a00037305 */ /* 0x000e26000021f000 */
[----:B------:R-:W-:-:S07]  /*0830*/  ISETP.GE.AND P2, PT, R8, RZ, PT ;  /* 0x000000ff0800720c */ /* 0x000fce0003f46270 */
[----:B------:R-:W-:-:S04]  /*0840*/  @P0 VIADD R2, R2, 0x1 ;  /* 0x0000000102020836 */ /* 0x000fc80000000000 */
[----:B------:R-:W-:Y:S01]  /*0850*/  IMAD.MOV.U32 R8, RZ, RZ, R2 ;  /* 0x000000ffff087224 */ /* 0x000fe200078e0002 */
[----:B0-----:R-:W-:Y:S01]  /*0860*/  IADD3 R9, PT, PT, RZ, -R3, RZ ;  /* 0x80000003ff097210 */ /* 0x001fe20007ffe0ff */
[----:B------:R-:W-:Y:S02]  /*0870*/  IMAD.MOV.U32 R2, RZ, RZ, RZ ;  /* 0x000000ffff027224 */ /* 0x000fe400078e00ff */
[----:B------:R-:W-:Y:S01]  /*0880*/  @!P2 IMAD.MOV R8, RZ, RZ, -R8 ;  /* 0x000000ffff08a224 */ /* 0x000fe200078e0a08 */
[----:B------:R-:W-:Y:S01]  /*0890*/  @!P1 LOP3.LUT R8, RZ, R7, RZ, 0x33, !PT ;  /* 0x00000007ff089212 */ /* 0x000fe200078e33ff */
[----:B------:R-:W-:Y:S01]  /*08a0*/  IMAD R9, R9, R0, RZ ;  /* 0x0000000009097224 */ /* 0x000fe200078e02ff */
[----:B------:R-:W-:Y:S02]  /*08b0*/  ISETP.NE.AND P2, PT, R6, RZ, PT ;  /* 0x000000ff0600720c */ /* 0x000fe40003f45270 */
[----:B------:R-:W-:Y:S01]  /*08c0*/  IABS R10, R8 ;  /* 0x00000008000a7213 */ /* 0x000fe20000000000 */
[----:B------:R-:W-:Y:S01]  /*08d0*/  IMAD.HI.U32 R2, R3, R9, R2 ;  /* 0x0000000903027227 */ /* 0x000fe200078e0002 */
[----:B------:R-:W-:-:S02]  /*08e0*/  ISETP.GE.AND P1, PT, R8, RZ, PT ;  /* 0x000000ff0800720c */ /* 0x000fc40003f26270 */
[----:B------:R-:W-:-:S05]  /*08f0*/  MOV R3, R10 ;  /* 0x0000000a00037202 */ /* 0x000fca0000000f00 */
        /* <DEDUP_REMOVED lines=24> */
[----:B------:R-:W-:Y:S05]  /*0a80*/  CALL.REL.NOINC `($__internal_1_$__cuda_sm3x_div_rn_noftz_f32_slowpath) ;  /* 0x0000003400687944 */ /* 0x000fea0003c00000 */
.L_x_1060:
[----:B------:R-:W-:Y:S05]  /*0a90*/  BSYNC.RECONVERGENT B2 ;  /* 0x0000000000027941 */ /* 0x000fea0003800200 */
.L_x_1059:
[----:B------:R-:W-:Y:S01]  /*0aa0*/  IMAD.WIDE R2, R4, 0x4, R12 ;  /* 0x0000000404027825 */ /* 0x000fe200078e020c */
[----:B------:R-:W-:-:S04]  /*0ab0*/  IADD3 R4, PT, PT, R5, R4, RZ ;  /* 0x0000000405047210 */ /* 0x000fc80007ffe0ff */
[----:B------:R2:W-:Y:S01]  /*0ac0*/  STG.E desc[UR6][R2.64], R0 ;  /* 0x0000000002007986 */ /* 0x0005e2000c101906 */
[----:B------:R-:W-:-:S13]  /*0ad0*/  ISETP.GE.AND P0, PT, R4, UR5, PT ;  /* 0x0000000504007c0c */ /* 0x000fda000bf06270 */
[----:B--2---:R-:W-:Y:S05]  /*0ae0*/  @!P0 BRA `(.L_x_1061) ;  /* 0xfffffff800f08947 */ /* 0x004fea000383ffff */
[----:B------:R-:W-:Y:S05]  /*0af0*/  EXIT ;  /* 0x000000000000794d */ /* 0x000fea0003800000 */
.L_x_1058:
[----:B-1----:R-:W1:Y:S01]  /*0b00*/  LDC.64 R6, c[0x0][0x398] ;  /* 0x0000e600ff067b82 */ /* 0x002e620000000a00 */
[----:B0-----:R-:W-:-:S06]  /*0b10*/  IMAD.WIDE R2, R4, 0x4, R10 ;  /* 0x0000000404027825 */ /* 0x001fcc00078e020a */
[----:B------:R-:W2:Y:S04]  /*0b20*/  LDG.E R3, desc[UR6][R2.64] ;  /* 0x0000000602037981 */ /* 0x000ea8000c1e1900 */
[----:B-1----:R-:W3:Y:S01]  /*0b30*/  LDG.E R0, desc[UR6][R6.64] ;  /* 0x0000000606007981 */ /* 0x002ee2000c1e1900 */
[----:B------:R-:W-:Y:S01]  /*0b40*/  BSSY.RECONVERGENT B2, `(.L_x_1062) ;  /* 0x000000c000027945 */ /* 0x000fe20003800200 */
[----:B---3--:R-:W0:Y:S08]  /*0b50*/  MUFU.RCP R13, R0 ;  /* 0x00000000000d7308 */ /* 0x008e300000001000 */
[----:B--2---:R-:W1:Y:S01]  /*0b60*/  FCHK P0, R3, R0 ;  /* 0x0000000003007302 */ /* 0x004e620000000000 */
[----:B0-----:R-:W-:-:S04]  /*0b70*/  FFMA R12, -R0, R13, 1 ;  /* 0x3f800000000c7423 */ /* 0x001fc8000000010d */
[----:B------:R-:W-:-:S04]  /*0b80*/  FFMA R12, R13, R12, R13 ;  /* 0x0000000c0d0c7223 */ /* 0x000fc8000000000d */
[----:B------:R-:W-:-:S04]  /*0b90*/  FFMA R13, R3, R12, RZ ;  /* 0x0000000c030d7223 */ /* 0x000fc800000000ff */
[----:B------:R-:W-:-:S04]  /*0ba0*/  FFMA R14, -R0, R13, R3 ;  /* 0x0000000d000e7223 */ /* 0x000fc80000000103 */
[----:B------:R-:W-:Y:S01]  /*0bb0*/  FFMA R13, R12, R14, R13 ;  /* 0x0000000e0c0d7223 */ /* 0x000fe2000000000d */
[----:B-1----:R-:W-:Y:S06]  /*0bc0*/  @!P0 BRA `(.L_x_1063) ;  /* 0x00000000000c8947 */ /* 0x002fec0003800000 */
[----:B------:R-:W-:-:S07]  /*0bd0*/  MOV R2, 0xbf0 ;  /* 0x00000bf000027802 */ /* 0x000fce0000000f00 */
[----:B----4-:R-:W-:Y:S05]  /*0be0*/  CALL.REL.NOINC `($__internal_1_$__cuda_sm3x_div_rn_noftz_f32_slowpath) ;  /* 0x0000003400107944 */ /* 0x010fea0003c00000 */
[----:B------:R-:W-:-:S07]  /*0bf0*/  IMAD.MOV.U32 R13, RZ, RZ, R0 ;  /* 0x000000ffff0d7224 */ /* 0x000fce00078e0000 */
.L_x_1063:
[----:B------:R-:W-:Y:S05]  /*0c00*/  BSYNC.RECONVERGENT B2 ;  /* 0x0000000000027941 */ /* 0x000fea0003800200 */
.L_x_1062:
[----:B----4-:R-:W-:-:S04]  /*0c10*/  IMAD.WIDE R2, R4, 0x4, R8 ;  /* 0x0000000404027825 */ /* 0x010fc800078e0208 */
[----:B------:R-:W-:Y:S01]  /*0c20*/  IMAD.IADD R4, R5, 0x1, R4 ;  /* 0x0000000105047824 */ /* 0x000fe200078e0204 */
[----:B------:R2:W-:Y:S04]  /*0c30*/  STG.E desc[UR6][R2.64], R13 ;  /* 0x0000000d02007986 */ /* 0x0005e8000c101906 */
[----:B------:R-:W-:-:S13]  /*0c40*/  ISETP.GE.AND P0, PT, R4, UR8, PT ;  /* 0x0000000804007c0c */ /* 0x000fda000bf06270 */
[----:B--2---:R-:W-:Y:S05]  /*0c50*/  @!P0 BRA `(.L_x_1058) ;  /* 0xfffffffc00a88947 */ /* 0x004fea000383ffff */
[----:B------:R-:W-:Y:S05]  /*0c60*/  EXIT ;  /* 0x000000000000794d */ /* 0x000fea0003800000 */
.L_x_1049:
        /* <DEDUP_REMOVED lines=11> */
.L_x_1068:
        /* <DEDUP_REMOVED lines=13> */
[----:B------:R-:W-:Y:S02]  /*0df0*/  IMAD R0, R7, R3, R14 ;  /* 0x0000000307007224 */ /* 0x000fe400078e020e */
[----:B0-----:R-:W-:-:S03]  /*0e00*/  IMAD.WIDE R14, R4, 0x4, R10 ;  /* 0x00000004040e7825 */ /* 0x001fc600078e020a */
[----:B------:R-:W-:Y:S02]  /*0e10*/  ISETP.GT.U32.AND P0, PT, R7, R0, PT ;  /* 0x000000000700720c */ /* 0x000fe40003f04070 */
[----:B------:R-:W2:Y:S11]  /*0e20*/  LDG.E R16, desc[UR6][R14.64] ;  /* 0x000000060e107981 */ /* 0x000eb6000c1e1900 */
[----:B------:R-:W-:-:S05]  /*0e30*/  @!P0 IMAD.IADD R0, R0, 0x1, -R7 ;  /* 0x0000000100008824 */ /* 0x000fca00078e0a07 */
[----:B------:R-:W-:Y:S02]  /*0e40*/  ISETP.GT.U32.AND P1, PT, R7, R0, PT ;  /* 0x000000000700720c */ /* 0x000fe40003f24070 */
[----:B------:R-:W-:-:S11]  /*0e50*/  ISETP.NE.AND P0, PT, R6, RZ, PT ;  /* 0x000000ff0600720c */ /* 0x000fd60003f05270 */
[----:B------:R-:W-:-:S05]  /*0e60*/  @!P1 IMAD.IADD R0, R0, 0x1, -R7 ;  /* 0x0000000100009824 */ /* 0x000fca00078e0a07 */
[----:B------:R-:W-:Y:S02]  /*0e70*/  @!P2 IADD3 R0, PT, PT, -R0, RZ, RZ ;  /* 0x000000ff0000a210 */ /* 0x000fe40007ffe1ff */
[----:B------:R-:W-:-:S05]  /*0e80*/  @!P0 LOP3.LUT R0, RZ, R6, RZ, 0x33, !PT ;  /* 0x00000006ff008212 */ /* 0x000fca00078e33ff */
[----:B----4-:R-:W-:-:S06]  /*0e90*/  IMAD.WIDE R2, R0, 0x4, R12 ;  /* 0x0000000400027825 */ /* 0x010fcc00078e020c */
[----:B------:R-:W4:Y:S01]  /*0ea0*/  LDG.E R3, desc[UR6][R2.64] ;  /* 0x0000000602037981 */ /* 0x000f22000c1e1900 */
[----:B------:R-:W-:Y:S01]  /*0eb0*/  BSSY.RECONVERGENT B2, `(.L_x_1066) ;  /* 0x000000c000027945 */ /* 0x000fe20003800200 */
[----:B--2---:R-:W0:Y:S02]  /*0ec0*/  MUFU.RCP R0, R16 ;  /* 0x0000001000007308 */ /* 0x004e240000001000 */
[----:B0-----:R-:W-:-:S04]  /*0ed0*/  FFMA R7, -R16, R0, 1 ;  /* 0x3f80000010077423 */ /* 0x001fc80000000100 */
[----:B------:R-:W-:Y:S02]  /*0ee0*/  FFMA R0, R0, R7, R0 ;  /* 0x0000000700007223 */ /* 0x000fe40000000000 */
[----:B----4-:R-:W0:Y:S02]  /*0ef0*/  FCHK P0, R3, R16 ;  /* 0x0000001003007302 */ /* 0x010e240000000000 */
[----:B------:R-:W-:-:S04]  /*0f00*/  FFMA R7, R3, R0, RZ ;  /* 0x0000000003077223 */ /* 0x000fc800000000ff */
[----:B------:R-:W-:-:S04]  /*0f10*/  FFMA R14, -R16, R7, R3 ;  /* 0x00000007100e7223 */ /* 0x000fc80000000103 */
[----:B------:R-:W-:Y:S01]  /*0f20*/  FFMA R0, R0, R14, R7 ;  /* 0x0000000e00007223 */ /* 0x000fe20000000007 */
[----:B0-----:R-:W-:Y:S06]  /*0f30*/  @!P0 BRA `(.L_x_1067) ;  /* 0x00000000000c8947 */ /* 0x001fec0003800000 */
[----:B------:R-:W-:Y:S01]  /*0f40*/  IMAD.MOV.U32 R0, RZ, RZ, R16 ;  /* 0x000000ffff007224 */ /* 0x000fe200078e0010 */
[----:B------:R-:W-:-:S07]  /*0f50*/  MOV R2, 0xf70 ;  /* 0x00000f7000027802 */ /* 0x000fce0000000f00 */
[----:B---3--:R-:W-:Y:S05]  /*0f60*/  CALL.REL.NOINC `($__internal_1_$__cuda_sm3x_div_rn_noftz_f32_slowpath) ;  /* 0x0000003000307944 */ /* 0x008fea0003c00000 */
.L_x_1067:
[----:B------:R-:W-:Y:S05]  /*0f70*/  BSYNC.RECONVERGENT B2 ;  /* 0x0000000000027941 */ /* 0x000fea0003800200 */
.L_x_1066:
[----:B---3--:R-:W-:-:S04]  /*0f80*/  IMAD.WIDE R2, R4, 0x4, R8 ;  /* 0x0000000404027825 */ /* 0x008fc800078e0208 */
[----:B------:R-:W-:Y:S01]  /*0f90*/  IMAD.IADD R4, R5, 0x1, R4 ;  /* 0x0000000105047824 */ /* 0x000fe200078e0204 */
[----:B------:R2:W-:Y:S04]  /*0fa0*/  STG.E desc[UR6][R2.64], R0 ;  /* 0x0000000002007986 */ /* 0x0005e8000c101906 */
[----:B------:R-:W-:-:S13]  /*0fb0*/  ISETP.GE.AND P0, PT, R4, UR5, PT ;  /* 0x0000000504007c0c */ /* 0x000fda000bf06270 */
[----:B--2---:R-:W-:Y:S05]  /*0fc0*/  @!P0 BRA `(.L_x_1068) ;  /* 0xfffffffc00548947 */ /* 0x004fea000383ffff */
[----:B------:R-:W-:Y:S05]  /*0fd0*/  EXIT ;  /* 0x000000000000794d */ /* 0x000fea0003800000 */
.L_x_1065:
[----:B-1----:R-:W1:Y:S01]  /*0fe0*/  LDC R6, c[0x0][0x394] ;  /* 0x0000e500ff067b82 */ /* 0x002e620000000800 */
[----:B------:R-:W-:Y:S01]  /*0ff0*/  UISETP.NE.AND UP0, UPT, UR8, 0x1, UPT ;  /* 0x000000010800788c */ /* 0x000fe2000bf05270 */
[----:B------:R-:W2:Y:S01]  /*1000*/  LDCU UR4, c[0x0][0x380] ;  /* 0x00007000ff0477ac */ /* 0x000ea20008000800 */
[----:B------:R-:W0:Y:S05]  /*1010*/  LDCU UR5, c[0x0][0x380] ;  /* 0x00007000ff0577ac */ /* 0x000e2a0008000800 */
[----:B------:R-:W1:Y:S08]  /*1020*/  LDC R7, c[0x0][0x390] ;  /* 0x0000e400ff077b82 */ /* 0x000e700000000800 */
[----:B----4-:R-:W4:Y:S08]  /*1030*/  LDC.64 R12, c[0x0][0x3a8] ;  /* 0x0000ea00ff0c7b82 */ /* 0x010f300000000a00 */
[----:B---3--:R-:W3:Y:S08]  /*1040*/  LDC.64 R8, c[0x0][0x3a8] ;  /* 0x0000ea00ff087b82 */ /* 0x008ef00000000a00 */
[----:B------:R-:W1:Y:S08]  /*1050*/  LDC.64 R16, c[0x0][0x388] ;  /* 0x0000e200ff107b82 */ /* 0x000e700000000a00 */
[----:B------:R-:W1:Y:S08]  /*1060*/  LDC.64 R14, c[0x0][0x398] ;  /* 0x0000e600ff0e7b82 */ /* 0x000e700000000a00 */
[----:B0-----:R-:W0:Y:S01]  /*1070*/  LDC.64 R10, c[0x0][0x398] ;  /* 0x0000e600ff0a7b82 */ /* 0x001e220000000a00 */
[----:B--2---:R-:W-:Y:S05]  /*1080*/  BRA.U !UP0, `(.L_x_1069) ;  /* 0x0000000508147547 */ /* 0x004fea000b800000 */
.L_x_1072:
[----:B-1-3--:R-:W-:Y:S02]  /*1090*/  IABS R8, R7 ;  /* 0x0000000700087213 */ /* 0x00afe40000000000 */
        /* <DEDUP_REMOVED lines=25> */
[----:B------:R-:W-:Y:S02]  /*1230*/  IMAD.MOV.U32 R10, RZ, RZ, R2 ;  /* 0x000000ffff0a7224 */ /* 0x000fe400078e0002 */
[----:B------:R-:W-:Y:S01]  /*1240*/  HFMA2 R2, -RZ, RZ, 0, 0 ;  /* 0x00000000ff027431 */ /* 0x000fe200000001ff */
[----:B0-----:R-:W-:Y:S01]  /*1250*/  IADD3 R9, PT, PT, RZ, -R3, RZ ;  /* 0x80000003ff097210 */ /* 0x001fe20007ffe0ff */
[----:B------:R-:W-:Y:S01]  /*1260*/  @!P2 IMAD.MOV R10, RZ, RZ, -R10 ;  /* 0x000000ffff0aa224 */ /* 0x000fe200078e0a0a */
[----:B------:R-:W-:-:S03]  /*1270*/  @!P1 LOP3.LUT R10, RZ, R7, RZ, 0x33, !PT ;  /* 0x00000007ff0a9212 */ /* 0x000fc600078e33ff */
[----:B------:R-:W-:Y:S01]  /*1280*/  IMAD R9, R9, R0, RZ ;  /* 0x0000000009097224 */ /* 0x000fe200078e02ff */
[----:B------:R-:W-:-:S03]  /*1290*/  IABS R8, R10 ;  /* 0x0000000a00087213 */ /* 0x000fc60000000000 */
[----:B------:R-:W-:Y:S01]  /*12a0*/  IMAD.HI.U32 R2, R3, R9, R2 ;  /* 0x0000000903027227 */ /* 0x000fe200078e0002 */
[----:B------:R-:W-:-:S03]  /*12b0*/  ISETP.GE.AND P1, PT, R10, RZ, PT ;  /* 0x000000ff0a00720c */ /* 0x000fc60003f26270 */
[----:B------:R-:W-:Y:S01]  /*12c0*/  IMAD.MOV.U32 R3, RZ, RZ, R8 ;  /* 0x000000ffff037224 */ /* 0x000fe200078e0008 */
[----:B------:R-:W-:Y:S01]  /*12d0*/  ISETP.NE.AND P2, PT, R6, RZ, PT ;  /* 0x000000ff0600720c */ /* 0x000fe20003f45270 */
[----:B------:R-:W-:-:S04]  /*12e0*/  IMAD.WIDE R8, R4, 0x4, R14 ;  /* 0x0000000404087825 */ /* 0x000fc800078e020e */
[----:B------:R-:W-:Y:S01]  /*12f0*/  IMAD.HI.U32 R2, R2, R3, RZ ;  /* 0x0000000302027227 */ /* 0x000fe200078e00ff */
[----:B------:R-:W2:Y:S04]  /*1300*/  LDG.E R10, desc[UR6][R8.64] ;  /* 0x00000006080a7981 */ /* 0x000ea8000c1e1900 */
[----:B------:R-:W-:-:S05]  /*1310*/  IADD3 R2, PT, PT, -R2, RZ, RZ ;  /* 0x000000ff02027210 */ /* 0x000fca0007ffe1ff */
        /* <DEDUP_REMOVED lines=8> */
[----:B------:R-:W3:Y:S01]  /*13a0*/  LDG.E R3, desc[UR6][R2.64] ;  /* 0x0000000602037981 */ /* 0x000ee2000c1e1900 */
[----:B------:R-:W-:Y:S01]  /*13b0*/  BSSY.RECONVERGENT B2, `(.L_x_1070) ;  /* 0x000000c000027945 */ /* 0x000fe20003800200 */
[----:B--2---:R-:W0:Y:S02]  /*13c0*/  MUFU.RCP R0, R10 ;  /* 0x0000000a00007308 */ /* 0x004e240000001000 */
[----:B0-----:R-:W-:-:S04]  /*13d0*/  FFMA R11, -R10, R0, 1 ;  /* 0x3f8000000a0b7423 */ /* 0x001fc80000000100 */
[----:B------:R-:W-:Y:S02]  /*13e0*/  FFMA R0, R0, R11, R0 ;  /* 0x0000000b00007223 */ /* 0x000fe40000000000 */
[----:B---3--:R-:W0:Y:S02]  /*13f0*/  FCHK P0, R3, R10 ;  /* 0x0000000a03007302 */ /* 0x008e240000000000 */
[----:B------:R-:W-:-:S04]  /*1400*/  FFMA R9, R3, R0, RZ ;  /* 0x0000000003097223 */ /* 0x000fc800000000ff */
[----:B------:R-:W-:-:S04]  /*1410*/  FFMA R8, -R10, R9, R3 ;  /* 0x000000090a087223 */ /* 0x000fc80000000103 */
[----:B------:R-:W-:Y:S01]  /*1420*/  FFMA R0, R0, R8, R9 ;  /* 0x0000000800007223 */ /* 0x000fe20000000009 */
[----:B0-----:R-:W-:Y:S06]  /*1430*/  @!P0 BRA `(.L_x_1071) ;  /* 0x00000000000c8947 */ /* 0x001fec0003800000 */
[----:B------:R-:W-:Y:S02]  /*1440*/  MOV R0, R10 ;  /* 0x0000000a00007202 */ /* 0x000fe40000000f00 */
[----:B------:R-:W-:-:S07]  /*1450*/  MOV R2, 0x1470 ;  /* 0x0000147000027802 */ /* 0x000fce0000000f00 */
[----:B----4-:R-:W-:Y:S05]  /*1460*/  CALL.REL.NOINC `($__internal_1_$__cuda_sm3x_div_rn_noftz_f32_slowpath) ;  /* 0x0000002800f07944 */ /* 0x010fea0003c00000 */
.L_x_1071:
[----:B------:R-:W-:Y:S05]  /*1470*/  BSYNC.RECONVERGENT B2 ;  /* 0x0000000000027941 */ /* 0x000fea0003800200 */
.L_x_1070:
[----:B----4-:R-:W-:-:S04]  /*1480*/  IMAD.WIDE R2, R4, 0x4, R12 ;  /* 0x0000000404027825 */ /* 0x010fc800078e020c */
[----:B------:R-:W-:Y:S01]  /*1490*/  IMAD.IADD R4, R5, 0x1, R4 ;  /* 0x0000000105047824 */ /* 0x000fe200078e0204 */
[----:B------:R2:W-:Y:S04]  /*14a0*/  STG.E desc[UR6][R2.64], R0 ;  /* 0x0000000002007986 */ /* 0x0005e8000c101906 */
[----:B------:R-:W-:-:S13]  /*14b0*/  ISETP.GE.AND P0, PT, R4, UR4, PT ;  /* 0x0000000404007c0c */ /* 0x000fda000bf06270 */
[----:B--2---:R-:W-:Y:S05]  /*14c0*/  @!P0 BRA `(.L_x_1072) ;  /* 0xfffffff800f08947 */ /* 0x004fea000383ffff */
[----:B------:R-:W-:Y:S05]  /*14d0*/  EXIT ;  /* 0x000000000000794d */ /* 0x000fea0003800000 */
.L_x_1069:
[----:B------:R-:W2:Y:S01]  /*14e0*/  LDC.64 R2, c[0x0][0x388] ;  /* 0x0000e200ff027b82 */ /* 0x000ea20000000a00 */
[----:B01----:R-:W-:-:S06]  /*14f0*/  IMAD.WIDE R6, R4, 0x4, R10 ;  /* 0x0000000404067825 */ /* 0x003fcc00078e020a */
[----:B------:R-:W5:Y:S04]  /*1500*/  LDG.E R6, desc[UR6][R6.64] ;  /* 0x0000000606067981 */ /* 0x000f68000c1e1900 */
[----:B--2---:R-:W2:Y:S01]  /*1510*/  LDG.E R3, desc[UR6][R2.64] ;  /* 0x0000000602037981 */ /* 0x004ea2000c1e1900 */
[----:B------:R-:W-:Y:S01]  /*1520*/  BSSY.RECONVERGENT B2, `(.L_x_1073) ;  /* 0x000000c000027945 */ /* 0x000fe20003800200 */
[----:B-----5:R-:W4:Y:S08]  /*1530*/  MUFU.RCP R0, R6 ;  /* 0x0000000600007308 */ /* 0x020f300000001000 */
[----:B--2---:R-:W0:Y:S01]  /*1540*/  FCHK P0, R3, R6 ;  /* 0x0000000603007302 */ /* 0x004e220000000000 */
[----:B----4-:R-:W-:-:S04]  /*1550*/  FFMA R13, -R6, R0, 1 ;  /* 0x3f800000060d7423 */ /* 0x010fc80000000100 */
[----:B------:R-:W-:-:S04]  /*1560*/  FFMA R0, R0, R13, R0 ;  /* 0x0000000d00007223 */ /* 0x000fc80000000000 */
[----:B------:R-:W-:-:S04]  /*1570*/  FFMA R13, R3, R0, RZ ;  /* 0x00000000030d7223 */ /* 0x000fc800000000ff */
[----:B------:R-:W-:-:S04]  /*1580*/  FFMA R12, -R6, R13, R3 ;  /* 0x0000000d060c7223 */ /* 0x000fc80000000103 */
[----:B------:R-:W-:Y:S01]  /*1590*/  FFMA R0, R0, R12, R13 ;  /* 0x0000000c00007223 */ /* 0x000fe2000000000d */
[----:B0-----:R-:W-:Y:S06]  /*15a0*/  @!P0 BRA `(.L_x_1074) ;  /* 0x00000000000c8947 */ /* 0x001fec0003800000 */
[----:B------:R-:W-:Y:S02]  /*15b0*/  MOV R0, R6 ;  /* 0x0000000600007202 */ /* 0x000fe40000000f00 */
[----:B------:R-:W-:-:S07]  /*15c0*/  MOV R2, 0x15e0 ;  /* 0x000015e000027802 */ /* 0x000fce0000000f00 */
[----:B---3--:R-:W-:Y:S05]  /*15d0*/  CALL.REL.NOINC `($__internal_1_$__cuda_sm3x_div_rn_noftz_f32_slowpath) ;  /* 0x0000002800947944 */ /* 0x008fea0003c00000 */
.L_x_1074:
[----:B------:R-:W-:Y:S05]  /*15e0*/  BSYNC.RECONVERGENT B2 ;  /* 0x0000000000027941 */ /* 0x000fea0003800200 */
.L_x_1073:
[----:B---3--:R-:W-:-:S04]  /*15f0*/  IMAD.WIDE R2, R4, 0x4, R8 ;  /* 0x0000000404027825 */ /* 0x008fc800078e0208 */
[----:B------:R-:W-:Y:S01]  /*1600*/  IMAD.IADD R4, R5, 0x1, R4 ;  /* 0x0000000105047824 */ /* 0x000fe200078e0204 */
[----:B------:R2:W-:Y:S04]  /*1610*/  STG.E desc[UR6][R2.64], R0 ;  /* 0x0000000002007986 */ /* 0x0005e8000c101906 */
[----:B------:R-:W-:-:S13]  /*1620*/  ISETP.GE.AND P0, PT, R4, UR5, PT ;  /* 0x0000000504007c0c */ /* 0x000fda000bf06270 */
[----:B--2---:R-:W-:Y:S05]  /*1630*/  @!P0 BRA `(.L_x_1069) ;  /* 0xfffffffc00a88947 */ /* 0x004fea000383ffff */
[----:B------:R-:W-:Y:S05]  /*1640*/  EXIT ;  /* 0x000000000000794d */ /* 0x000fea0003800000 */
.L_x_1064:
        /* <DEDUP_REMOVED lines=12> */
.L_x_1079:
[----:B-1----:R-:W-:Y:S02]  /*1710*/  IABS R14, R6 ;  /* 0x00000006000e7213 */ /* 0x002fe40000000000 */
[----:B---3--:R-:W-:Y:S02]  /*1720*/  IABS R0, R7 ;  /* 0x0000000700007213 */ /* 0x008fe40000000000 */
[----:B------:R-:W1:Y:S01]  /*1730*/  I2F.RP R18, R14 ;  /* 0x0000000e00127306 */ /* 0x000e620000209400 */
[----:B------:R-:W-:-:S07]  /*1740*/  ISETP.NE.AND P1, PT, R6, RZ, PT ;  /* 0x000000ff0600720c */ /* 0x000fce0003f25270 */
[----:B------:R-:W2:Y:S08]  /*1750*/  I2F.RP R15, R0 ;  /* 0x00000000000f7306 */ /* 0x000eb00000209400 */
[----:B-1----:R-:W1:Y:S08]  /*1760*/  MUFU.RCP R18, R18 ;  /* 0x0000001200127308 */ /* 0x002e700000001000 */
[----:B--2---:R-:W2:Y:S01]  /*1770*/  MUFU.RCP R15, R15 ;  /* 0x0000000f000f7308 */ /* 0x004ea20000001000 */
[----:B-1----:R-:W-:-:S02]  /*1780*/  IADD3 R16, PT, PT, R18, 0xffffffe, RZ ;  /* 0x0ffffffe12107810 */ /* 0x002fc40007ffe0ff */
[----:B------:R-:W-:-:S05]  /*1790*/  IABS R18, R4 ;  /* 0x0000000400127213 */ /* 0x000fca0000000000 */
[----:B------:R1:W3:Y:S01]  /*17a0*/  F2I.FTZ.U32.TRUNC.NTZ R17, R16 ;  /* 0x0000001000117305 */ /* 0x0002e2000021f000 */
[----:B--2---:R-:W-:Y:S01]  /*17b0*/  IADD3 R3, PT, PT, R15, 0xffffffe, RZ ;  /* 0x0ffffffe0f037810 */ /* 0x004fe20007ffe0ff */
[----:B-1----:R-:W-:-:S06]  /*17c0*/  IMAD.MOV.U32 R16, RZ, RZ, RZ ;  /* 0x000000ffff107224 */ /* 0x002fcc00078e00ff */
[----:B------:R-:W1:Y:S01]  /*17d0*/  F2I.FTZ.U32.TRUNC.NTZ R3, R3 ;  /* 0x0000000300037305 */ /* 0x000e62000021f000 */
[----:B---3--:R-:W-:-:S04]  /*17e0*/  IMAD.MOV R19, RZ, RZ, -R17 ;  /* 0x000000ffff137224 */ /* 0x008fc800078e0a11 */
[----:B------:R-:W-:-:S04]  /*17f0*/  IMAD R19, R19, R14, RZ ;  /* 0x0000000e13137224 */ /* 0x000fc800078e02ff */
[----:B------:R-:W-:Y:S01]  /*1800*/  IMAD.HI.U32 R2, R17, R19, R16 ;  /* 0x0000001311027227 */ /* 0x000fe200078e0010 */
[----:B------:R-:W-:-:S03]  /*1810*/  MOV R17, R18 ;  /* 0x0000001200117202 */ /* 0x000fc60000000f00 */
[----:B-1----:R-:W-:Y:S02]  /*1820*/  IMAD.MOV R19, RZ, RZ, -R3 ;  /* 0x000000ffff137224 */ /* 0x002fe400078e0a03 */
[----:B------:R-:W-:-:S04]  /*1830*/  IMAD.HI.U32 R2, R2, R17, RZ ;  /* 0x0000001102027227 */ /* 0x000fc800078e00ff */
[----:B------:R-:W-:Y:S01]  /*1840*/  IMAD R19, R19, R0, RZ ;  /* 0x0000000013137224 */ /* 0x000fe200078e02ff */
[----:B------:R-:W-:-:S05]  /*1850*/  IADD3 R2, PT, PT, -R2, RZ, RZ ;  /* 0x000000ff02027210 */ /* 0x000fca0007ffe1ff */
[----:B------:R-:W-:Y:S02]  /*1860*/  IMAD R15, R14, R2, R17 ;  /* 0x000000020e0f7224 */ /* 0x000fe400078e0211 */
[----:B------:R-:W-:-:S03]  /*1870*/  IMAD.MOV.U32 R2, RZ, RZ, RZ ;  /* 0x000000ffff027224 */ /* 0x000fc600078e00ff */
[----:B------:R-:W-:Y:S01]  /*1880*/  ISETP.GT.U32.AND P0, PT, R14, R15, PT ;  /* 0x0000000f0e00720c */ /* 0x000fe20003f04070 */
[----:B------:R-:W-:-:S06]  /*1890*/  IMAD.HI.U32 R2, R3, R19, R2 ;  /* 0x0000001303027227 */ /* 0x000fcc00078e0002 */
[----:B------:R-:W-:-:S04]  /*18a0*/  IMAD.HI.U32 R2, R2, R17, RZ ;  /* 0x0000001102027227 */ /* 0x000fc800078e00ff */
[----:B------:R-:W-:Y:S02]  /*18b0*/  IMAD.MOV R2, RZ, RZ, -R2 ;  /* 0x000000ffff027224 */ /* 0x000fe400078e0a02 */
[----:B------:R-:W-:Y:S02]  /*18c0*/  @!P0 IADD3 R15, PT, PT, R15, -R14, RZ ;  /* 0x8000000e0f0f8210 */ /* 0x000fe40007ffe0ff */
[----:B------:R-:W-:Y:S01]  /*18d0*/  IMAD R3, R0, R2, R17 ;  /* 0x0000000200037224 */ /* 0x000fe200078e0211 */
[----:B------:R-:W-:Y:S02]  /*18e0*/  ISETP.GE.AND P0, PT, R4, RZ, PT ;  /* 0x000000ff0400720c */ /* 0x000fe40003f06270 */
[----:B------:R-:W-:Y:S02]  /*18f0*/  ISETP.GT.U32.AND P3, PT, R14, R15, PT ;  /* 0x0000000f0e00720c */ /* 0x000fe40003f64070 */
[----:B------:R-:W-:-:S11]  /*1900*/  ISETP.GT.U32.AND P2, PT, R0, R3, PT ;  /* 0x000000030000720c */ /* 0x000fd60003f44070 */
[----:B------:R-:W-:Y:S02]  /*1910*/  @!P3 IADD3 R15, PT, PT, R15, -R14, RZ ;  /* 0x8000000e0f0fb210 */ /* 0x000fe40007ffe0ff */
[----:B------:R-:W-:Y:S02]  /*1920*/  @!P2 IMAD.IADD R3, R3, 0x1, -R0 ;  /* 0x000000010303a824 */ /* 0x000fe400078e0a00 */
[----:B------:R-:W-:Y:S02]  /*1930*/  @!P0 IADD3 R15, PT, PT, -R15, RZ, RZ ;  /* 0x000000ff0f0f8210 */ /* 0x000fe40007ffe1ff */
[----:B------:R-:W-:Y:S02]  /*1940*/  @!P1 LOP3.LUT R15, RZ, R6, RZ, 0x33, !PT ;  /* 0x00000006ff0f9212 */ /* 0x000fe400078e33ff */
[----:B------:R-:W-:Y:S02]  /*1950*/  ISETP.GT.U32.AND P2, PT, R0, R3, PT ;  /* 0x000000030000720c */ /* 0x000fe40003f44070 */
[----:B------:R-:W-:Y:S01]  /*1960*/  ISETP.NE.AND P1, PT, R7, RZ, PT ;  /* 0x000000ff0700720c */ /* 0x000fe20003f25270 */
[----:B0-----:R-:W-:-:S05]  /*1970*/  IMAD.WIDE R14, R15, 0x4, R10 ;  /* 0x000000040f0e7825 */ /* 0x001fca00078e020a */
[----:B------:R-:W2:Y:S05]  /*1980*/  LDG.E R16, desc[UR6][R14.64] ;  /* 0x000000060e107981 */ /* 0x000eaa000c1e1900 */
[----:B------:R-:W-:-:S05]  /*1990*/  @!P2 IMAD.IADD R3, R3, 0x1, -R0 ;  /* 0x000000010303a824 */ /* 0x000fca00078e0a00 */
[----:B------:R-:W-:Y:S02]  /*19a0*/  @!P0 IADD3 R3, PT, PT, -R3, RZ, RZ ;  /* 0x000000ff03038210 */ /* 0x000fe40007ffe1ff */
        /* <DEDUP_REMOVED lines=12> */
[----:B------:R-:W-:Y:S01]  /*1a70*/  IMAD.MOV.U32 R0, RZ, RZ, R16 ;  /* 0x000000ffff007224 */ /* 0x000fe200078e0010 */
[----:B------:R-:W-:-:S07]  /*1a80*/  MOV R2, 0x1aa0 ;  /* 0x00001aa000027802 */ /* 0x000fce0000000f00 */
[----:B----4-:R-:W-:Y:S05]  /*1a90*/  CALL.REL.NOINC `($__internal_1_$__cuda_sm3x_div_rn_noftz_f32_slowpath) ;  /* 0x0000002400647944 */ /* 0x010fea0003c00000 */
.L_x_1078:
[----:B------:R-:W-:Y:S05]  /*1aa0*/  BSYNC.RECONVERGENT B2 ;  /* 0x0000000000027941 */ /* 0x000fea0003800200 */
.L_x_1077:
[----:B----4-:R-:W-:Y:S01]  /*1ab0*/  IMAD.WIDE R2, R4, 0x4, R8 ;  /* 0x0000000404027825 */ /* 0x010fe200078e0208 */
[----:B------:R-:W-:-:S04]  /*1ac0*/  IADD3 R4, PT, PT, R5, R4, RZ ;  /* 0x0000000405047210 */ /* 0x000fc80007ffe0ff */
[----:B------:R2:W-:Y:S01]  /*1ad0*/  STG.E desc[UR6][R2.64], R0 ;  /* 0x0000000002007986 */ /* 0x0005e2000c101906 */
[----:B------:R-:W-:-:S13]  /*1ae0*/  ISETP.GE.AND P0, PT, R4, UR8, PT ;  /* 0x0000000804007c0c */ /* 0x000fda000bf06270 */
[----:B--2---:R-:W-:Y:S05]  /*1af0*/  @!P0 BRA `(.L_x_1079) ;  /* 0xfffffffc00048947 */ /* 0x004fea000383ffff */
[----:B------:R-:W-:Y:S05]  /*1b00*/  EXIT ;  /* 0x000000000000794d */ /* 0x000fea0003800000 */
.L_x_1076:
[----:B---3--:R-:W2:Y:S01]  /*1b10*/  LDC R7, c[0x0][0x3a4] ;  /* 0x0000e900ff077b82 */ /* 0x008ea20000000800 */
[----:B------:R-:W-:Y:S01]  /*1b20*/  UISETP.NE.AND UP0, UPT, UR4, 0x1, UPT ;  /* 0x000000010400788c */ /* 0x000fe2000bf05270 */
[----:B------:R-:W3:Y:S01]  /*1b30*/  LDCU UR5, c[0x0][0x380] ;  /* 0x00007000ff0577ac */ /* 0x000ee20008000800 */
[----:B------:R-:W0:Y:S05]  /*1b40*/  LDCU UR8, c[0x0][0x380] ;  /* 0x00007000ff0877ac */ /* 0x000e2a0008000800 */
[----:B-1----:R-:W1:Y:S08]  /*1b50*/  LDC R6, c[0x0][0x394] ;  /* 0x0000e500ff067b82 */ /* 0x002e700000000800 */
[----:B----4-:R-:W4:Y:S08]  /*1b60*/  LDC R8, c[0x0][0x394] ;  /* 0x0000e500ff087b82 */ /* 0x010f300000000800 */
[----:B------:R-:W1:Y:S08]  /*1b70*/  LDC R9, c[0x0][0x3a0] ;  /* 0x0000e800ff097b82 */ /* 0x000e700000000800 */
[----:B------:R-:W1:Y:S08]  /*1b80*/  LDC.64 R14, c[0x0][0x3a8] ;  /* 0x0000ea00ff0e7b82 */ /* 0x000e700000000a00 */
[----:B0-----:R-:W0:Y:S08]  /*1b90*/  LDC.64 R10, c[0x0][0x3a8] ;  /* 0x0000ea00ff0a7b82 */ /* 0x001e300000000a00 */
[----:B------:R-:W0:Y:S08]  /*1ba0*/  LDC.64 R18, c[0x0][0x388] ;  /* 0x0000e200ff127b82 */ /* 0x000e300000000a00 */
[----:B------:R-:W0:Y:S08]  /*1bb0*/  LDC.64 R12, c[0x0][0x388] ;  /* 0x0000e200ff0c7b82 */ /* 0x000e300000000a00 */
[----:B------:R-:W0:Y:S01]  /*1bc0*/  LDC.64 R16, c[0x0][0x398] ;  /* 0x0000e600ff107b82 */ /* 0x000e220000000a00 */
[----:B--234-:R-:W-:Y:S05]  /*1bd0*/  BRA.U !UP0, `(.L_x_1080) ;  /* 0x0000000508607547 */ /* 0x01cfea000b800000 */
.L_x_1083:
[----:B-1----:R-:W-:Y:S02]  /*1be0*/  IABS R2, R9 ;  /* 0x0000000900027213 */ /* 0x002fe40000000000 */
[----:B------:R-:W-:Y:S02]  /*1bf0*/  IABS R6, R7 ;  /* 0x0000000700067213 */ /* 0x000fe40000000000 */
[----:B------:R-:W1:Y:S01]  /*1c00*/  I2F.RP R0, R2 ;  /* 0x0000000200007306 */ /* 0x000e620000209400 */
[----:B0-----:R-:W-:-:S07]  /*1c10*/  IABS R13, R4 ;  /* 0x00000004000d7213 */ /* 0x001fce0000000000 */
[----:B------:R-:W0:Y:S08]  /*1c20*/  I2F.RP R20, R6 ;  /* 0x0000000600147306 */ /* 0x000e300000209400 */
[----:B-1----:R-:W1:Y:S08]  /*1c30*/  MUFU.RCP R0, R0 ;  /* 0x0000000000007308 */ /* 0x002e700000001000 */
[----:B0-----:R-:W-:Y:S01]  /*1c40*/  MUFU.RCP R20, R20 ;  /* 0x0000001400147308 */ /* 0x001fe20000001000 */
[----:B-1----:R-:W-:Y:S01]  /*1c50*/  VIADD R10, R0, 0xffffffe ;  /* 0x0ffffffe000a7836 */ /* 0x002fe20000000000 */
[----:B------:R-:W-:-:S06]  /*1c60*/  IABS R0, R8 ;  /* 0x0000000800007213 */ /* 0x000fcc0000000000 */
[----:B------:R0:W1:Y:S02]  /*1c70*/  F2I.FTZ.U32.TRUNC.NTZ R11, R10 ;  /* 0x0000000a000b7305 */ /* 0x000064000021f000 */
[----:B0-----:R-:W-:Y:S01]  /*1c80*/  IMAD.MOV.U32 R10, RZ, RZ, RZ ;  /* 0x000000ffff0a7224 */ /* 0x001fe200078e00ff */
[----:B-1----:R-:W-:-:S05]  /*1c90*/  IADD3 R3, PT, PT, RZ, -R11, RZ ;  /* 0x8000000bff037210 */ /* 0x002fca0007ffe0ff */
[----:B------:R-:W-:-:S04]  /*1ca0*/  IMAD R3, R3, R2, RZ ;  /* 0x0000000203037224 */ /* 0x000fc800078e02ff */
[----:B------:R-:W-:Y:S02]  /*1cb0*/  IMAD.HI.U32 R12, R11, R3, R10 ;  /* 0x000000030b0c7227 */ /* 0x000fe400078e000a */
[----:B------:R-:W0:Y:S02]  /*1cc0*/  I2F.RP R10, R0 ;  /* 0x00000000000a7306 */ /* 0x000e240000209400 */
[----:B------:R-:W-:Y:S02]  /*1cd0*/  VIADD R3, R20, 0xffffffe ;  /* 0x0ffffffe14037836 */ /* 0x000fe40000000000 */
[----:B------:R-:W-:-:S04]  /*1ce0*/  IMAD.HI.U32 R12, R12, R13, RZ ;  /* 0x0000000d0c0c7227 */ /* 0x000fc800078e00ff */
[----:B------:R-:W1:Y:S01]  /*1cf0*/  F2I.FTZ.U32.TRUNC.NTZ R3, R3 ;  /* 0x0000000300037305 */ /* 0x000e62000021f000 */
[----:B------:R-:W-:-:S05]  /*1d00*/  IADD3 R11, PT, PT, -R12, RZ, RZ ;  /* 0x000000ff0c0b7210 */ /* 0x000fca0007ffe1ff */
[C---:B------:R-:W-:Y:S02]  /*1d10*/  IMAD R11, R2.reuse, R11, R13 ;  /* 0x0000000b020b7224 */ /* 0x040fe400078e020d */
[----:B0-----:R-:W0:Y:S03]  /*1d20*/  MUFU.RCP R10, R10 ;  /* 0x0000000a000a7308 */ /* 0x001e260000001000 */
[----:B------:R-:W-:Y:S01]  /*1d30*/  ISETP.GT.U32.AND P1, PT, R2, R11, PT ;  /* 0x0000000b0200720c */ /* 0x000fe20003f24070 */
[----:B-1----:R-:W-:-:S04]  /*1d40*/  IMAD.MOV R21, RZ, RZ, -R3 ;  /* 0x000000ffff157224 */ /* 0x002fc800078e0a03 */
[----:B------:R-:W-:-:S08]  /*1d50*/  IMAD R21, R21, R6, RZ ;  /* 0x0000000615157224 */ /* 0x000fd000078e02ff */
[-C--:B------:R-:W-:Y:S01]  /*1d60*/  @!P1 IADD3 R11, PT, PT, R11, -R2.reuse, RZ ;  /* 0x800000020b0b9210 */ /* 0x080fe20007ffe0ff */
[----:B------:R-:W-:Y:S01]  /*1d70*/  @!P1 VIADD R12, R12, 0x1 ;  /* 0x000000010c0c9836 */ /* 0x000fe20000000000 */
[----:B------:R-:W-:Y:S02]  /*1d80*/  ISETP.NE.AND P1, PT, R9, RZ, PT ;  /* 0x000000ff0900720c */ /* 0x000fe40003f25270 */
[----:B------:R-:W-:Y:S01]  /*1d90*/  ISETP.GE.U32.AND P0, PT, R11, R2, PT ;  /* 0x000000020b00720c */ /* 0x000fe20003f06070 */
[----:B0-----:R-:W-:Y:S01]  /*1da0*/  VIADD R11, R10, 0xffffffe ;  /* 0x0ffffffe0a0b7836 */ /* 0x001fe20000000000 */
[----:B------:R-:W-:-:S04]  /*1db0*/  LOP3.LUT R2, R4, R9, RZ, 0x3c, !PT ;  /* 0x0000000904027212 */ /* 0x000fc800078e3cff */
[----:B------:R-:W-:Y:S01]  /*1dc0*/  ISETP.GE.AND P2, PT, R2, RZ, PT ;  /* 0x000000ff0200720c */ /* 0x000fe20003f46270 */
[----:B------:R-:W-:Y:S01]  /*1dd0*/  HFMA2 R2, -RZ, RZ, 0, 0 ;  /* 0x00000000ff027431 */ /* 0x000fe200000001ff */
[----:B------:R-:W0:Y:S05]  /*1de0*/  F2I.FTZ.U32.TRUNC.NTZ R11, R11 ;  /* 0x0000000b000b7305 */ /* 0x000e2a000021f000 */
[----:B------:R-:W-:Y:S01]  /*1df0*/  @P0 IADD3 R12, PT, PT, R12, 0x1, RZ ;  /* 0x000000010c0c0810 */ /* 0x000fe20007ffe0ff */
[----:B------:R-:W-:-:S05]  /*1e00*/  IMAD.HI.U32 R2, R3, R21, R2 ;  /* 0x0000001503027227 */ /* 0x000fca00078e0002 */
[----:B------:R-:W-:Y:S02]  /*1e10*/  @!P2 IADD3 R12, PT, PT, -R12, RZ, RZ ;  /* 0x000000ff0c0ca210 */ /* 0x000fe40007ffe1ff */
[----:B------:R-:W-:Y:S02]  /*1e20*/  @!P1 LOP3.LUT R12, RZ, R9, RZ, 0x33, !PT ;  /* 0x00000009ff0c9212 */ /* 0x000fe400078e33ff */
[----:B0-----:R-:W-:Y:S02]  /*1e30*/  IADD3 R21, PT, PT, RZ, -R11, RZ ;  /* 0x8000000bff157210 */ /* 0x001fe40007ffe0ff */
[----:B------:R-:W-:Y:S02]  /*1e40*/  IABS R10, R12 ;  /* 0x0000000c000a7213 */ /* 0x000fe40000000000 */
[----:B------:R-:W-:Y:S01]  /*1e50*/  ISETP.GE.AND P3, PT, R12, RZ, PT ;  /* 0x000000ff0c00720c */ /* 0x000fe20003f66270 */
[----:B------:R-:W-:Y:S02]  /*1e60*/  IMAD R21, R21, R0, RZ ;  /* 0x0000000015157224 */ /* 0x000fe400078e02ff */
[----:B------:R-:W-:Y:S01]  /*1e70*/  IMAD.MOV.U32 R3, RZ, RZ, R10 ;  /* 0x000000ffff037224 */ /* 0x000fe200078e000a */
[----:B------:R-:W-:-:S03]  /*1e80*/  MOV R10, RZ ;  /* 0x000000ff000a7202 */ /* 0x000fc60000000f00 */
[----:B------:R-:W-:-:S04]  /*1e90*/  IMAD.HI.U32 R2, R2, R3, RZ ;  /* 0x0000000302027227 */ /* 0x000fc800078e00ff */
[----:B------:R-:W-:-:S04]  /*1ea0*/  IMAD.MOV R2, RZ, RZ, -R2 ;  /* 0x000000ffff027224 */ /* 0x000fc800078e0a02 */
[----:B------:R-:W-:Y:S02]  /*1eb0*/  IMAD R3, R6, R2, R3 ;  /* 0x0000000206037224 */ /* 0x000fe400078e0203 */
[----:B------:R-:W-:-:S03]  /*1ec0*/  IMAD.HI.U32 R2, R11, R21, R10 ;  /* 0x000000150b027227 */ /* 0x000fc600078e000a */
[----:B------:R-:W-:-:S03]  /*1ed0*/  ISETP.GT.U32.AND P0, PT, R6, R3, PT ;  /* 0x000000030600720c */ /* 0x000fc60003f04070 */
[----:B------:R-:W-:-:S05]  /*1ee0*/  IMAD.HI.U32 R2, R2, R13, RZ ;  /* 0x0000000d02027227 */ /* 0x000fca00078e00ff */
[----:B------:R-:W-:-:S05]  /*1ef0*/  IADD3 R2, PT, PT, -R2, RZ, RZ ;  /* 0x000000ff02027210 */ /* 0x000fca0007ffe1ff */
[C---:B------:R-:W-:Y:S02]  /*1f00*/  IMAD R13, R0.reuse, R2, R13 ;  /* 0x00000002000d7224 */ /* 0x040fe400078e020d */
[----:B------:R-:W-:Y:S01]  /*1f10*/  @!P0 IMAD.IADD R3, R3, 0x1, -R6 ;  /* 0x0000000103038824 */ /* 0x000fe200078e0a06 */
[----:B------:R-:W-:Y:S02]  /*1f20*/  ISETP.NE.AND P0, PT, R7, RZ, PT ;  /* 0x000000ff0700720c */ /* 0x000fe40003f05270 */
[----:B------:R-:W-:Y:S02]  /*1f30*/  ISETP.GT.U32.AND P1, PT, R0, R13, PT ;  /* 0x0000000d0000720c */ /* 0x000fe40003f24070 */
[----:B------:R-:W-:-:S11]  /*1f40*/  ISETP.GT.U32.AND P2, PT, R6, R3, PT ;  /* 0x000000030600720c */ /* 0x000fd60003f44070 */
[----:B------:R-:W-:Y:S02]  /*1f50*/  @!P1 IADD3 R13, PT, PT, R13, -R0, RZ ;  /* 0x800000000d0d9210 */ /* 0x000fe40007ffe0ff */
[----:B------:R-:W-:Y:S02]  /*1f60*/  @!P2 IMAD.IADD R3, R3, 0x1, -R6 ;  /* 0x000000010303a824 */ /* 0x000fe400078e0a06 */
[----:B------:R-:W-:Y:S02]  /*1f70*/  ISETP.GT.U32.AND P1, PT, R0, R13, PT ;  /* 0x0000000d0000720c */ /* 0x000fe40003f24070 */
[----:B------:R-:W-:Y:S01]  /*1f80*/  @!P3 IMAD.MOV R3, RZ, RZ, -R3 ;  /* 0x000000ffff03b224 */ /* 0x000fe200078e0a03 */
[----:B------:R-:W-:Y:S02]  /*1f90*/  @!P0 LOP3.LUT R3, RZ, R7, RZ, 0x33, !PT ;  /* 0x00000007ff038212 */ /* 0x000fe400078e33ff */
[----:B------:R-:W-:Y:S02]  /*1fa0*/  ISETP.GE.AND P0, PT, R4, RZ, PT ;  /* 0x000000ff0400720c */ /* 0x000fe40003f06270 */
[----:B------:R-:W-:Y:S01]  /*1fb0*/  ISETP.NE.AND P2, PT, R8, RZ, PT ;  /* 0x000000ff0800720c */ /* 0x000fe20003f45270 */
[----:B------:R-:W-:-:S05]  /*1fc0*/  IMAD.WIDE R10, R3, 0x4, R16 ;  /* 0x00000004030a7825 */ /* 0x000fca00078e0210 */
[----:B------:R-:W-:Y:S01]  /*1fd0*/  @!P1 IADD3 R13, PT, PT, R13, -R0, RZ ;  /* 0x800000000d0d9210 */ /* 0x000fe20007ffe0ff */
[----:B------:R-:W2:Y:S04]  /*1fe0*/  LDG.E R10, desc[UR6][R10.64] ;  /* 0x000000060a0a7981 */ /* 0x000ea8000c1e1900 */
[----:B------:R-:W-:Y:S02]  /*1ff0*/  @!P0 IMAD.MOV R13, RZ, RZ, -R13 ;  /* 0x000000ffff0d8224 */ /* 0x000fe400078e0a0d */
[----:B------:R-:W-:-:S05]  /*2000*/  @!P2 LOP3.LUT R13, RZ, R8, RZ, 0x33, !PT ;  /* 0x00000008ff0da212 */ /* 0x000fca00078e33ff */
        /* <DEDUP_REMOVED lines=11> */
[----:B------:R-:W-:Y:S02]  /*20c0*/  MOV R0, R10 ;  /* 0x0000000a00007202 */ /* 0x000fe40000000f00 */
[----:B------:R-:W-:-:S07]  /*20d0*/  MOV R2, 0x20f0 ;  /* 0x000020f000027802 */ /* 0x000fce0000000f00 */
[----:B------:R-:W-:Y:S05]  /*20e0*/  CALL.REL.NOINC `($__internal_1_$__cuda_sm3x_div_rn_noftz_f32_slowpath) ;  /* 0x0000001c00d07944 */ /* 0x000fea0003c00000 */
.L_x_1082:
[----:B------:R-:W-:Y:S05]  /*20f0*/  BSYNC.RECONVERGENT B2 ;  /* 0x0000000000027941 */ /* 0x000fea0003800200 */
.L_x_1081:
[----:B------:R-:W-:-:S04]  /*2100*/  IMAD.WIDE R2, R4, 0x4, R14 ;  /* 0x0000000404027825 */ /* 0x000fc800078e020e */
[----:B------:R-:W-:Y:S01]  /*2110*/  IMAD.IADD R4, R5, 0x1, R4 ;  /* 0x0000000105047824 */ /* 0x000fe200078e0204 */
[----:B------:R2:W-:Y:S04]  /*2120*/  STG.E desc[UR6][R2.64], R0 ;  /* 0x0000000002007986 */ /* 0x0005e8000c101906 */
[----:B------:R-:W-:-:S13]  /*2130*/  ISETP.GE.AND P0, PT, R4, UR5, PT ;  /* 0x0000000504007c0c */ /* 0x000fda000bf06270 */
[----:B--2---:R-:W-:Y:S05]  /*2140*/  @!P0 BRA `(.L_x_1083) ;  /* 0xfffffff800a48947 */ /* 0x004fea000383ffff */
[----:B------:R-:W-:Y:S05]  /*2150*/  EXIT ;  /* 0x000000000000794d */ /* 0x000fea0003800000 */
.L_x_1080:
[----:B-1----:R-:W-:Y:S01]  /*2160*/  IABS R7, R6 ;  /* 0x0000000600077213 */ /* 0x002fe20000000000 */
[----:B------:R-:W-:Y:S01]  /*2170*/  HFMA2 R2, -RZ, RZ, 0, 0 ;  /* 0x00000000ff027431 */ /* 0x000fe200000001ff */
[----:B------:R-:W-:Y:S02]  /*2180*/  ISETP.GE.AND P1, PT, R4, RZ, PT ;  /* 0x000000ff0400720c */ /* 0x000fe40003f26270 */
[----:B------:R-:W1:Y:S08]  /*2190*/  I2F.RP R8, R7 ;  /* 0x0000000700087306 */ /* 0x000e700000209400 */
[----:B-1----:R-:W1:Y:S02]  /*21a0*/  MUFU.RCP R8, R8 ;  /* 0x0000000800087308 */ /* 0x002e640000001000 */
[----:B-1----:R-:W-:-:S06]  /*21b0*/  IADD3 R9, PT, PT, R8, 0xffffffe, RZ ;  /* 0x0ffffffe08097810 */ /* 0x002fcc0007ffe0ff */
[----:B------:R1:W2:Y:S02]  /*21c0*/  F2I.FTZ.U32.TRUNC.NTZ R3, R9 ;  /* 0x0000000900037305 */ /* 0x0002a4000021f000 */
[----:B-1----:R-:W1:Y:S01]  /*21d0*/  LDC.64 R8, c[0x0][0x398] ;  /* 0x0000e600ff087b82 */ /* 0x002e620000000a00 */
[----:B--2---:R-:W-:-:S04]  /*21e0*/  IMAD.MOV R0, RZ, RZ, -R3 ;  /* 0x000000ffff007224 */ /* 0x004fc800078e0a03 */
[----:B------:R-:W-:Y:S01]  /*21f0*/  IMAD R15, R0, R7, RZ ;  /* 0x00000007000f7224 */ /* 0x000fe200078e02ff */
[----:B------:R-:W-:-:S03]  /*2200*/  IABS R0, R4 ;  /* 0x0000000400007213 */ /* 0x000fc60000000000 */
[----:B------:R-:W-:-:S04]  /*2210*/  IMAD.HI.U32 R15, R3, R15, R2 ;  /* 0x0000000f030f7227 */ /* 0x000fc800078e0002 */
[----:B------:R-:W-:-:S04]  /*2220*/  IMAD.MOV.U32 R2, RZ, RZ, R0 ;  /* 0x000000ffff027224 */ /* 0x000fc800078e0000 */
[----:B------:R-:W-:Y:S01]  /*2230*/  IMAD.HI.U32 R0, R15, R2, RZ ;  /* 0x000000020f007227 */ /* 0x000fe200078e00ff */
[----:B------:R-:W-:Y:S01]  /*2240*/  ISETP.NE.AND P2, PT, R6, RZ, PT ;  /* 0x000000ff0600720c */ /* 0x000fe20003f45270 */
[----:B-1----:R-:W2:Y:S03]  /*2250*/  LDG.E R8, desc[UR6][R8.64] ;  /* 0x0000000608087981 */ /* 0x002ea6000c1e1900 */
        /* <DEDUP_REMOVED lines=8> */
[----:B0-----:R-:W-:-:S06]  /*22e0*/  IMAD.WIDE R2, R0, 0x4, R12 ;  /* 0x0000000400027825 */ /* 0x001fcc00078e020c */
        /* <DEDUP_REMOVED lines=12> */
[----:B------:R-:W-:Y:S05]  /*23b0*/  CALL.REL.NOINC `($__internal_1_$__cuda_sm3x_div_rn_noftz_f32_slowpath) ;  /* 0x0000001c001c7944 */ /* 0x000fea0003c00000 */
.L_x_1085:
[----:B------:R-:W-:Y:S05]  /*23c0*/  BSYNC.RECONVERGENT B2 ;  /* 0x0000000000027941 */ /* 0x000fea0003800200 */
.L_x_1084:
[----:B------:R-:W-:-:S04]  /*23d0*/  IMAD.WIDE R2, R4, 0x4, R10 ;  /* 0x0000000404027825 */ /* 0x000fc800078e020a */
[----:B------:R-:W-:Y:S01]  /*23e0*/  IMAD.IADD R4, R5, 0x1, R4 ;  /* 0x0000000105047824 */ /* 0x000fe200078e0204 */
[----:B------:R2:W-:Y:S04]  /*23f0*/  STG.E desc[UR6][R2.64], R0 ;  /* 0x0000000002007986 */ /* 0x0005e8000c101906 */
[----:B------:R-:W-:-:S13]  /*2400*/  ISETP.GE.AND P0, PT, R4, UR8, PT ;  /* 0x0000000804007c0c */ /* 0x000fda000bf06270 */
[----:B--2---:R-:W-:Y:S05]  /*2410*/  @!P0 BRA `(.L_x_1080) ;  /* 0xfffffffc00508947 */ /* 0x004fea000383ffff */
[----:B------:R-:W-:Y:S05]  /*2420*/  EXIT ;  /* 0x000000000000794d */ /* 0x000fea0003800000 */
.L_x_1075:
        /* <DEDUP_REMOVED lines=16> */
.L_x_1090:
[----:B0-----:R-:W-:Y:S02]  /*2530*/  IABS R11, R9 ;  /* 0x00000009000b7213 */ /* 0x001fe40000000000 */
[----:B------:R-:W-:Y:S02]  /*2540*/  IABS R7, R6 ;  /* 0x0000000600077213 */ /* 0x000fe40000000000 */
[----:B------:R-:W0:Y:S01]  /*2550*/  I2F.RP R10, R11 ;  /* 0x0000000b000a7306 */ /* 0x000e220000209400 */
[----:B------:R-:W-:Y:S02]  /*2560*/  IABS R0, R8 ;  /* 0x0000000800007213 */ /* 0x000fe40000000000 */
[----:B------:R-:W-:-:S05]  /*2570*/  ISETP.GE.AND P3, PT, R4, RZ, PT ;  /* 0x000000ff0400720c */ /* 0x000fca0003f66270 */
[----:B------:R-:W1:Y:S08]  /*2580*/  I2F.RP R21, R7 ;  /* 0x0000000700157306 */ /* 0x000e700000209400 */
[----:B0-----:R-:W0:Y:S08]  /*2590*/  MUFU.RCP R10, R10 ;  /* 0x0000000a000a7308 */ /* 0x001e300000001000 */
[----:B-1----:R-:W-:Y:S08]  /*25a0*/  MUFU.RCP R21, R21 ;  /* 0x0000001500157308 */ /* 0x002ff00000001000 */
[----:B------:R-:W1:Y:S01]  /*25b0*/  I2F.RP R20, R0 ;  /* 0x0000000000147306 */ /* 0x000e620000209400 */
[----:B0-----:R-:W-:-:S02]  /*25c0*/  IADD3 R2, PT, PT, R10, 0xffffffe, RZ ;  /* 0x0ffffffe0a027810 */ /* 0x001fc40007ffe0ff */
[----:B------:R-:W-:-:S05]  /*25d0*/  IABS R10, R4 ;  /* 0x00000004000a7213 */ /* 0x000fca0000000000 */
[----:B------:R0:W2:Y:S08]  /*25e0*/  F2I.FTZ.U32.TRUNC.NTZ R3, R2 ;  /* 0x0000000200037305 */ /* 0x0000b0000021f000 */
[----:B-1----:R-:W1:Y:S01]  /*25f0*/  MUFU.RCP R20, R20 ;  /* 0x0000001400147308 */ /* 0x002e620000001000 */
[----:B0-----:R-:W-:Y:S02]  /*2600*/  HFMA2 R2, -RZ, RZ, 0, 0 ;  /* 0x00000000ff027431 */ /* 0x001fe400000001ff */
[----:B--2---:R-:W-:-:S04]  /*2610*/  IMAD.MOV R12, RZ, RZ, -R3 ;  /* 0x000000ffff0c7224 */ /* 0x004fc800078e0a03 */
[----:B------:R-:W-:-:S04]  /*2620*/  IMAD R13, R12, R11, RZ ;  /* 0x0000000b0c0d7224 */ /* 0x000fc800078e02ff */
[----:B------:R-:W-:-:S04]  /*2630*/  IMAD.HI.U32 R13, R3, R13, R2 ;  /* 0x0000000d030d7227 */ /* 0x000fc800078e0002 */
[----:B------:R-:W-:Y:S01]  /*2640*/  VIADD R3, R21, 0xffffffe ;  /* 0x0ffffffe15037836 */ /* 0x000fe20000000000 */
[----:B-1----:R-:W-:Y:S01]  /*2650*/  IADD3 R21, PT, PT, R20, 0xffffffe, RZ ;  /* 0x0ffffffe14157810 */ /* 0x002fe20007ffe0ff */
[----:B------:R-:W-:Y:S01]  /*2660*/  IMAD.HI.U32 R12, R13, R10, RZ ;  /* 0x0000000a0d0c7227 */ /* 0x000fe200078e00ff */
[----:B------:R-:W-:-:S03]  /*2670*/  LOP3.LUT R13, R4, R9, RZ, 0x3c, !PT ;  /* 0x00000009040d7212 */ /* 0x000fc600078e3cff */
[----:B------:R-:W0:Y:S01]  /*2680*/  F2I.FTZ.U32.TRUNC.NTZ R3, R3 ;  /* 0x0000000300037305 */ /* 0x000e22000021f000 */
[----:B------:R-:W-:Y:S02]  /*2690*/  IADD3 R2, PT, PT, -R12, RZ, RZ ;  /* 0x000000ff0c027210 */ /* 0x000fe40007ffe1ff */
[----:B------:R-:W-:-:S03]  /*26a0*/  ISETP.GE.AND P2, PT, R13, RZ, PT ;  /* 0x000000ff0d00720c */ /* 0x000fc60003f46270 */
[----:B------:R-:W-:-:S05]  /*26b0*/  IMAD R2, R11, R2, R10 ;  /* 0x000000020b027224 */ /* 0x000fca00078e020a */
[----:B------:R-:W-:Y:S01]  /*26c0*/  ISETP.GT.U32.AND P1, PT, R11, R2, PT ;  /* 0x000000020b00720c */ /* 0x000fe20003f24070 */
[----:B0-----:R-:W-:-:S04]  /*26d0*/  IMAD.MOV R22, RZ, RZ, -R3 ;  /* 0x000000ffff167224 */ /* 0x001fc800078e0a03 */
[----:B------:R-:W-:-:S08]  /*26e0*/  IMAD R23, R22, R7, RZ ;  /* 0x0000000716177224 */ /* 0x000fd000078e02ff */
[----:B------:R-:W-:Y:S02]  /*26f0*/  @!P1 IMAD.IADD R2, R2, 0x1, -R11 ;  /* 0x0000000102029824 */ /* 0x000fe400078e0a0b */
[----:B------:R-:W-:Y:S01]  /*2700*/  @!P1 VIADD R12, R12, 0x1 ;  /* 0x000000010c0c9836 */ /* 0x000fe20000000000 */
[----:B------:R-:W-:Y:S02]  /*2710*/  ISETP.NE.AND P1, PT, R9, RZ, PT ;  /* 0x000000ff0900720c */ /* 0x000fe40003f25270 */
[----:B------:R-:W-:Y:S02]  /*2720*/  ISETP.GE.U32.AND P0, PT, R2, R11, PT ;  /* 0x0000000b0200720c */ /* 0x000fe40003f06070 */
[----:B------:R-:W-:Y:S01]  /*2730*/  MOV R2, RZ ;  /* 0x000000ff00027202 */ /* 0x000fe20000000f00 */
[----:B------:R-:W0:Y:S04]  /*2740*/  F2I.FTZ.U32.TRUNC.NTZ R11, R21 ;  /* 0x00000015000b7305 */ /* 0x000e28000021f000 */
[----:B------:R-:W-:-:S06]  /*2750*/  IMAD.HI.U32 R23, R3, R23, R2 ;  /* 0x0000001703177227 */ /* 0x000fcc00078e0002 */
[----:B------:R-:W-:Y:S01]  /*2760*/  IMAD.HI.U32 R2, R23, R10, RZ ;  /* 0x0000000a17027227 */ /* 0x000fe200078e00ff */
[----:B------:R-:W-:-:S04]  /*2770*/  @P0 IADD3 R12, PT, PT, R12, 0x1, RZ ;  /* 0x000000010c0c0810 */ /* 0x000fc80007ffe0ff */
[----:B------:R-:W-:Y:S01]  /*2780*/  IADD3 R2, PT, PT, -R2, RZ, RZ ;  /* 0x000000ff02027210 */ /* 0x000fe20007ffe1ff */
[----:B0-----:R-:W-:Y:S02]  /*2790*/  IMAD.MOV R3, RZ, RZ, -R11 ;  /* 0x000000ffff037224 */ /* 0x001fe400078e0a0b */
[----:B------:R-:W-:Y:S01]  /*27a0*/  @!P2 IMAD.MOV R12, RZ, RZ, -R12 ;  /* 0x000000ffff0ca224 */ /* 0x000fe200078e0a0c */
[----:B------:R-:W-:Y:S01]  /*27b0*/  @!P1 LOP3.LUT R12, RZ, R9, RZ, 0x33, !PT ;  /* 0x00000009ff0c9212 */ /* 0x000fe200078e33ff */
[----:B------:R-:W-:Y:S02]  /*27c0*/  IMAD R20, R7, R2, R10 ;  /* 0x0000000207147224 */ /* 0x000fe400078e020a */
[----:B------:R-:W-:Y:S02]  /*27d0*/  HFMA2 R10, -RZ, RZ, 0, 0 ;  /* 0x00000000ff0a7431 */ /* 0x000fe400000001ff */
[----:B------:R-:W-:Y:S01]  /*27e0*/  IMAD R3, R3, R0, RZ ;  /* 0x0000000003037224 */ /* 0x000fe200078e02ff */
[----:B------:R-:W-:-:S02]  /*27f0*/  IABS R13, R12 ;  /* 0x0000000c000d7213 */ /* 0x000fc40000000000 */
[----:B------:R-:W-:Y:S01]  /*2800*/  ISETP.GT.U32.AND P0, PT, R7, R20, PT ;  /* 0x000000140700720c */ /* 0x000fe20003f04070 */
[----:B------:R-:W-:-:S04]  /*2810*/  IMAD.HI.U32 R2, R11, R3, R10 ;  /* 0x000000030b027227 */ /* 0x000fc800078e000a */
[----:B------:R-:W-:-:S08]  /*2820*/  IMAD.MOV.U32 R3, RZ, RZ, R13 ;  /* 0x000000ffff037224 */ /* 0x000fd000078e000d */
[----:B------:R-:W-:Y:S01]  /*2830*/  @!P0 IADD3 R20, PT, PT, R20, -R7, RZ ;  /* 0x8000000714148210 */ /* 0x000fe20007ffe0ff */
[----:B------:R-:W-:Y:S01]  /*2840*/  IMAD.HI.U32 R2, R2, R3, RZ ;  /* 0x0000000302027227 */ /* 0x000fe200078e00ff */
[----:B------:R-:W-:Y:S02]  /*2850*/  ISETP.NE.AND P0, PT, R6, RZ, PT ;  /* 0x000000ff0600720c */ /* 0x000fe40003f05270 */
[----:B------:R-:W-:Y:S01]  /*2860*/  ISETP.GT.U32.AND P2, PT, R7, R20, PT ;  /* 0x000000140700720c */ /* 0x000fe20003f44070 */
[----:B------:R-:W-:-:S04]  /*2870*/  IMAD.MOV R2, RZ, RZ, -R2 ;  /* 0x000000ffff027224 */ /* 0x000fc800078e0a02 */
[----:B------:R-:W-:-:S05]  /*2880*/  IMAD R3, R0, R2, R3 ;  /* 0x0000000200037224 */ /* 0x000fca00078e0203 */
[----:B------:R-:W-:-:S03]  /*2890*/  ISETP.GT.U32.AND P1, PT, R0, R3, PT ;  /* 0x000000030000720c */ /* 0x000fc60003f24070 */
[----:B------:R-:W-:-:S04]  /*28a0*/  @!P2 IADD3 R20, PT, PT, R20, -R7, RZ ;  /* 0x800000071414a210 */ /* 0x000fc80007ffe0ff */
[----:B------:R-:W-:Y:S02]  /*28b0*/  @!P3 IADD3 R20, PT, PT, -R20, RZ, RZ ;  /* 0x000000ff1414b210 */ /* 0x000fe40007ffe1ff */
[----:B------:R-:W-:Y:S02]  /*28c0*/  @!P0 LOP3.LUT R20, RZ, R6, RZ, 0x33, !PT ;  /* 0x00000006ff148212 */ /* 0x000fe400078e33ff */
[----:B------:R-:W-:Y:S02]  /*28d0*/  ISETP.GE.AND P0, PT, R12, RZ, PT ;  /* 0x000000ff0c00720c */ /* 0x000fe40003f06270 */
[----:B------:R-:W-:Y:S01]  /*28e0*/  @!P1 IMAD.IADD R3, R3, 0x1, -R0 ;  /* 0x0000000103039824 */ /* 0x000fe200078e0a00 */
[----:B------:R-:W-:Y:S01]  /*28f0*/  ISETP.NE.AND P2, PT, R8, RZ, PT ;  /* 0x000000ff0800720c */ /* 0x000fe20003f45270 */
[----:B------:R-:W-:-:S03]  /*2900*/  IMAD.WIDE R10, R20, 0x4, R16 ;  /* 0x00000004140a7825 */ /* 0x000fc600078e0210 */
[----:B------:R-:W-:Y:S02]  /*2910*/  ISETP.GT.U32.AND P1, PT, R0, R3, PT ;  /* 0x000000030000720c */ /* 0x000fe40003f24070 */
[----:B------:R-:W2:Y:S11]  /*2920*/  LDG.E R12, desc[UR6][R10.64] ;  /* 0x000000060a0c7981 */ /* 0x000eb6000c1e1900 */
        /* <DEDUP_REMOVED lines=16> */
[----:B------:R-:W-:Y:S05]  /*2a30*/  CALL.REL.NOINC `($__internal_1_$__cuda_sm3x_div_rn_noftz_f32_slowpath) ;  /* 0x00000014007c7944 */ /* 0x000fea0003c00000 */
.L_x_1089:
[----:B------:R-:W-:Y:S05]  /*2a40*/  BSYNC.RECONVERGENT B2 ;  /* 0x0000000000027941 */ /* 0x000fea0003800200 */
.L_x_1088:
[----:B------:R-:W-:Y:S01]  /*2a50*/  IMAD.WIDE R2, R4, 0x4, R14 ;  /* 0x0000000404027825 */ /* 0x000fe200078e020e */
[----:B------:R-:W-:-:S04]  /*2a60*/  IADD3 R4, PT, PT, R5, R4, RZ ;  /* 0x0000000405047210 */ /* 0x000fc80007ffe0ff */
[----:B------:R1:W-:Y:S01]  /*2a70*/  STG.E desc[UR6][R2.64], R0 ;  /* 0x0000000002007986 */ /* 0x0003e2000c101906 */
[----:B------:R-:W-:-:S13]  /*2a80*/  ISETP.GE.AND P0, PT, R4, UR4, PT ;  /* 0x0000000404007c0c */ /* 0x000fda000bf06270 */
[----:B-1----:R-:W-:Y:S05]  /*2a90*/  @!P0 BRA `(.L_x_1090) ;  /* 0xfffffff800a48947 */ /* 0x002fea000383ffff */
[----:B------:R-:W-:Y:S05]  /*2aa0*/  EXIT ;  /* 0x000000000000794d */ /* 0x000fea0003800000 */
.L_x_1087:
[----:B0-----:R-:W-:Y:S01]  /*2ab0*/  IABS R9, R7 ;  /* 0x0000000700097213 */ /* 0x001fe20000000000 */
[----:B------:R-:W-:Y:S01]  /*2ac0*/  IMAD.MOV.U32 R2, RZ, RZ, RZ ;  /* 0x000000ffff027224 */ /* 0x000fe200078e00ff */
[----:B------:R-:W-:Y:S02]  /*2ad0*/  ISETP.GE.AND P1, PT, R4, RZ, PT ;  /* 0x000000ff0400720c */ /* 0x000fe40003f26270 */
[----:B------:R-:W0:Y:S01]  /*2ae0*/  I2F.RP R6, R9 ;  /* 0x0000000900067306 */ /* 0x000e220000209400 */
[----:B------:R-:W-:-:S07]  /*2af0*/  ISETP.NE.AND P2, PT, R7, RZ, PT ;  /* 0x000000ff0700720c */ /* 0x000fce0003f45270 */
[----:B0-----:R-:W0:Y:S02]  /*2b00*/  MUFU.RCP R6, R6 ;  /* 0x0000000600067308 */ /* 0x001e240000001000 */
[----:B0-----:R-:W-:-:S06]  /*2b10*/  VIADD R8, R6, 0xffffffe ;  /* 0x0ffffffe06087836 */ /* 0x001fcc0000000000 */
[----:B------:R-:W0:Y:S02]  /*2b20*/  F2I.FTZ.U32.TRUNC.NTZ R3, R8 ;  /* 0x0000000800037305 */ /* 0x000e24000021f000 */
[----:B0-----:R-:W-:-:S05]  /*2b30*/  IADD3 R0, PT, PT, RZ, -R3, RZ ;  /* 0x80000003ff007210 */ /* 0x001fca0007ffe0ff */
[----:B------:R-:W-:Y:S01]  /*2b40*/  IMAD R15, R0, R9, RZ ;  /* 0x00000009000f7224 */ /* 0x000fe200078e02ff */
[----:B------:R-:W-:-:S03]  /*2b50*/  IABS R0, R4 ;  /* 0x0000000400007213 */ /* 0x000fc60000000000 */
[----:B------:R-:W-:Y:S01]  /*2b60*/  IMAD.HI.U32 R15, R3, R15, R2 ;  /* 0x0000000f030f7227 */ /* 0x000fe200078e0002 */
[----:B------:R-:W-:-:S05]  /*2b70*/  MOV R2, R0 ;  /* 0x0000000000027202 */ /* 0x000fca0000000f00 */
[----:B------:R-:W-:-:S04]  /*2b80*/  IMAD.HI.U32 R0, R15, R2, RZ ;  /* 0x000000020f007227 */ /* 0x000fc800078e00ff */
[----:B------:R-:W-:-:S04]  /*2b90*/  IMAD.MOV R3, RZ, RZ, -R0 ;  /* 0x000000ffff037224 */ /* 0x000fc800078e0a00 */
[C---:B------:R-:W-:Y:S02]  /*2ba0*/  IMAD R0, R9.reuse, R3, R2 ;  /* 0x0000000309007224 */ /* 0x040fe400078e0202 */
[----:B------:R-:W0:Y:S03]  /*2bb0*/  LDC.64 R2, c[0x0][0x388] ;  /* 0x0000e200ff027b82 */ /* 0x000e260000000a00 */
[----:B------:R-:W-:-:S13]  /*2bc0*/  ISETP.GT.U32.AND P0, PT, R9, R0, PT ;  /* 0x000000000900720c */ /* 0x000fda0003f04070 */
[----:B------:R-:W-:-:S04]  /*2bd0*/  @!P0 IADD3 R0, PT, PT, R0, -R9, RZ ;  /* 0x8000000900008210 */ /* 0x000fc80007ffe0ff */
[----:B------:R-:W-:Y:S01]  /*2be0*/  ISETP.GT.U32.AND P0, PT, R9, R0, PT ;  /* 0x000000000900720c */ /* 0x000fe20003f04070 */
[----:B0-----:R-:W2:-:S12]  /*2bf0*/  LDG.E R3, desc[UR6][R2.64] ;  /* 0x0000000602037981 */ /* 0x001e98000c1e1900 */
[----:B------:R-:W-:-:S05]  /*2c00*/  @!P0 IMAD.IADD R0, R0, 0x1, -R9 ;  /* 0x0000000100008824 */ /* 0x000fca00078e0a09 */
[----:B------:R-:W-:Y:S02]  /*2c10*/  @!P1 IADD3 R0, PT, PT, -R0, RZ, RZ ;  /* 0x000000ff00009210 */ /* 0x000fe40007ffe1ff */
[----:B------:R-:W-:-:S05]  /*2c20*/  @!P2 LOP3.LUT R0, RZ, R7, RZ, 0x33, !PT ;  /* 0x00000007ff00a212 */ /* 0x000fca00078e33ff */
[----:B------:R-:W-:-:S06]  /*2c30*/  IMAD.WIDE R8, R0, 0x4, R12 ;  /* 0x0000000400087825 */ /* 0x000fcc00078e020c */
[----:B------:R-:W3:Y:S01]  /*2c40*/  LDG.E R8, desc[UR6][R8.64] ;  /* 0x0000000608087981 */ /* 0x000ee2000c1e1900 */
        /* <DEDUP_REMOVED lines=12> */
.L_x_1092:
[----:B------:R-:W-:Y:S05]  /*2d10*/  BSYNC.RECONVERGENT B2 ;  /* 0x0000000000027941 */ /* 0x000fea0003800200 */
.L_x_1091:
[----:B------:R-:W-:Y:S01]  /*2d20*/  IMAD.WIDE R2, R4, 0x4, R10 ;  /* 0x0000000404027825 */ /* 0x000fe200078e020a */
[----:B------:R-:W-:-:S04]  /*2d30*/  IADD3 R4, PT, PT, R5, R4, RZ ;  /* 0x0000000405047210 */ /* 0x000fc80007ffe0ff */
[----:B------:R1:W-:Y:S01]  /*2d40*/  STG.E desc[UR6][R2.64], R0 ;  /* 0x0000000002007986 */ /* 0x0003e2000c101906 */
[----:B------:R-:W-:-:S13]  /*2d50*/  ISETP.GE.AND P0, PT, R4, UR5, PT ;  /* 0x0000000504007c0c */ /* 0x000fda000bf06270 */
[----:B-1----:R-:W-:Y:S05]  /*2d60*/  @!P0 BRA `(.L_x_1087) ;  /* 0xfffffffc00508947 */ /* 0x002fea000383ffff */
[----:B------:R-:W-:Y:S05]  /*2d70*/  EXIT ;  /* 0x000000000000794d */ /* 0x000fea0003800000 */
.L_x_1086:
        /* <DEDUP_REMOVED lines=11> */
.L_x_1097:
[----:B---3--:R-:W-:Y:S02]  /*2e30*/  IABS R14, R7 ;  /* 0x00000007000e7213 */ /* 0x008fe40000000000 */
[----:B0-----:R-:W-:Y:S02]  /*2e40*/  IABS R8, R4 ;  /* 0x0000000400087213 */ /* 0x001fe40000000000 */
[----:B------:R-:W0:Y:S08]  /*2e50*/  I2F.RP R0, R14 ;  /* 0x0000000e00007306 */ /* 0x000e300000209400 */
[----:B0-----:R-:W0:Y:S02]  /*2e60*/  MUFU.RCP R0, R0 ;  /* 0x0000000000007308 */ /* 0x001e240000001000 */
[----:B0-----:R-:W-:Y:S01]  /*2e70*/  VIADD R2, R0, 0xffffffe ;  /* 0x0ffffffe00027836 */ /* 0x001fe20000000000 */
[----:B------:R-:W-:-:S05]  /*2e80*/  IABS R0, R6 ;  /* 0x0000000600007213 */ /* 0x000fca0000000000 */
[----:B------:R0:W1:Y:S08]  /*2e90*/  F2I.FTZ.U32.TRUNC.NTZ R3, R2 ;  /* 0x0000000200037305 */ /* 0x000070000021f000 */
[----:B------:R-:W2:Y:S01]  /*2ea0*/  I2F.RP R15, R0 ;  /* 0x00000000000f7306 */ /* 0x000ea20000209400 */
[----:B0-----:R-:W-:Y:S01]  /*2eb0*/  IMAD.MOV.U32 R2, RZ, RZ, RZ ;  /* 0x000000ffff027224 */ /* 0x001fe200078e00ff */
[----:B-1----:R-:W-:-:S05]  /*2ec0*/  IADD3 R9, PT, PT, RZ, -R3, RZ ;  /* 0x80000003ff097210 */ /* 0x002fca0007ffe0ff */
[----:B------:R-:W-:Y:S01]  /*2ed0*/  IMAD R9, R9, R14, RZ ;  /* 0x0000000e09097224 */ /* 0x000fe200078e02ff */
[----:B--2---:R-:W0:Y:S03]  /*2ee0*/  MUFU.RCP R15, R15 ;  /* 0x0000000f000f7308 */ /* 0x004e260000001000 */
[----:B------:R-:W-:-:S06]  /*2ef0*/  IMAD.HI.U32 R9, R3, R9, R2 ;  /* 0x0000000903097227 */ /* 0x000fcc00078e0002 */
[----:B------:R-:W-:-:S05]  /*2f00*/  IMAD.HI.U32 R2, R9, R8, RZ ;  /* 0x0000000809027227 */ /* 0x000fca00078e00ff */
[----:B------:R-:W-:-:S05]  /*2f10*/  IADD3 R3, PT, PT, -R2, RZ, RZ ;  /* 0x000000ff02037210 */ /* 0x000fca0007ffe1ff */
[----:B------:R-:W-:Y:S01]  /*2f20*/  IMAD R3, R14, R3, R8 ;  /* 0x000000030e037224 */ /* 0x000fe200078e0208 */
[----:B0-----:R-:W-:Y:S02]  /*2f30*/  IADD3 R9, PT, PT, R15, 0xffffffe, RZ ;  /* 0x0ffffffe0f097810 */ /* 0x001fe40007ffe0ff */
[----:B------:R-:W-:Y:S02]  /*2f40*/  LOP3.LUT R8, R4, R7, RZ, 0x3c, !PT ;  /* 0x0000000704087212 */ /* 0x000fe400078e3cff */
[----:B------:R-:W-:Y:S02]  /*2f50*/  ISETP.GT.U32.AND P1, PT, R14, R3, PT ;  /* 0x000000030e00720c */ /* 0x000fe40003f24070 */
[----:B------:R-:W-:-:S11]  /*2f60*/  ISETP.GE.AND P2, PT, R8, RZ, PT ;  /* 0x000000ff0800720c */ /* 0x000fd60003f46270 */
[----:B------:R-:W-:Y:S02]  /*2f70*/  @!P1 IMAD.IADD R3, R3, 0x1, -R14 ;  /* 0x0000000103039824 */ /* 0x000fe400078e0a0e */
[----:B------:R-:W-:Y:S01]  /*2f80*/  @!P1 VIADD R2, R2, 0x1 ;  /* 0x0000000102029836 */ /* 0x000fe20000000000 */
[----:B------:R-:W-:Y:S02]  /*2f90*/  ISETP.NE.AND P1, PT, R7, RZ, PT ;  /* 0x000000ff0700720c */ /* 0x000fe40003f25270 */
[----:B------:R-:W-:Y:S02]  /*2fa0*/  ISETP.GE.U32.AND P0, PT, R3, R14, PT ;  /* 0x0000000e0300720c */ /* 0x000fe40003f06070 */
[----:B------:R-:W0:Y:S11]  /*2fb0*/  F2I.FTZ.U32.TRUNC.NTZ R3, R9 ;  /* 0x0000000900037305 */ /* 0x000e36000021f000 */
[----:B------:R-:W-:-:S02]  /*2fc0*/  @P0 IADD3 R2, PT, PT, R2, 0x1, RZ ;  /* 0x0000000102020810 */ /* 0x000fc40007ffe0ff */
[----:B0-----:R-:W-:-:S03]  /*2fd0*/  IADD3 R15, PT, PT, RZ, -R3, RZ ;  /* 0x80000003ff0f7210 */ /* 0x001fc60007ffe0ff */
[----:B------:R-:W-:Y:S02]  /*2fe0*/  IMAD.MOV.U32 R8, RZ, RZ, R2 ;  /* 0x000000ffff087224 */ /* 0x000fe400078e0002 */
[----:B------:R-:W-:Y:S02]  /*2ff0*/  HFMA2 R2, -RZ, RZ, 0, 0 ;  /* 0x00000000ff027431 */ /* 0x000fe400000001ff */
        /* <DEDUP_REMOVED lines=17> */
[----:B------:R-:W-:Y:S02]  /*3110*/  IMAD.WIDE R8, R3, 0x4, R12 ;  /* 0x0000000403087825 */ /* 0x000fe400078e020c */
[----:B------:R-:W0:Y:S04]  /*3120*/  LDC.64 R2, c[0x0][0x388] ;  /* 0x0000e200ff027b82 */ /* 0x000e280000000a00 */
[----:B------:R-:W2:Y:S04]  /*3130*/  LDG.E R8, desc[UR6][R8.64] ;  /* 0x0000000608087981 */ /* 0x000ea8000c1e1900 */
[----:B0-----:R-:W3:Y:S01]  /*3140*/  LDG.E R3, desc[UR6][R2.64] ;  /* 0x0000000602037981 */ /* 0x001ee2000c1e1900 */
[----:B------:R-:W-:Y:S01]  /*3150*/  BSSY.RECONVERGENT B2, `(.L_x_1095) ;  /* 0x000000c000027945 */ /* 0x000fe20003800200 */
[----:B--2---:R-:W0:Y:S02]  /*3160*/  MUFU.RCP R0, R8 ;  /* 0x0000000800007308 */ /* 0x004e240000001000 */
[----:B0-----:R-:W-:-:S06]  /*3170*/  FFMA R15, -R8, R0, 1 ;  /* 0x3f800000080f7423 */ /* 0x001fcc0000000100 */
[----:B---3--:R-:W0:Y:S01]  /*3180*/  FCHK P0, R3, R8 ;  /* 0x0000000803007302 */ /* 0x008e220000000000 */
[----:B------:R-:W-:-:S04]  /*3190*/  FFMA R0, R0, R15, R0 ;  /* 0x0000000f00007223 */ /* 0x000fc80000000000 */
[----:B------:R-:W-:-:S04]  /*31a0*/  FFMA R15, R3, R0, RZ ;  /* 0x00000000030f7223 */ /* 0x000fc800000000ff */
[----:B------:R-:W-:-:S04]  /*31b0*/  FFMA R14, -R8, R15, R3 ;  /* 0x0000000f080e7223 */ /* 0x000fc80000000103 */
[----:B------:R-:W-:Y:S01]  /*31c0*/  FFMA R0, R0, R14, R15 ;  /* 0x0000000e00007223 */ /* 0x000fe2000000000f */
[----:B0-----:R-:W-:Y:S06]  /*31d0*/  @!P0 BRA `(.L_x_1096) ;  /* 0x00000000000c8947 */ /* 0x001fec0003800000 */
[----:B------:R-:W-:Y:S02]  /*31e0*/  MOV R0, R8 ;  /* 0x0000000800007202 */ /* 0x000fe40000000f00 */
[----:B------:R-:W-:-:S07]  /*31f0*/  MOV R2, 0x3210 ;  /* 0x0000321000027802 */ /* 0x000fce0000000f00 */
[----:B----4-:R-:W-:Y:S05]  /*3200*/  CALL.REL.NOINC `($__internal_1_$__cuda_sm3x_div_rn_noftz_f32_slowpath) ;  /* 0x0000000c00887944 */ /* 0x010fea0003c00000 */
.L_x_1096:
[----:B------:R-:W-:Y:S05]  /*3210*/  BSYNC.RECONVERGENT B2 ;  /* 0x0000000000027941 */ /* 0x000fea0003800200 */
.L_x_1095:
[----:B----4-:R-:W-:-:S04]  /*3220*/  IMAD.WIDE R2, R4, 0x4, R10 ;  /* 0x0000000404027825 */ /* 0x010fc800078e020a */
[----:B------:R-:W-:Y:S01]  /*3230*/  IMAD.IADD R4, R5, 0x1, R4 ;  /* 0x0000000105047824 */ /* 0x000fe200078e0204 */
[----:B------:R1:W-:Y:S04]  /*3240*/  STG.E desc[UR6][R2.64], R0 ;  /* 0x0000000002007986 */ /* 0x0003e8000c101906 */
[----:B------:R-:W-:-:S13]  /*3250*/  ISETP.GE.AND P0, PT, R4, UR5, PT ;  /* 0x0000000504007c0c */ /* 0x000fda000bf06270 */
[----:B-1----:R-:W-:Y:S05]  /*3260*/  @!P0 BRA `(.L_x_1097) ;  /* 0xfffffff800f08947 */ /* 0x002fea000383ffff */
[----:B------:R-:W-:Y:S05]  /*3270*/  EXIT ;  /* 0x000000000000794d */ /* 0x000fea0003800000 */
.L_x_1094:
[----:B0--3--:R-:W0:Y:S08]  /*3280*/  LDC.64 R6, c[0x0][0x398] ;  /* 0x0000e600ff067b82 */ /* 0x009e300000000a00 */
[----:B------:R-:W1:Y:S01]  /*3290*/  LDC.64 R2, c[0x0][0x388] ;  /* 0x0000e200ff027b82 */ /* 0x000e620000000a00 */
[----:B0-----:R-:W4:Y:S04]  /*32a0*/  LDG.E R0, desc[UR6][R6.64] ;  /* 0x0000000606007981 */ /* 0x001f28000c1e1900 */
[----:B-1----:R-:W2:Y:S01]  /*32b0*/  LDG.E R3, desc[UR6][R2.64] ;  /* 0x0000000602037981 */ /* 0x002ea2000c1e1900 */
[----:B----4-:R-:W0:Y:S08]  /*32c0*/  MUFU.RCP R11, R0 ;  /* 0x00000000000b7308 */ /* 0x010e300000001000 */
        /* <DEDUP_REMOVED lines=8> */
[----:B------:R-:W-:Y:S05]  /*3350*/  CALL.REL.NOINC `($__internal_1_$__cuda_sm3x_div_rn_noftz_f32_slowpath) ;  /* 0x0000000c00347944 */ /* 0x000fea0003c00000 */
[----:B------:R-:W-:-:S07]  /*3360*/  MOV R11, R0 ;  /* 0x00000000000b7202 */ /* 0x000fce0000000f00 */
.L_x_1098:
[----:B------:R-:W-:-:S04]  /*3370*/  IMAD.WIDE R2, R4, 0x4, R8 ;  /* 0x0000000404027825 */ /* 0x000fc800078e0208 */
[----:B------:R-:W-:Y:S01]  /*3380*/  IMAD.IADD R4, R5, 0x1, R4 ;  /* 0x0000000105047824 */ /* 0x000fe200078e0204 */
[----:B------:R1:W-:Y:S04]  /*3390*/  STG.E desc[UR6][R2.64], R11 ;  /* 0x0000000b02007986 */ /* 0x0003e8000c101906 */
[----:B------:R-:W-:-:S13]  /*33a0*/  ISETP.GE.AND P0, PT, R4, UR8, PT ;  /* 0x0000000804007c0c */ /* 0x000fda000bf06270 */
[----:B-1----:R-:W-:Y:S05]  /*33b0*/  @!P0 BRA `(.L_x_1094) ;  /* 0xfffffffc00b08947 */ /* 0x002fea000383ffff */
[----:B------:R-:W-:Y:S05]  /*33c0*/  EXIT ;  /* 0x000000000000794d */ /* 0x000fea0003800000 */
.L_x_1093:
        /* <DEDUP_REMOVED lines=15> */
.L_x_1102:
[----:B0-----:R-:W-:Y:S02]  /*34c0*/  IABS R17, R9 ;  /* 0x0000000900117213 */ /* 0x001fe40000000000 */
[----:B------:R-:W-:Y:S02]  /*34d0*/  IABS R12, R23 ;  /* 0x00000017000c7213 */ /* 0x000fe40000000000 */
[----:B------:R-:W0:Y:S08]  /*34e0*/  I2F.RP R0, R17 ;  /* 0x0000001100007306 */ /* 0x000e300000209400 */
[----:B------:R-:W1:Y:S08]  /*34f0*/  I2F.RP R7, R12 ;  /* 0x0000000c00077306 */ /* 0x000e700000209400 */
[----:B0-----:R-:W0:Y:S08]  /*3500*/  MUFU.RCP R0, R0 ;  /* 0x0000000000007308 */ /* 0x001e300000001000 */
[----:B-1----:R-:W1:Y:S01]  /*3510*/  MUFU.RCP R7, R7 ;  /* 0x0000000700077308 */ /* 0x002e620000001000 */
[----:B0-----:R-:W-:-:S02]  /*3520*/  IADD3 R20, PT, PT, R0, 0xffffffe, RZ ;  /* 0x0ffffffe00147810 */ /* 0x001fc40007ffe0ff */
[----:B------:R-:W-:-:S05]  /*3530*/  IABS R0, R6 ;  /* 0x0000000600007213 */ /* 0x000fca0000000000 */
[----:B------:R0:W2:Y:S01]  /*3540*/  F2I.FTZ.U32.TRUNC.NTZ R21, R20 ;  /* 0x0000001400157305 */ /* 0x0000a2000021f000 */
[----:B-1----:R-:W-:Y:S01]  /*3550*/  VIADD R2, R7, 0xffffffe ;  /* 0x0ffffffe07027836 */ /* 0x002fe20000000000 */
[----:B------:R-:W-:-:S06]  /*3560*/  IABS R7, R8 ;  /* 0x0000000800077213 */ /* 0x000fcc0000000000 */
[----:B------:R1:W3:Y:S01]  /*3570*/  F2I.FTZ.U32.TRUNC.NTZ R3, R2 ;  /* 0x0000000200037305 */ /* 0x0002e2000021f000 */
[----:B0-----:R-:W-:Y:S01]  /*3580*/  IMAD.MOV.U32 R20, RZ, RZ, RZ ;  /* 0x000000ffff147224 */ /* 0x001fe200078e00ff */
[----:B--2---:R-:W-:-:S06]  /*3590*/  IADD3 R16, PT, PT, RZ, -R21, RZ ;  /* 0x80000015ff107210 */ /* 0x004fcc0007ffe0ff */
[----:B------:R-:W0:Y:S01]  /*35a0*/  I2F.RP R22, R0 ;  /* 0x0000000000167306 */ /* 0x000e220000209400 */
[----:B-1----:R-:W-:Y:S02]  /*35b0*/  IMAD.MOV.U32 R2, RZ, RZ, RZ ;  /* 0x000000ffff027224 */ /* 0x002fe400078e00ff */
[----:B------:R-:W-:Y:S01]  /*35c0*/  IMAD R13, R16, R17, RZ ;  /* 0x00000011100d7224 */ /* 0x000fe200078e02ff */
[----:B------:R-:W-:Y:S01]  /*35d0*/  IABS R16, R4 ;  /* 0x0000000400107213 */ /* 0x000fe20000000000 */
[----:B---3--:R-:W-:Y:S02]  /*35e0*/  IMAD.MOV R25, RZ, RZ, -R3 ;  /* 0x000000ffff197224 */ /* 0x008fe400078e0a03 */
[----:B------:R-:W-:Y:S01]  /*35f0*/  IMAD.HI.U32 R13, R21, R13, R20 ;  /* 0x0000000d150d7227 */ /* 0x000fe200078e0014 */
[----:B------:R-:W-:Y:S01]  /*3600*/  MOV R20, R16 ;  /* 0x0000001000147202 */ /* 0x000fe20000000f00 */
[----:B------:R-:W1:Y:S02]  /*3610*/  I2F.RP R21, R7 ;  /* 0x0000000700157306 */ /* 0x000e640000209400 */
[----:B------:R-:W-:-:S02]  /*3620*/  IMAD R25, R25, R12, RZ ;  /* 0x0000000c19197224 */ /* 0x000fc400078e02ff */
[----:B------:R-:W-:-:S04]  /*3630*/  IMAD.HI.U32 R13, R13, R20, RZ ;  /* 0x000000140d0d7227 */ /* 0x000fc800078e00ff */
[----:B------:R-:W-:Y:S01]  /*3640*/  IMAD.HI.U32 R25, R3, R25, R2 ;  /* 0x0000001903197227 */ /* 0x000fe200078e0002 */
[----:B------:R-:W-:Y:S01]  /*3650*/  IADD3 R16, PT, PT, -R13, RZ, RZ ;  /* 0x000000ff0d107210 */ /* 0x000fe20007ffe1ff */
[----:B0-----:R-:W0:Y:S04]  /*3660*/  MUFU.RCP R22, R22 ;  /* 0x0000001600167308 */ /* 0x001e280000001000 */
[----:B------:R-:W-:Y:S02]  /*3670*/  IMAD R2, R17, R16, R20 ;  /* 0x0000001011027224 */ /* 0x000fe400078e0214 */
[----:B------:R-:W-:Y:S02]  /*3680*/  IMAD.HI.U32 R16, R25, R20, RZ ;  /* 0x0000001419107227 */ /* 0x000fe400078e00ff */
[----:B-1----:R-:W1:Y:S01]  /*3690*/  MUFU.RCP R21, R21 ;  /* 0x0000001500157308 */ /* 0x002e620000001000 */
[----:B------:R-:W-:-:S02]  /*36a0*/  ISETP.GT.U32.AND P2, PT, R17, R2, PT ;  /* 0x000000021100720c */ /* 0x000fc40003f44070 */
[----:B------:R-:W-:-:S05]  /*36b0*/  IADD3 R25, PT, PT, -R16, RZ, RZ ;  /* 0x000000ff10197210 */ /* 0x000fca0007ffe1ff */
[----:B------:R-:W-:Y:S01]  /*36c0*/  IMAD R25, R12, R25, R20 ;  /* 0x000000190c197224 */ /* 0x000fe200078e0214 */
[----:B0-----:R-:W-:-:S04]  /*36d0*/  IADD3 R3, PT, PT, R22, 0xffffffe, RZ ;  /* 0x0ffffffe16037810 */ /* 0x001fc80007ffe0ff */
[----:B------:R-:W-:Y:S01]  /*36e0*/  ISETP.GT.U32.AND P0, PT, R12, R25, PT ;  /* 0x000000190c00720c */ /* 0x000fe20003f04070 */
[----:B------:R-:W-:Y:S01]  /*36f0*/  @!P2 IMAD.IADD R2, R2, 0x1, -R17 ;  /* 0x000000010202a824 */ /* 0x000fe200078e0a11 */
[----:B------:R-:W0:Y:S01]  /*3700*/  F2I.FTZ.U32.TRUNC.NTZ R3, R3 ;  /* 0x0000000300037305 */ /* 0x000e22000021f000 */
[----:B------:R-:W-:Y:S01]  /*3710*/  @!P2 VIADD R13, R13, 0x1 ;  /* 0x000000010d0da836 */ /* 0x000fe20000000000 */
[----:B------:R-:W-:Y:S02]  /*3720*/  ISETP.NE.AND P2, PT, R9, RZ, PT ;  /* 0x000000ff0900720c */ /* 0x000fe40003f45270 */
[----:B------:R-:W-:Y:S02]  /*3730*/  ISETP.GE.U32.AND P3, PT, R2, R17, PT ;  /* 0x000000110200720c */ /* 0x000fe40003f66070 */
[----:B------:R-:W-:Y:S02]  /*3740*/  LOP3.LUT R2, R4, R9, RZ, 0x3c, !PT ;  /* 0x0000000904027212 */ /* 0x000fe400078e3cff */
[----:B-1----:R-:W-:-:S02]  /*3750*/  IADD3 R21, PT, PT, R21, 0xffffffe, RZ ;  /* 0x0ffffffe15157810 */ /* 0x002fc40007ffe0ff */
[----:B------:R-:W-:Y:S02]  /*3760*/  ISETP.GE.AND P1, PT, R2, RZ, PT ;  /* 0x000000ff0200720c */ /* 0x000fe40003f26270 */
[-C--:B------:R-:W-:Y:S02]  /*3770*/  @!P0 IADD3 R25, PT, PT, R25, -R12.reuse, RZ ;  /* 0x8000000c19198210 */ /* 0x080fe40007ffe0ff */
[----:B------:R-:W-:Y:S02]  /*3780*/  LOP3.LUT R2, R4, R23, RZ, 0x3c, !PT ;  /* 0x0000001704027212 */ /* 0x000fe400078e3cff */
[----:B------:R-:W-:Y:S01]  /*3790*/  @!P0 IADD3 R16, PT, PT, R16, 0x1, RZ ;  /* 0x0000000110108810 */ /* 0x000fe20007ffe0ff */
[----:B------:R-:W-:Y:S01]  /*37a0*/  @P3 VIADD R13, R13, 0x1 ;  /* 0x000000010d0d3836 */ /* 0x000fe20000000000 */
[----:B------:R-:W-:Y:S01]  /*37b0*/  ISETP.GE.U32.AND P3, PT, R25, R12, PT ;  /* 0x0000000c1900720c */ /* 0x000fe20003f66070 */
[----:B0-----:R-:W-:Y:S01]  /*37c0*/  IMAD.MOV R25, RZ, RZ, -R3 ;  /* 0x000000ffff197224 */ /* 0x001fe200078e0a03 */
[----:B------:R-:W-:-:S02]  /*37d0*/  ISETP.NE.AND P0, PT, R23, RZ, PT ;  /* 0x000000ff1700720c */ /* 0x000fc40003f05270 */
[----:B------:R-:W-:Y:S01]  /*37e0*/  MOV R17, R13 ;  /* 0x0000000d00117202 */ /* 0x000fe20000000f00 */
[----:B------:R-:W-:Y:S01]  /*37f0*/  IMAD R25, R25, R0, RZ ;  /* 0x0000000019197224 */ /* 0x000fe200078e02ff */
[----:B------:R-:W0:Y:S03]  /*3800*/  F2I.FTZ.U32.TRUNC.NTZ R13, R21 ;  /* 0x00000015000d7305 */ /* 0x000e26000021f000 */
[----:B------:R-:W-:Y:S01]  /*3810*/  @!P1 IMAD.MOV R17, RZ, RZ, -R17 ;  /* 0x000000ffff119224 */ /* 0x000fe200078e0a11 */
[----:B------:R-:W-:Y:S02]  /*3820*/  @!P2 LOP3.LUT R17, RZ, R9, RZ, 0x33, !PT ;  /* 0x00000009ff11a212 */ /* 0x000fe400078e33ff */
[----:B------:R-:W-:Y:S01]  /*3830*/  ISETP.GE.AND P1, PT, R2, RZ, PT ;  /* 0x000000ff0200720c */ /* 0x000fe20003f26270 */
[----:B------:R-:W-:Y:S01]  /*3840*/  IMAD.MOV.U32 R2, RZ, RZ, RZ ;  /* 0x000000ffff027224 */ /* 0x000fe200078e00ff */
[----:B------:R-:W-:-:S02]  /*3850*/  IABS R12, R17 ;  /* 0x00000011000c7213 */ /* 0x000fc40000000000 */
[----:B------:R-:W-:Y:S01]  /*3860*/  @P3 IADD3 R16, PT, PT, R16, 0x1, RZ ;  /* 0x0000000110103810 */ /* 0x000fe20007ffe0ff */
[----:B------:R-:W-:Y:S01]  /*3870*/  IMAD.HI.U32 R2, R3, R25, R2 ;  /* 0x0000001903027227 */ /* 0x000fe200078e0002 */
[----:B------:R-:W-:-:S03]  /*3880*/  ISETP.GE.AND P3, PT, R17, RZ, PT ;  /* 0x000000ff1100720c */ /* 0x000fc60003f66270 */
[----:B------:R-:W-:Y:S01]  /*3890*/  IMAD.MOV.U32 R3, RZ, RZ, R12 ;  /* 0x000000ffff037224 */ /* 0x000fe200078e000c */
[----:B0-----:R-:W-:-:S03]  /*38a0*/  IADD3 R12, PT, PT, RZ, -R13, RZ ;  /* 0x8000000dff0c7210 */ /* 0x001fc60007ffe0ff */
[----:B------:R-:W-:-:S04]  /*38b0*/  IMAD.HI.U32 R2, R2, R3, RZ ;  /* 0x0000000302027227 */ /* 0x000fc800078e00ff */
[----:B------:R-:W-:Y:S01]  /*38c0*/  @!P1 IMAD.MOV R16, RZ, RZ, -R16 ;  /* 0x000000ffff109224 */ /* 0x000fe200078e0a10 */
[----:B------:R-:W-:Y:S01]  /*38d0*/  IADD3 R2, PT, PT, -R2, RZ, RZ ;  /* 0x000000ff02027210 */ /* 0x000fe20007ffe1ff */
[----:B------:R-:W-:Y:S01]  /*38e0*/  IMAD R21, R12, R7, RZ ;  /* 0x000000070c157224 */ /* 0x000fe200078e02ff */
[----:B------:R-:W-:Y:S01]  /*38f0*/  @!P0 LOP3.LUT R16, RZ, R23, RZ, 0x33, !PT ;  /* 0x00000017ff108212 */ /* 0x000fe200078e33ff */
[----:B------:R-:W-:Y:S02]  /*3900*/  IMAD.MOV.U32 R12, RZ, RZ, RZ ;  /* 0x000000ffff0c7224 */ /* 0x000fe400078e00ff */
[----:B------:R-:W-:Y:S01]  /*3910*/  IMAD R3, R0, R2, R3 ;  /* 0x0000000200037224 */ /* 0x000fe200078e0203 */
[----:B------:R-:W-:Y:S01]  /*3920*/  IABS R2, R16 ;  /* 0x0000001000027213 */ /* 0x000fe20000000000 */
[----:B------:R-:W-:-:S03]  /*3930*/  IMAD.HI.U32 R21, R13, R21, R12 ;  /* 0x000000150d157227 */ /* 0x000fc600078e000c */
[----:B------:R-:W-:Y:S02]  /*3940*/  MOV R12, R2 ;  /* 0x00000002000c7202 */ /* 0x000fe40000000f00 */
[----:B------:R-:W-:-:S03]  /*3950*/  ISETP.GT.U32.AND P0, PT, R0, R3, PT ;  /* 0x000000030000720c */ /* 0x000fc60003f04070 */
[----:B------:R-:W-:-:S05]  /*3960*/  IMAD.HI.U32 R2, R21, R12, RZ ;  /* 0x0000000c15027227 */ /* 0x000fca00078e00ff */
[----:B------:R-:W-:-:S05]  /*3970*/  IADD3 R2, PT, PT, -R2, RZ, RZ ;  /* 0x000000ff02027210 */ /* 0x000fca0007ffe1ff */
[----:B------:R-:W-:Y:S02]  /*3980*/  IMAD R2, R7, R2, R12 ;  /* 0x0000000207027224 */ /* 0x000fe400078e020c */
        /* <DEDUP_REMOVED lines=30> */
.L_x_1101:
[----:B------:R-:W-:Y:S05]  /*3b70*/  BSYNC.RECONVERGENT B2 ;  /* 0x0000000000027941 */ /* 0x000fea0003800200 */
.L_x_1100:
[----:B------:R-:W-:-:S04]  /*3b80*/  IMAD.WIDE R2, R4, 0x4, R10 ;  /* 0x0000000404027825 */ /* 0x000fc800078e020a */
[----:B------:R-:W-:Y:S01]  /*3b90*/  IMAD.IADD R4, R5, 0x1, R4 ;  /* 0x0000000105047824 */ /* 0x000fe200078e0204 */
[----:B------:R1:W-:Y:S04]  /*3ba0*/  STG.E desc[UR6][R2.64], R0 ;  /* 0x0000000002007986 */ /* 0x0003e8000c101906 */
[----:B------:R-:W-:-:S13]  /*3bb0*/  ISETP.GE.AND P0, PT, R4, UR5, PT ;  /* 0x0000000504007c0c */ /* 0x000fda000bf06270 */
[----:B-1----:R-:W-:Y:S05]  /*3bc0*/  @!P0 BRA `(.L_x_1102) ;  /* 0xfffffff8003c8947 */ /* 0x002fea000383ffff */
[----:B------:R-:W-:Y:S05]  /*3bd0*/  EXIT ;  /* 0x000000000000794d */ /* 0x000fea0003800000 */
.L_x_1099:
[----:B0-----:R-:W-:Y:S02]  /*3be0*/  IABS R8, R21 ;  /* 0x0000001500087213 */ /* 0x001fe40000000000 */
[----:B------:R-:W-:Y:S02]  /*3bf0*/  IABS R6, R4 ;  /* 0x0000000400067213 */ /* 0x000fe40000000000 */
[----:B------:R-:W0:Y:S08]  /*3c00*/  I2F.RP R0, R8 ;  /* 0x0000000800007306 */ /* 0x000e300000209400 */
        /* <DEDUP_REMOVED lines=12> */
[----:B------:R-:W-:Y:S01]  /*3cd0*/  IMAD R3, R8, R3, R6 ;  /* 0x0000000308037224 */ /* 0x000fe200078e0206 */
[----:B------:R-:W-:Y:S01]  /*3ce0*/  LOP3.LUT R6, R4, R21, RZ, 0x3c, !PT ;  /* 0x0000001504067212 */ /* 0x000fe200078e3cff */
[----:B0-----:R-:W-:-:S03]  /*3cf0*/  VIADD R9, R10, 0xffffffe ;  /* 0x0ffffffe0a097836 */ /* 0x001fc60000000000 */
[----:B------:R-:W-:Y:S02]  /*3d00*/  ISETP.GT.U32.AND P1, PT, R8, R3, PT ;  /* 0x000000030800720c */ /* 0x000fe40003f24070 */
[----:B------:R-:W-:-:S11]  /*3d10*/  ISETP.GE.AND P2, PT, R6, RZ, PT ;  /* 0x000000ff0600720c */ /* 0x000fd60003f46270 */
[-C--:B------:R-:W-:Y:S02]  /*3d20*/  @!P1 IADD3 R3, PT, PT, R3, -R8.reuse, RZ ;  /* 0x8000000803039210 */ /* 0x080fe40007ffe0ff */
[----:B------:R-:W-:Y:S02]  /*3d30*/  @!P1 IADD3 R2, PT, PT, R2, 0x1, RZ ;  /* 0x0000000102029810 */ /* 0x000fe40007ffe0ff */
[----:B------:R-:W-:Y:S02]  /*3d40*/  ISETP.GE.U32.AND P0, PT, R3, R8, PT ;  /* 0x000000080300720c */ /* 0x000fe40003f06070 */
[----:B------:R-:W0:Y:S01]  /*3d50*/  F2I.FTZ.U32.TRUNC.NTZ R3, R9 ;  /* 0x0000000900037305 */ /* 0x000e22000021f000 */
[----:B------:R-:W-:-:S10]  /*3d60*/  ISETP.NE.AND P1, PT, R21, RZ, PT ;  /* 0x000000ff1500720c */ /* 0x000fd40003f25270 */
[----:B------:R-:W-:Y:S02]  /*3d70*/  @P0 VIADD R2, R2, 0x1 ;  /* 0x0000000102020836 */ /* 0x000fe40000000000 */
[----:B0-----:R-:W-:-:S03]  /*3d80*/  IMAD.MOV R11, RZ, RZ, -R3 ;  /* 0x000000ffff0b7224 */ /* 0x001fc600078e0a03 */
[----:B------:R-:W-:Y:S01]  /*3d90*/  MOV R6, R2 ;  /* 0x0000000200067202 */ /* 0x000fe20000000f00 */
[----:B------:R-:W-:Y:S02]  /*3da0*/  IMAD.MOV.U32 R2, RZ, RZ, RZ ;  /* 0x000000ffff027224 */ /* 0x000fe400078e00ff */
[----:B------:R-:W-:Y:S01]  /*3db0*/  IMAD R11, R11, R0, RZ ;  /* 0x000000000b0b7224 */ /* 0x000fe200078e02ff */
[----:B------:R-:W-:Y:S02]  /*3dc0*/  @!P2 IADD3 R6, PT, PT, -R6, RZ, RZ ;  /* 0x000000ff0606a210 */ /* 0x000fe40007ffe1ff */
[----:B------:R-:W-:Y:S01]  /*3dd0*/  @!P1 LOP3.LUT R6, RZ, R21, RZ, 0x33, !PT ;  /* 0x00000015ff069212 */ /* 0x000fe200078e33ff */
[----:B------:R-:W-:-:S03]  /*3de0*/  IMAD.HI.U32 R2, R3, R11, R2 ;  /* 0x0000000b03027227 */ /* 0x000fc600078e0002 */
[----:B------:R-:W-:Y:S02]  /*3df0*/  IABS R8, R6 ;  /* 0x0000000600087213 */ /* 0x000fe40000000000 */
[----:B------:R-:W-:Y:S02]  /*3e00*/  ISETP.GE.AND P1, PT, R6, RZ, PT ;  /* 0x000000ff0600720c */ /* 0x000fe40003f26270 */
[----:B------:R-:W-:Y:S02]  /*3e10*/  MOV R3, R8 ;  /* 0x0000000800037202 */ /* 0x000fe40000000f00 */
[----:B------:R-:W0:Y:S03]  /*3e20*/  LDC.64 R8, c[0x0][0x398] ;  /* 0x0000e600ff087b82 */ /* 0x000e260000000a00 */
[----:B------:R-:W-:-:S04]  /*3e30*/  IMAD.HI.U32 R2, R2, R3, RZ ;  /* 0x0000000302027227 */ /* 0x000fc800078e00ff */
[----:B------:R-:W-:-:S04]  /*3e40*/  IMAD.MOV R2, RZ, RZ, -R2 ;  /* 0x000000ffff027224 */ /* 0x000fc800078e0a02 */
[----:B------:R-:W-:-:S05]  /*3e50*/  IMAD R3, R0, R2, R3 ;  /* 0x0000000200037224 */ /* 0x000fca00078e0203 */
[----:B------:R-:W-:Y:S02]  /*3e60*/  ISETP.GT.U32.AND P0, PT, R0, R3, PT ;  /* 0x000000030000720c */ /* 0x000fe40003f04070 */
[----:B------:R-:W-:Y:S01]  /*3e70*/  ISETP.NE.AND P2, PT, R7, RZ, PT ;  /* 0x000000ff0700720c */ /* 0x000fe20003f45270 */
[----:B0-----:R-:W2:Y:S10]  /*3e80*/  LDG.E R8, desc[UR6][R8.64] ;  /* 0x0000000608087981 */ /* 0x001eb4000c1e1900 */
[----:B------:R-:W-:-:S04]  /*3e90*/  @!P0 IADD3 R3, PT, PT, R3, -R0, RZ ;  /* 0x8000000003038210 */ /* 0x000fc80007ffe0ff */
[----:B------:R-:W-:-:S13]  /*3ea0*/  ISETP.GT.U32.AND P0, PT, R0, R3, PT ;  /* 0x000000030000720c */ /* 0x000fda0003f04070 */
        /* <DEDUP_REMOVED lines=17> */
.L_x_1104:
[----:B------:R-:W-:Y:S05]  /*3fc0*/  BSYNC.RECONVERGENT B2 ;  /* 0x0000000000027941 */ /* 0x000fea0003800200 */
.L_x_1103:
[----:B------:R-:W-:Y:S01]  /*3fd0*/  IMAD.WIDE R2, R4, 0x4, R12 ;  /* 0x0000000404027825 */ /* 0x000fe200078e020c */
[----:B------:R-:W-:-:S04]  /*3fe0*/  IADD3 R4, PT, PT, R5, R4, RZ ;  /* 0x0000000405047210 */ /* 0x000fc80007ffe0ff */
[----:B------:R1:W-:Y:S01]  /*3ff0*/  STG.E desc[UR6][R2.64], R0 ;  /* 0x0000000002007986 */ /* 0x0003e2000c101906 */
[----:B------:R-:W-:-:S13]  /*4000*/  ISETP.GE.AND P0, PT, R4, UR8, PT ;  /* 0x0000000804007c0c */ /* 0x000fda000bf06270 */
[----:B-1----:R-:W-:Y:S05]  /*4010*/  @!P0 BRA `(.L_x_1099) ;  /* 0xfffffff800f08947 */ /* 0x002fea000383ffff */
[----:B------:R-:W-:Y:S05]  /*4020*/  EXIT ;  /* 0x000000000000794d */ /* 0x000fea0003800000 */
        .weak           $__internal_1_$__cuda_sm3x_div_rn_noftz_f32_slowpath
        .type           $__internal_1_$__cuda_sm3x_div_rn_noftz_f32_slowpath,@function
        .size           $__internal_1_$__cuda_sm3x_div_rn_noftz_f32_slowpath,(.L_x_1312 - $__internal_1_$__cuda_sm3x_div_rn_noftz_f32_slowpath)
$__internal_1_$__cuda_sm3x_div_rn_noftz_f32_slowpath:
[----:B------:R-:W-:Y:S01]  /*4030*/  SHF.R.U32.HI R20, RZ, 0x17, R0 ;  /* 0x00000017ff147819 */ /* 0x000fe20000011600 */
[----:B------:R-:W-:Y:S01]  /*4040*/  BSSY.RECONVERGENT B0, `(.L_x_1105) ;  /* 0x0000062000007945 */ /* 0x000fe20003800200 */
[----:B------:R-:W-:Y:S02]  /*4050*/  SHF.R.U32.HI R24, RZ, 0x17, R3 ;  /* 0x00000017ff187819 */ /* 0x000fe40000011603 */
[----:B------:R-:W-:Y:S02]  /*4060*/  LOP3.LUT R20, R20, 0xff, RZ, 0xc0, !PT ;  /* 0x000000ff14147812 */ /* 0x000fe400078ec0ff */
[----:B------:R-:W-:-:S03]  /*4070*/  LOP3.LUT R24, R24, 0xff, RZ, 0xc0, !PT ;  /* 0x000000ff18187812 */ /* 0x000fc600078ec0ff */
[----:B------:R-:W-:Y:S01]  /*4080*/  VIADD R25, R20, 0xffffffff ;  /* 0xffffffff14197836 */ /* 0x000fe20000000000 */
[----:B------:R-:W-:-:S04]  /*4090*/  IADD3 R26, PT, PT, R24, -0x1, RZ ;  /* 0xffffffff181a7810 */ /* 0x000fc80007ffe0ff */
[----:B------:R-:W-:-:S04]  /*40a0*/  ISETP.GT.U32.AND P0, PT, R25, 0xfd, PT ;  /* 0x000000fd1900780c */ /* 0x000fc80003f04070 */
[----:B------:R-:W-:-:S13]  /*40b0*/  ISETP.GT.U32.OR P0, PT, R26, 0xfd, P0 ;  /* 0x000000fd1a00780c */ /* 0x000fda0000704470 */
[----:B------:R-:W-:Y:S01]  /*40c0*/  @!P0 IMAD.MOV.U32 R22, RZ, RZ, RZ ;  /* 0x000000ffff168224 */ /* 0x000fe200078e00ff */
[----:B------:R-:W-:Y:S06]  /*40d0*/  @!P0 BRA `(.L_x_1106) ;  /* 0x00000000005c8947 */ /* 0x000fec0003800000 */
[----:B------:R-:W-:Y:S02]  /*40e0*/  FSETP.GTU.FTZ.AND P0, PT, |R3|, +INF , PT ;  /* 0x7f8000000300780b */ /* 0x000fe40003f1c200 */
[----:B------:R-:W-:-:S04]  /*40f0*/  FSETP.GTU.FTZ.AND P1, PT, |R0|, +INF , PT ;  /* 0x7f8000000000780b */ /* 0x000fc80003f3c200 */
[----:B------:R-:W-:-:S13]  /*4100*/  PLOP3.LUT P0, PT, P0, P1, PT, 0xf8, 0x8f ;  /* 0x00000000008f781c */ /* 0x000fda0000703f70 */
[----:B------:R-:W-:Y:S05]  /*4110*/  @P0 BRA `(.L_x_1107) ;  /* 0x00000004004c0947 */ /* 0x000fea0003800000 */
[----:B------:R-:W-:-:S13]  /*4120*/  LOP3.LUT P0, RZ, R0, 0x7fffffff, R3, 0xc8, !PT ;  /* 0x7fffffff00ff7812 */ /* 0x000fda000780c803 */
[----:B------:R-:W-:Y:S05]  /*4130*/  @!P0 BRA `(.L_x_1108) ;  /* 0x00000004003c8947 */ /* 0x000fea0003800000 */
[C---:B------:R-:W-:Y:S02]  /*4140*/  FSETP.NEU.FTZ.AND P1, PT, |R3|.reuse, +INF , PT ;  /* 0x7f8000000300780b */ /* 0x040fe40003f3d200 */
[----:B------:R-:W-:Y:S02]  /*4150*/  FSETP.NEU.FTZ.AND P2, PT, |R0|, +INF , PT ;  /* 0x7f8000000000780b */ /* 0x000fe40003f5d200 */
[----:B------:R-:W-:-:S11]  /*4160*/  FSETP.NEU.FTZ.AND P0, PT, |R3|, +INF , PT ;  /* 0x7f8000000300780b */ /* 0x000fd60003f1d200 */
[----:B------:R-:W-:Y:S05]  /*4170*/  @!P2 BRA !P1, `(.L_x_1108) ;  /* 0x00000004002ca947 */ /* 0x000fea0004800000 */
[----:B------:R-:W-:-:S04]  /*4180*/  LOP3.LUT P1, RZ, R3, 0x7fffffff, RZ, 0xc0, !PT ;  /* 0x7fffffff03ff7812 */ /* 0x000fc8000782c0ff */
[----:B------:R-:W-:-:S13]  /*4190*/  PLOP3.LUT P1, PT, P2, P1, PT, 0x2f, 0xf2 ;  /* 0x0000000000f2781c */ /* 0x000fda0001722577 */
[----:B------:R-:W-:Y:S05]  /*41a0*/  @P1 BRA `(.L_x_1109) ;  /* 0x0000000400181947 */ /* 0x000fea0003800000 */
[----:B------:R-:W-:-:S04]  /*41b0*/  LOP3.LUT P1, RZ, R0, 0x7fffffff, RZ, 0xc0, !PT ;  /* 0x7fffffff00ff7812 */ /* 0x000fc8000782c0ff */
[----:B------:R-:W-:-:S13]  /*41c0*/  PLOP3.LUT P0, PT, P0, P1, PT, 0x2f, 0xf2 ;  /* 0x0000000000f2781c */ /* 0x000fda0000702577 */
[----:B------:R-:W-:Y:S05]  /*41d0*/  @P0 BRA `(.L_x_1110) ;  /* 0x0000000400000947 */ /* 0x000fea0003800000 */
[----:B------:R-:W-:Y:S02]  /*41e0*/  ISETP.GE.AND P0, PT, R26, RZ, PT ;  /* 0x000000ff1a00720c */ /* 0x000fe40003f06270 */
[----:B------:R-:W-:-:S11]  /*41f0*/  ISETP.GE.AND P1, PT, R25, RZ, PT ;  /* 0x000000ff1900720c */ /* 0x000fd60003f26270 */
[----:B------:R-:W-:Y:S01]  /*4200*/  @P0 MOV R22, RZ ;  /* 0x000000ff00160202 */ /* 0x000fe20000000f00 */
[----:B------:R-:W-:Y:S02]  /*4210*/  @!P0 IMAD.MOV.U32 R22, RZ, RZ, -0x40 ;  /* 0xffffffc0ff168424 */ /* 0x000fe400078e00ff */
[----:B------:R-:W-:Y:S01]  /*4220*/  @!P0 FFMA R3, R3, 1.84467440737095516160e+19, RZ ;  /* 0x5f80000003038823 */ /* 0x000fe200000000ff */
[----:B------:R-:W-:Y:S02]  /*4230*/  @!P1 FFMA R0, R0, 1.84467440737095516160e+19, RZ ;  /* 0x5f80000000009823 */ /* 0x000fe400000000ff */
[----:B------:R-:W-:-:S07]  /*4240*/  @!P1 IADD3 R22, PT, PT, R22, 0x40, RZ ;  /* 0x0000004016169810 */ /* 0x000fce0007ffe0ff */
.L_x_1106:
[----:B------:R-:W-:Y:S01]  /*4250*/  LEA R25, R20, 0xc0800000, 0x17 ;  /* 0xc080000014197811 */ /* 0x000fe200078eb8ff */
[----:B------:R-:W-:Y:S01]  /*4260*/  BSSY.RECONVERGENT B1, `(.L_x_1111) ;  /* 0x0000036000017945 */ /* 0x000fe20003800200 */
[----:B------:R-:W-:-:S03]  /*4270*/  IADD3 R24, PT, PT, R24, -0x7f, RZ ;  /* 0xffffff8118187810 */ /* 0x000fc60007ffe0ff */
[----:B------:R-:W-:Y:S01]  /*4280*/  IMAD.IADD R28, R0, 0x1, -R25 ;  /* 0x00000001001c7824 */ /* 0x000fe200078e0a19 */
[C---:B------:R-:W-:Y:S01]  /*4290*/  IADD3 R29, PT, PT, R24.reuse, 0x7f, -R20 ;  /* 0x0000007f181d7810 */ /* 0x040fe20007ffe814 */
[----:B------:R-:W-:Y:S02]  /*42a0*/  IMAD R0, R24, -0x800000, R3 ;  /* 0xff80000018007824 */ /* 0x000fe400078e0203 */
[----:B------:R-:W0:Y:S01]  /*42b0*/  MUFU.RCP R26, R28 ;  /* 0x0000001c001a7308 */ /* 0x000e220000001000 */
[----:B------:R-:W-:Y:S01]  /*42c0*/  FADD.FTZ R25, -R28, -RZ ;  /* 0x800000ff1c197221 */ /* 0x000fe20000010100 */
[----:B------:R-:W-:-:S03]  /*42d0*/  IMAD.IADD R29, R29, 0x1, R22 ;  /* 0x000000011d1d7824 */ /* 0x000fc600078e0216 */
[----:B0-----:R-:W-:-:S04]  /*42e0*/  FFMA R27, R26, R25, 1 ;  /* 0x3f8000001a1b7423 */ /* 0x001fc80000000019 */
[----:B------:R-:W-:-:S04]  /*42f0*/  FFMA R27, R26, R27, R26 ;  /* 0x0000001b1a1b7223 */ /* 0x000fc8000000001a */
[----:B------:R-:W-:-:S04]  /*4300*/  FFMA R26, R0, R27, RZ ;  /* 0x0000001b001a7223 */ /* 0x000fc800000000ff */
[----:B------:R-:W-:-:S04]  /*4310*/  FFMA R3, R25, R26, R0 ;  /* 0x0000001a19037223 */ /* 0x000fc80000000000 */
[----:B------:R-:W-:-:S04]  /*4320*/  FFMA R26, R27, R3, R26 ;  /* 0x000000031b1a7223 */ /* 0x000fc8000000001a */
[----:B------:R-:W-:-:S04]  /*4330*/  FFMA R25, R25, R26, R0 ;  /* 0x0000001a19197223 */ /* 0x000fc80000000000 */
[----:B------:R-:W-:-:S05]  /*4340*/  FFMA R0, R27, R25, R26 ;  /* 0x000000191b007223 */ /* 0x000fca000000001a */
[----:B------:R-:W-:-:S04]  /*4350*/  SHF.R.U32.HI R3, RZ, 0x17, R0 ;  /* 0x00000017ff037819 */ /* 0x000fc80000011600 */
[----:B------:R-:W-:-:S04]  /*4360*/  LOP3.LUT R20, R3, 0xff, RZ, 0xc0, !PT ;  /* 0x000000ff03147812 */ /* 0x000fc800078ec0ff */
[----:B------:R-:W-:-:S05]  /*4370*/  IADD3 R3, PT, PT, R20, R29, RZ ;  /* 0x0000001d14037210 */ /* 0x000fca0007ffe0ff */
[----:B------:R-:W-:-:S05]  /*4380*/  VIADD R20, R3, 0xffffffff ;  /* 0xffffffff03147836 */ /* 0x000fca0000000000 */
[----:B------:R-:W-:-:S13]  /*4390*/  ISETP.GE.U32.AND P0, PT, R20, 0xfe, PT ;  /* 0x000000fe1400780c */ /* 0x000fda0003f06070 */
[----:B------:R-:W-:Y:S05]  /*43a0*/  @!P0 BRA `(.L_x_1112) ;  /* 0x0000000000808947 */ /* 0x000fea0003800000 */
[----:B------:R-:W-:-:S13]  /*43b0*/  ISETP.GT.AND P0, PT, R3, 0xfe, PT ;  /* 0x000000fe0300780c */ /* 0x000fda0003f04270 */
[----:B------:R-:W-:Y:S05]  /*43c0*/  @P0 BRA `(.L_x_1113) ;  /* 0x00000000006c0947 */ /* 0x000fea0003800000 */
[----:B------:R-:W-:-:S13]  /*43d0*/  ISETP.GE.AND P0, PT, R3, 0x1, PT ;  /* 0x000000010300780c */ /* 0x000fda0003f06270 */
[----:B------:R-:W-:Y:S05]  /*43e0*/  @P0 BRA `(.L_x_1114) ;  /* 0x0000000000740947 */ /* 0x000fea0003800000 */
[----:B------:R-:W-:Y:S02]  /*43f0*/  ISETP.GE.AND P0, PT, R3, -0x18, PT ;  /* 0xffffffe80300780c */ /* 0x000fe40003f06270 */
[----:B------:R-:W-:-:S11]  /*4400*/  LOP3.LUT R0, R0, 0x80000000, RZ, 0xc0, !PT ;  /* 0x8000000000007812 */ /* 0x000fd600078ec0ff */
[----:B------:R-:W-:Y:S05]  /*4410*/  @!P0 BRA `(.L_x_1114) ;  /* 0x0000000000688947 */ /* 0x000fea0003800000 */
[CCC-:B------:R-:W-:Y:S01]  /*4420*/  FFMA.RZ R20, R27.reuse, R25.reuse, R26.reuse ;  /* 0x000000191b147223 */ /* 0x1c0fe2000000c01a */
[CCC-:B------:R-:W-:Y:S01]  /*4430*/  FFMA.RP R22, R27.reuse, R25.reuse, R26.reuse ;  /* 0x000000191b167223 */ /* 0x1c0fe2000000801a */
[----:B------:R-:W-:Y:S01]  /*4440*/  FFMA.RM R25, R27, R25, R26 ;  /* 0x000000191b197223 */ /* 0x000fe2000000401a */
[C---:B------:R-:W-:Y:S02]  /*4450*/  IADD3 R24, PT, PT, R3.reuse, 0x20, RZ ;  /* 0x0000002003187810 */ /* 0x040fe40007ffe0ff */
[----:B------:R-:W-:Y:S02]  /*4460*/  LOP3.LUT R20, R20, 0x7fffff, RZ, 0xc0, !PT ;  /* 0x007fffff14147812 */ /* 0x000fe400078ec0ff */
[C---:B------:R-:W-:Y:S02]  /*4470*/  ISETP.NE.AND P2, PT, R3.reuse, RZ, PT ;  /* 0x000000ff0300720c */ /* 0x040fe40003f45270 */
[----:B------:R-:W-:Y:S02]  /*4480*/  LOP3.LUT R27, R20, 0x800000, RZ, 0xfc, !PT ;  /* 0x00800000141b7812 */ /* 0x000fe400078efcff */
[----:B------:R-:W-:Y:S01]  /*4490*/  ISETP.NE.AND P1, PT, R3, RZ, PT ;  /* 0x000000ff0300720c */ /* 0x000fe20003f25270 */
[----:B------:R-:W-:Y:S01]  /*44a0*/  IMAD.MOV R3, RZ, RZ, -R3 ;  /* 0x000000ffff037224 */ /* 0x000fe200078e0a03 */
[----:B------:R-:W-:-:S02]  /*44b0*/  SHF.L.U32 R24, R27, R24, RZ ;  /* 0x000000181b187219 */ /* 0x000fc400000006ff */
[----:B------:R-:W-:Y:S02]  /*44c0*/  FSETP.NEU.FTZ.AND P0, PT, R22, R25, PT ;  /* 0x000000191600720b */ /* 0x000fe40003f1d000 */
[----:B------:R-:W-:Y:S02]  /*44d0*/  SEL R22, R3, RZ, P2 ;  /* 0x000000ff03167207 */ /* 0x000fe40001000000 */
[----:B------:R-:W-:Y:S02]  /*44e0*/  ISETP.NE.AND P1, PT, R24, RZ, P1 ;  /* 0x000000ff1800720c */ /* 0x000fe40000f25270 */
[----:B------:R-:W-:Y:S02]  /*44f0*/  SHF.R.U32.HI R22, RZ, R22, R27 ;  /* 0x00000016ff167219 */ /* 0x000fe4000001161b */
[----:B------:R-:W-:Y:S02]  /*4500*/  PLOP3.LUT P0, PT, P0, P1, PT, 0xf8, 0x8f ;  /* 0x00000000008f781c */ /* 0x000fe40000703f70 */
[----:B------:R-:W-:-:S02]  /*4510*/  SHF.R.U32.HI R20, RZ, 0x1, R22 ;  /* 0x00000001ff147819 */ /* 0x000fc40000011616 */
[----:B------:R-:W-:-:S04]  /*4520*/  SEL R3, RZ, 0x1, !P0 ;  /* 0x00000001ff037807 */ /* 0x000fc80004000000 */
[----:B------:R-:W-:-:S04]  /*4530*/  LOP3.LUT R3, R3, 0x1, R20, 0xf8, !PT ;  /* 0x0000000103037812 */ /* 0x000fc800078ef814 */
[----:B------:R-:W-:-:S04]  /*4540*/  LOP3.LUT R3, R3, R22, RZ, 0xc0, !PT ;  /* 0x0000001603037212 */ /* 0x000fc800078ec0ff */
[----:B------:R-:W-:-:S04]  /*4550*/  IADD3 R3, PT, PT, R20, R3, RZ ;  /* 0x0000000314037210 */ /* 0x000fc80007ffe0ff */
[----:B------:R-:W-:Y:S01]  /*4560*/  LOP3.LUT R0, R3, R0, RZ, 0xfc, !PT ;  /* 0x0000000003007212 */ /* 0x000fe200078efcff */
[----:B------:R-:W-:Y:S06]  /*4570*/  BRA `(.L_x_1114) ;  /* 0x0000000000107947 */ /* 0x000fec0003800000 */
.L_x_1113:
[----:B------:R-:W-:-:S04]  /*4580*/  LOP3.LUT R0, R0, 0x80000000, RZ, 0xc0, !PT ;  /* 0x8000000000007812 */ /* 0x000fc800078ec0ff */
[----:B------:R-:W-:Y:S01]  /*4590*/  LOP3.LUT R0, R0, 0x7f800000, RZ, 0xfc, !PT ;  /* 0x7f80000000007812 */ /* 0x000fe200078efcff */
[----:B------:R-:W-:Y:S06]  /*45a0*/  BRA `(.L_x_1114) ;  /* 0x0000000000047947 */ /* 0x000fec0003800000 */
.L_x_1112:
[----:B------:R-:W-:-:S07]  /*45b0*/  IMAD R0, R29, 0x800000, R0 ;  /* 0x008000001d007824 */ /* 0x000fce00078e0200 */
.L_x_1114:
[----:B------:R-:W-:Y:S05]  /*45c0*/  BSYNC.RECONVERGENT B1 ;  /* 0x0000000000017941 */ /* 0x000fea0003800200 */
.L_x_1111:
[----:B------:R-:W-:Y:S05]  /*45d0*/  BRA `(.L_x_1115) ;  /* 0x0000000000207947 */ /* 0x000fea0003800000 */
.L_x_1110:
[----:B------:R-:W-:-:S04]  /*45e0*/  LOP3.LUT R0, R0, 0x80000000, R3, 0x48, !PT ;  /* 0x8000000000007812 */ /* 0x000fc800078e4803 */
[----:B------:R-:W-:Y:S01]  /*45f0*/  LOP3.LUT R0, R0, 0x7f800000, RZ, 0xfc, !PT ;  /* 0x7f80000000007812 */ /* 0x000fe200078efcff */
[----:B------:R-:W-:Y:S06]  /*4600*/  BRA `(.L_x_1115) ;  /* 0x0000000000147947 */ /* 0x000fec0003800000 */
.L_x_1109:
[----:B------:R-:W-:Y:S01]  /*4610*/  LOP3.LUT R0, R0, 0x80000000, R3, 0x48, !PT ;  /* 0x8000000000007812 */ /* 0x000fe200078e4803 */
[----:B------:R-:W-:Y:S06]  /*4620*/  BRA `(.L_x_1115) ;  /* 0x00000000000c7947 */ /* 0x000fec0003800000 */
.L_x_1108:
[----:B------:R-:W0:Y:S01]  /*4630*/  MUFU.RSQ R0, -QNAN ;  /* 0xffc0000000007908 */ /* 0x000e220000001400 */
[----:B------:R-:W-:Y:S05]  /*4640*/  BRA `(.L_x_1115) ;  /* 0x0000000000047947 */ /* 0x000fea0003800000 */
.L_x_1107:
[----:B------:R-:W-:-:S07]  /*4650*/  FADD.FTZ R0, R3, R0 ;  /* 0x0000000003007221 */ /* 0x000fce0000010000 */
.L_x_1115:
[----:B------:R-:W-:Y:S05]  /*4660*/  BSYNC.RECONVERGENT B0 ;  /* 0x0000000000007941 */ /* 0x000fea0003800200 */
.L_x_1105:
[----:B------:R-:W-:-:S04]  /*4670*/  HFMA2 R3, -RZ, RZ, 0, 0 ;  /* 0x00000000ff037431 */ /* 0x000fc800000001ff */
[----:B0-----:R-:W-:Y:S05]  /*4680*/  RET.REL.NODEC R2 `(_Z10_div_32_12iPfiiS_iiS_) ;  /* 0xffffffb8025c7950 */ /* 0x001fea0003c3ffff */
.L_x_1116:
        /* <DEDUP_REMOVED lines=15> */
.L_x_1312:


//--------------------- .text._Z10_mul_64_12iPdiiS_iiS_ --------------------------
	.section	.text._Z10_mul_64_12iPdiiS_iiS_,"ax",@progbits
	.align	128
        .global         _Z10_mul_64_12iPdiiS_iiS_
        .type           _Z10_mul_64_12iPdiiS_iiS_,@function
        .size           _Z10_mul_64_12iPdiiS_iiS_,(.L_x_1343 - _Z10_mul_64_12iPdiiS_iiS_)
        .other          _Z10_mul_64_12iPdiiS_iiS_,@"STO_CUDA_ENTRY STV_DEFAULT"
_Z10_mul_64_12iPdiiS_iiS_:
.text._Z10_mul_64_12iPdiiS_iiS_:
        /* <DEDUP_REMOVED lines=20> */
.L_x_1119:
[----:B--2---:R-:W-:-:S04]  /*0140*/  IMAD.WIDE R2, R9, 0x8, R12 ;  /* 0x0000000809027825 */ /* 0x004fc800078e020c */
[C---:B---3--:R-:W-:Y:S02]  /*0150*/  IMAD.WIDE R4, R9.reuse, 0x8, R14 ;  /* 0x0000000809047825 */ /* 0x048fe400078e020e */
[----:B------:R-:W2:Y:S04]  /*0160*/  LDG.E.64 R2, desc[UR6][R2.64] ;  /* 0x0000000602027981 */ /* 0x000ea8000c1e1b00 */
[----:B------:R-:W2:Y:S01]  /*0170*/  LDG.E.64 R4, desc[UR6][R4.64] ;  /* 0x0000000604047981 */ /* 0x000ea2000c1e1b00 */
[----:B0-----:R-:W-:-:S04]  /*0180*/  IMAD.WIDE R10, R9, 0x8, R16 ;  /* 0x00000008090a7825 */ /* 0x001fc800078e0210 */
[----:B------:R-:W-:-:S05]  /*0190*/  IMAD.IADD R9, R0, 0x1, R9 ;  /* 0x0000000100097824 */ /* 0x000fca00078e0209 */
[----:B------:R-:W-:Y:S01]  /*01a0*/  ISETP.GE.AND P0, PT, R9, UR5, PT ;  /* 0x0000000509007c0c */ /* 0x000fe2000bf06270 */
[----:B--2---:R-:W-:-:S07]  /*01b0*/  DMUL R6, R2, R4 ;  /* 0x0000000402067228 */ /* 0x004fce0000000000 */
[----:B------:R0:W-:Y:S05]  /*01c0*/  STG.E.64 desc[UR6][R10.64], R6 ;  /* 0x000000060a007986 */ /* 0x0001ea000c101b06 */
[----:B------:R-:W-:Y:S05]  /*01d0*/  @!P0 BRA `(.L_x_1119) ;  /* 0xfffffffc00d88947 */ /* 0x000fea000383ffff */
[----:B------:R-:W-:Y:S05]  /*01e0*/  EXIT ;  /* 0x000000000000794d */ /* 0x000fea0003800000 */
.L_x_1118:
        /* <DEDUP_REMOVED lines=19> */
.L_x_1121:
        /* <DEDUP_REMOVED lines=19> */
[----:B--2---:R-:W-:-:S07]  /*0450*/  DMUL R18, R14, R16 ;  /* 0x000000100e127228 */ /* 0x004fce0000000000 */
[----:B------:R1:W-:Y:S05]  /*0460*/  STG.E.64 desc[UR6][R20.64], R18 ;  /* 0x0000001214007986 */ /* 0x0003ea000c101b06 */
[----:B------:R-:W-:Y:S05]  /*0470*/  @!P1 BRA `(.L_x_1121) ;  /* 0xfffffffc00a89947 */ /* 0x000fea000383ffff */
[----:B------:R-:W-:Y:S05]  /*0480*/  EXIT ;  /* 0x000000000000794d */ /* 0x000fea0003800000 */
.L_x_1120:
        /* <DEDUP_REMOVED lines=19> */
.L_x_1123:
        /* <DEDUP_REMOVED lines=44> */
[----:B--2---:R-:W-:-:S07]  /*0880*/  DMUL R18, R14, R16 ;  /* 0x000000100e127228 */ /* 0x004fce0000000000 */
[----:B------:R1:W-:Y:S05]  /*0890*/  STG.E.64 desc[UR6][R20.64], R18 ;  /* 0x0000001214007986 */ /* 0x0003ea000c101b06 */
[----:B------:R-:W-:Y:S05]  /*08a0*/  @!P1 BRA `(.L_x_1123) ;  /* 0xfffffffc00449947 */ /* 0x000fea000383ffff */
[----:B------:R-:W-:Y:S05]  /*08b0*/  EXIT ;  /* 0x000000000000794d */ /* 0x000fea0003800000 */
.L_x_1122:
[----:B------:R-:W0:Y:S08]  /*08c0*/  LDC.64 R4, c[0x0][0x398] ;  /* 0x0000e600ff047b82 */ /* 0x000e300000000a00 */
[----:B---3--:R-:W1:Y:S08]  /*08d0*/  LDC.64 R14, c[0x0][0x3a8] ;  /* 0x0000ea00ff0e7b82 */ /* 0x008e700000000a00 */
[----:B------:R-:W3:Y:S02]  /*08e0*/  LDC.64 R10, c[0x0][0x388] ;  /* 0x0000e200ff0a7b82 */ /* 0x000ee40000000a00 */
.L_x_1124:
[C---:B--23--:R-:W-:Y:S01]  /*08f0*/  IMAD.WIDE R12, R9.reuse, 0x8, R10 ;  /* 0x00000008090c7825 */ /* 0x04cfe200078e020a */
[----:B0-----:R-:W2:Y:S04]  /*0900*/  LDG.E.64 R6, desc[UR6][R4.64] ;  /* 0x0000000604067981 */ /* 0x001ea8000c1e1b00 */
[----:B------:R-:W2:Y:S02]  /*0910*/  LDG.E.64 R2, desc[UR6][R12.64] ;  /* 0x000000060c027981 */ /* 0x000ea4000c1e1b00 */
[----:B--2---:R-:W-:Y:S01]  /*0920*/  DMUL R2, R2, R6 ;  /* 0x0000000602027228 */ /* 0x004fe20000000000 */
[----:B-1----:R-:W-:Y:S01]  /*0930*/  IMAD.WIDE R6, R9, 0x8, R14 ;  /* 0x0000000809067825 */ /* 0x002fe200078e020e */
[----:B------:R-:W-:-:S05]  /*0940*/  IADD3 R9, PT, PT, R0, R9, RZ ;  /* 0x0000000900097210 */ /* 0x000fca0007ffe0ff */
[----:B------:R4:W-:Y:S01]  /*0950*/  STG.E.64 desc[UR6][R6.64], R2 ;  /* 0x0000000206007986 */ /* 0x0009e2000c101b06 */
[----:B------:R-:W-:-:S13]  /*0960*/  ISETP.GE.AND P0, PT, R9, UR5, PT ;  /* 0x0000000509007c0c */ /* 0x000fda000bf06270 */
[----:B----4-:R-:W-:Y:S05]  /*0970*/  @!P0 BRA `(.L_x_1124) ;  /* 0xfffffffc00dc8947 */ /* 0x010fea000383ffff */
[----:B------:R-:W-:Y:S05]  /*0980*/  EXIT ;  /* 0x000000000000794d */ /* 0x000fea0003800000 */
.L_x_1117:
        /* <DEDUP_REMOVED lines=22> */
.L_x_1127:
        /* <DEDUP_REMOVED lines=19> */
[----:B--2---:R-:W-:-:S07]  /*0c20*/  DMUL R18, R14, R16 ;  /* 0x000000100e127228 */ /* 0x004fce0000000000 */
[----:B------:R1:W-:Y:S05]  /*0c30*/  STG.E.64 desc[UR6][R20.64], R18 ;  /* 0x0000001214007986 */ /* 0x0003ea000c101b06 */
[----:B------:R-:W-:Y:S05]  /*0c40*/  @!P1 BRA `(.L_x_1127) ;  /* 0xfffffffc00a89947 */ /* 0x000fea000383ffff */
[----:B------:R-:W-:Y:S05]  /*0c50*/  EXIT ;  /* 0x000000000000794d */ /* 0x000fea0003800000 */
.L_x_1126:
        /* <DEDUP_REMOVED lines=19> */
.L_x_1129:
        /* <DEDUP_REMOVED lines=44> */
[----:B--2---:R-:W-:-:S07]  /*1050*/  DMUL R18, R14, R16 ;  /* 0x000000100e127228 */ /* 0x004fce0000000000 */
[----:B------:R1:W-:Y:S05]  /*1060*/  STG.E.64 desc[UR6][R20.64], R18 ;  /* 0x0000001214007986 */ /* 0x0003ea000c101b06 */
[----:B------:R-:W-:Y:S05]  /*1070*/  @!P1 BRA `(.L_x_1129) ;  /* 0xfffffffc00449947 */ /* 0x000fea000383ffff */
[----:B------:R-:W-:Y:S05]  /*1080*/  EXIT ;  /* 0x000000000000794d */ /* 0x000fea0003800000 */
.L_x_1128:
[----:B------:R-:W0:Y:S08]  /*1090*/  LDC.64 R2, c[0x0][0x388] ;  /* 0x0000e200ff027b82 */ /* 0x000e300000000a00 */
[----:B------:R-:W1:Y:S08]  /*10a0*/  LDC.64 R12, c[0x0][0x3a8] ;  /* 0x0000ea00ff0c7b82 */ /* 0x000e700000000a00 */
[----:B------:R-:W2:Y:S02]  /*10b0*/  LDC.64 R10, c[0x0][0x398] ;  /* 0x0000e600ff0a7b82 */ /* 0x000ea40000000a00 */
.L_x_1130:
[C---:B--2---:R-:W-:Y:S01]  /*10c0*/  IMAD.WIDE R6, R9.reuse, 0x8, R10 ;  /* 0x0000000809067825 */ /* 0x044fe200078e020a */
[----:B0--3--:R-:W2:Y:S05]  /*10d0*/  LDG.E.64 R4, desc[UR6][R2.64] ;  /* 0x0000000602047981 */ /* 0x009eaa000c1e1b00 */
        /* <DEDUP_REMOVED lines=8> */
.L_x_1125:
        /* <DEDUP_REMOVED lines=23> */
.L_x_1133:
        /* <DEDUP_REMOVED lines=42> */
.L_x_1132:
        /* <DEDUP_REMOVED lines=20> */
.L_x_1135:
        /* <DEDUP_REMOVED lines=67> */
.L_x_1134:
        /* <DEDUP_REMOVED lines=16> */
.L_x_1136:
        /* <DEDUP_REMOVED lines=22> */
.L_x_1131:
        /* <DEDUP_REMOVED lines=23> */
.L_x_1139:
        /* <DEDUP_REMOVED lines=16> */
[----:B------:R-:W-:Y:S02]  /*1fb0*/  @!P2 IMAD.IADD R13, R13, 0x1, -R12 ;  /* 0x000000010d0da824 */ /* 0x000fe400078e0a0c */
[----:B------:R-:W-:Y:S01]  /*1fc0*/  @!P2 VIADD R22, R22, 0x1 ;  /* 0x000000011616a836 */ /* 0x000fe20000000000 */
[----:B------:R-:W-:Y:S01]  /*1fd0*/  ISETP.NE.AND P2, PT, R18, RZ, PT ;  /* 0x000000ff1200720c */ /* 0x000fe20003f45270 */
[----:B------:R-:W0:Y:S01]  /*1fe0*/  F2I.FTZ.U32.TRUNC.NTZ R11, R11 ;  /* 0x0000000b000b7305 */ /* 0x000e22000021f000 */
[----:B------:R-:W-:Y:S02]  /*1ff0*/  ISETP.GE.U32.AND P1, PT, R13, R14, PT ;  /* 0x0000000e0d00720c */ /* 0x000fe40003f26070 */
[----:B-1----:R-:W-:-:S05]  /*2000*/  IADD3 R12, PT, PT, R24, 0xffffffe, RZ ;  /* 0x0ffffffe180c7810 */ /* 0x002fca0007ffe0ff */
[----:B------:R1:W2:Y:S06]  /*2010*/  F2I.FTZ.U32.TRUNC.NTZ R13, R12 ;  /* 0x0000000c000d7305 */ /* 0x0002ac000021f000 */
[----:B------:R-:W-:Y:S01]  /*2020*/  @P1 VIADD R22, R22, 0x1 ;  /* 0x0000000116161836 */ /* 0x000fe20000000000 */
[----:B0-----:R-:W-:Y:S01]  /*2030*/  IADD3 R10, PT, PT, RZ, -R11, RZ ;  /* 0x8000000bff0a7210 */ /* 0x001fe20007ffe0ff */
[----:B-1----:R-:W-:Y:S02]  /*2040*/  IMAD.MOV.U32 R12, RZ, RZ, RZ ;  /* 0x000000ffff0c7224 */ /* 0x002fe400078e00ff */
[----:B------:R-:W-:Y:S01]  /*2050*/  @!P3 IMAD.MOV R22, RZ, RZ, -R22 ;  /* 0x000000ffff16b224 */ /* 0x000fe200078e0a16 */
[----:B------:R-:W-:Y:S01]  /*2060*/  @!P2 LOP3.LUT R22, RZ, R18, RZ, 0x33, !PT ;  /* 0x00000012ff16a212 */ /* 0x000fe200078e33ff */
[----:B------:R-:W-:Y:S01]  /*2070*/  IMAD R23, R10, R19, RZ ;  /* 0x000000130a177224 */ /* 0x000fe200078e02ff */
[----:B------:R-:W-:Y:S01]  /*2080*/  MOV R10, RZ ;  /* 0x000000ff000a7202 */ /* 0x000fe20000000f00 */
[----:B--2---:R-:W-:-:S04]  /*2090*/  IMAD.MOV R25, RZ, RZ, -R13 ;  /* 0x000000ffff197224 */ /* 0x004fc800078e0a0d */
[----:B------:R-:W-:Y:S02]  /*20a0*/  IMAD R25, R25, R20, RZ ;  /* 0x0000001419197224 */ /* 0x000fe400078e02ff */
[----:B------:R-:W-:Y:S01]  /*20b0*/  IMAD.HI.U32 R23, R11, R23, R10 ;  /* 0x000000170b177227 */ /* 0x000fe200078e000a */
[----:B------:R-:W-:-:S03]  /*20c0*/  IABS R11, R22 ;  /* 0x00000016000b7213 */ /* 0x000fc60000000000 */
        /* <DEDUP_REMOVED lines=15> */
[----:B------:R-:W-:Y:S01]  /*21c0*/  @!P3 IMAD.IADD R21, R21, 0x1, -R20 ;  /* 0x000000011515b824 */ /* 0x000fe200078e0a14 */
[----:B------:R-:W-:Y:S01]  /*21d0*/  ISETP.NE.AND P3, PT, R16, RZ, PT ;  /* 0x000000ff1000720c */ /* 0x000fe20003f65270 */
[----:B------:R-:W-:-:S03]  /*21e0*/  @!P1 IMAD.IADD R10, R10, 0x1, -R19 ;  /* 0x000000010a0a9824 */ /* 0x000fc600078e0a13 */
[----:B------:R-:W-:Y:S01]  /*21f0*/  @!P4 IADD3 R21, PT, PT, -R21, RZ, RZ ;  /* 0x000000ff1515c210 */ /* 0x000fe20007ffe1ff */
[----:B------:R-:W-:-:S03]  /*2200*/  @!P2 IMAD.MOV R10, RZ, RZ, -R10 ;  /* 0x000000ffff0aa224 */ /* 0x000fc600078e0a0a */
[----:B------:R-:W-:-:S05]  /*2210*/  SEL R13, R8, R21, !P0 ;  /* 0x00000015080d7207 */ /* 0x000fca0004000000 */
[----:B------:R-:W-:Y:S01]  /*2220*/  @!P3 LOP3.LUT R10, RZ, R16, RZ, 0x33, !PT ;  /* 0x00000010ff0ab212 */ /* 0x000fe200078e33ff */
        /* <DEDUP_REMOVED lines=11> */
.L_x_1138:
        /* <DEDUP_REMOVED lines=16> */
.L_x_1140:
        /* <DEDUP_REMOVED lines=22> */
.L_x_1137:
        /* <DEDUP_REMOVED lines=21> */
.L_x_1143:
        /* <DEDUP_REMOVED lines=47> */
.L_x_1142:
[----:B------:R-:W0:Y:S08]  /*2980*/  LDC.64 R6, c[0x0][0x388] ;  /* 0x0000e200ff067b82 */ /* 0x000e300000000a00 */
[----:B------:R-:W1:Y:S08]  /*2990*/  LDC.64 R10, c[0x0][0x398] ;  /* 0x0000e600ff0a7b82 */ /* 0x000e700000000a00 */
[----:B------:R-:W2:Y:S02]  /*29a0*/  LDC.64 R12, c[0x0][0x3a8] ;  /* 0x0000ea00ff0c7b82 */ /* 0x000ea40000000a00 */
.L_x_1144:
[----:B0-----:R-:W3:Y:S04]  /*29b0*/  LDG.E.64 R2, desc[UR6][R6.64] ;  /* 0x0000000606027981 */ /* 0x001ee8000c1e1b00 */
[----:B-1----:R-:W3:Y:S02]  /*29c0*/  LDG.E.64 R4, desc[UR6][R10.64] ;  /* 0x000000060a047981 */ /* 0x002ee4000c1e1b00 */
[----:B---3--:R-:W-:Y:S01]  /*29d0*/  DMUL R2, R2, R4 ;  /* 0x0000000402027228 */ /* 0x008fe20000000000 */
[----:B--2---:R-:W-:-:S04]  /*29e0*/  IMAD.WIDE R4, R9, 0x8, R12 ;  /* 0x0000000809047825 */ /* 0x004fc800078e020c */
[----:B------:R-:W-:Y:S02]  /*29f0*/  IMAD.IADD R9, R0, 0x1, R9 ;  /* 0x0000000100097824 */ /* 0x000fe400078e0209 */
[----:B------:R3:W-:Y:S03]  /*2a00*/  STG.E.64 desc[UR6][R4.64], R2 ;  /* 0x0000000204007986 */ /* 0x0007e6000c101b06 */
[----:B------:R-:W-:-:S13]  /*2a10*/  ISETP.GE.AND P0, PT, R9, UR5, PT ;  /* 0x0000000509007c0c */ /* 0x000fda000bf06270 */
[----:B---3--:R-:W-:Y:S05]  /*2a20*/  @!P0 BRA `(.L_x_1144) ;  /* 0xfffffffc00e08947 */ /* 0x008fea000383ffff */
[----:B------:R-:W-:Y:S05]  /*2a30*/  EXIT ;  /* 0x000000000000794d */ /* 0x000fea0003800000 */
.L_x_1141:
        /* <DEDUP_REMOVED lines=21> */
.L_x_1146:
        /* <DEDUP_REMOVED lines=79> */
[----:B------:R-:W-:-:S05]  /*3080*/  SEL R11, R8, R11, !P0 ;  /* 0x0000000b080b7207 */ /* 0x000fca0004000000 */
[----:B------:R-:W-:Y:S01]  /*3090*/  IMAD.WIDE R10, R11, 0x8, R2 ;  /* 0x000000080b0a7825 */ /* 0x000fe200078e0202 */
[----:B------:R-:W2:Y:S05]  /*30a0*/  LDG.E.64 R12, desc[UR6][R12.64] ;  /* 0x000000060c0c7981 */ /* 0x000eaa000c1e1b00 */
        /* <DEDUP_REMOVED lines=8> */
.L_x_1145:
        /* <DEDUP_REMOVED lines=17> */
.L_x_1147:
        /* <DEDUP_REMOVED lines=47> */
.L_x_1148:
        /* <DEDUP_REMOVED lines=13> */
.L_x_1343:


//--------------------- .text._Z10_mul_32_12iPfiiS_iiS_ --------------------------
	.section	.text._Z10_mul_32_12iPfiiS_iiS_,"ax",@progbits
	.align	128
        .global         _Z10_mul_32_12iPfiiS_iiS_
        .type           _Z10_mul_32_12iPfiiS_iiS_,@function
        .size           _Z10_mul_32_12iPfiiS_iiS_,(.L_x_1344 - _Z10_mul_32_12iPfiiS_iiS_)
        .other          _Z10_mul_32_12iPfiiS_iiS_,@"STO_CUDA_ENTRY STV_DEFAULT"
_Z10_mul_32_12iPfiiS_iiS_:
.text._Z10_mul_32_12iPfiiS_iiS_:
        /* <DEDUP_REMOVED lines=20> */
.L_x_1151:
[----:B--2---:R-:W-:-:S04]  /*0140*/  IMAD.WIDE R2, R9, 0x4, R10 ;  /* 0x0000000409027825 */ /* 0x004fc800078e020a */
[C---:B---3--:R-:W-:Y:S02]  /*0150*/  IMAD.WIDE R4, R9.reuse, 0x4, R12 ;  /* 0x0000000409047825 */ /* 0x048fe400078e020c */
[----:B------:R-:W2:Y:S04]  /*0160*/  LDG.E R2, desc[UR6][R2.64] ;  /* 0x0000000602027981 */ /* 0x000ea8000c1e1900 */
[----:B------:R-:W2:Y:S01]  /*0170*/  LDG.E R5, desc[UR6][R4.64] ;  /* 0x0000000604057981 */ /* 0x000ea2000c1e1900 */
[----:B0-----:R-:W-:-:S04]  /*0180*/  IMAD.WIDE R6, R9, 0x4, R14 ;  /* 0x0000000409067825 */ /* 0x001fc800078e020e */
[----:B------:R-:W-:-:S05]  /*0190*/  IMAD.IADD R9, R0, 0x1, R9 ;  /* 0x0000000100097824 */ /* 0x000fca00078e0209 */
[----:B------:R-:W-:Y:S01]  /*01a0*/  ISETP.GE.AND P0, PT, R9, UR5, PT ;  /* 0x0000000509007c0c */ /* 0x000fe2000bf06270 */
[----:B--2---:R-:W-:-:S05]  /*01b0*/  FMUL R17, R2, R5 ;  /* 0x0000000502117220 */ /* 0x004fca0000400000 */
[----:B------:R0:W-:Y:S07]  /*01c0*/  STG.E desc[UR6][R6.64], R17 ;  /* 0x0000001106007986 */ /* 0x0001ee000c101906 */
[----:B------:R-:W-:Y:S05]  /*01d0*/  @!P0 BRA `(.L_x_1151) ;  /* 0xfffffffc00d88947 */ /* 0x000fea000383ffff */
[----:B------:R-:W-:Y:S05]  /*01e0*/  EXIT ;  /* 0x000000000000794d */ /* 0x000fea0003800000 */
.L_x_1150:
        /* <DEDUP_REMOVED lines=19> */
.L_x_1153:
        /* <DEDUP_REMOVED lines=10> */
[----:B------:R-:W-:-:S05]  /*03c0*/  @!P1 IADD3 R13, PT, PT, R13, -R16, RZ ;  /* 0x800000100d0d9210 */ /* 0x000fca0007ffe0ff */
[----:B------:R-:W-:-:S05]  /*03d0*/  @!P2 IMAD.MOV R13, RZ, RZ, -R13 ;  /* 0x000000ffff0da224 */ /* 0x000fca00078e0a0d */
[----:B------:R-:W-:Y:S02]  /*03e0*/  SEL R17, R8, R13, !P0 ;  /* 0x0000000d08117207 */ /* 0x000fe40004000000 */
[----:B------:R-:W3:Y:S03]  /*03f0*/  LDG.E R13, desc[UR6][R14.64] ;  /* 0x000000060e0d7981 */ /* 0x000ee6000c1e1900 */
[----:B--2---:R-:W-:-:S06]  /*0400*/  IMAD.WIDE R16, R17, 0x4, R6 ;  /* 0x0000000411107825 */ /* 0x004fcc00078e0206 */
[----:B------:R-:W3:Y:S01]  /*0410*/  LDG.E R16, desc[UR6][R16.64] ;  /* 0x0000000610107981 */ /* 0x000ee2000c1e1900 */
[----:B------:R-:W-:-:S04]  /*0420*/  IMAD.WIDE R18, R9, 0x4, R2 ;  /* 0x0000000409127825 */ /* 0x000fc800078e0202 */
[----:B------:R-:W-:-:S05]  /*0430*/  IMAD.IADD R9, R0, 0x1, R9 ;  /* 0x0000000100097824 */ /* 0x000fca00078e0209 */
[----:B------:R-:W-:Y:S01]  /*0440*/  ISETP.GE.AND P1, PT, R9, UR4, PT ;  /* 0x0000000409007c0c */ /* 0x000fe2000bf26270 */
[----:B---3--:R-:W-:-:S05]  /*0450*/  FMUL R13, R13, R16 ;  /* 0x000000100d0d7220 */ /* 0x008fca0000400000 */
[----:B------:R1:W-:Y:S07]  /*0460*/  STG.E desc[UR6][R18.64], R13 ;  /* 0x0000000d12007986 */ /* 0x0003ee000c101906 */
[----:B------:R-:W-:Y:S05]  /*0470*/  @!P1 BRA `(.L_x_1153) ;  /* 0xfffffffc00a89947 */ /* 0x000fea000383ffff */
[----:B------:R-:W-:Y:S05]  /*0480*/  EXIT ;  /* 0x000000000000794d */ /* 0x000fea0003800000 */
.L_x_1152:
        /* <DEDUP_REMOVED lines=19> */
.L_x_1155:
        /* <DEDUP_REMOVED lines=43> */
[----:B------:R-:W-:Y:S01]  /*0870*/  ISETP.GE.AND P1, PT, R9, UR4, PT ;  /* 0x0000000409007c0c */ /* 0x000fe2000bf26270 */
[----:B--2---:R-:W-:-:S05]  /*0880*/  FMUL R21, R13, R16 ;  /* 0x000000100d157220 */ /* 0x004fca0000400000 */
[----:B------:R1:W-:Y:S07]  /*0890*/  STG.E desc[UR6][R18.64], R21 ;  /* 0x0000001512007986 */ /* 0x0003ee000c101906 */
[----:B------:R-:W-:Y:S05]  /*08a0*/  @!P1 BRA `(.L_x_1155) ;  /* 0xfffffffc00449947 */ /* 0x000fea000383ffff */
[----:B------:R-:W-:Y:S05]  /*08b0*/  EXIT ;  /* 0x000000000000794d */ /* 0x000fea0003800000 */
.L_x_1154:
[----:B------:R-:W0:Y:S08]  /*08c0*/  LDC.64 R2, c[0x0][0x398] ;  /* 0x0000e600ff027b82 */ /* 0x000e300000000a00 */
[----:B--2---:R-:W1:Y:S08]  /*08d0*/  LDC.64 R10, c[0x0][0x3a8] ;  /* 0x0000ea00ff0a7b82 */ /* 0x004e700000000a00 */
[----:B------:R-:W2:Y:S02]  /*08e0*/  LDC.64 R4, c[0x0][0x388] ;  /* 0x0000e200ff047b82 */ /* 0x000ea40000000a00 */
.L_x_1156:
[C---:B--2---:R-:W-:Y:S01]  /*08f0*/  IMAD.WIDE R6, R9.reuse, 0x4, R4 ;  /* 0x0000000409067825 */ /* 0x044fe200078e0204 */
[----:B0---4-:R-:W2:Y:S05]  /*0900*/  LDG.E R15, desc[UR6][R2.64] ;  /* 0x00000006020f7981 */ /* 0x011eaa000c1e1900 */
[----:B------:R-:W2:Y:S01]  /*0910*/  LDG.E R6, desc[UR6][R6.64] ;  /* 0x0000000606067981 */ /* 0x000ea2000c1e1900 */
[----:B-1-3--:R-:W-:Y:S01]  /*0920*/  IMAD.WIDE R12, R9, 0x4, R10 ;  /* 0x00000004090c7825 */ /* 0x00afe200078e020a */
[----:B------:R-:W-:-:S04]  /*0930*/  IADD3 R9, PT, PT, R0, R9, RZ ;  /* 0x0000000900097210 */ /* 0x000fc80007ffe0ff */
[----:B------:R-:W-:Y:S01]  /*0940*/  ISETP.GE.AND P0, PT, R9, UR5, PT ;  /* 0x0000000509007c0c */ /* 0x000fe2000bf06270 */
[----:B--2---:R-:W-:-:S05]  /*0950*/  FMUL R15, R6, R15 ;  /* 0x0000000f060f7220 */ /* 0x004fca0000400000 */
[----:B------:R4:W-:Y:S07]  /*0960*/  STG.E desc[UR6][R12.64], R15 ;  /* 0x0000000f0c007986 */ /* 0x0009ee000c101906 */
[----:B------:R-:W-:Y:S05]  /*0970*/  @!P0 BRA `(.L_x_1156) ;  /* 0xfffffffc00dc8947 */ /* 0x000fea000383ffff */
[----:B------:R-:W-:Y:S05]  /*0980*/  EXIT ;  /* 0x000000000000794d */ /* 0x000fea0003800000 */
.L_x_1149:
        /* <DEDUP_REMOVED lines=22> */
.L_x_1159:
[----:B------:R-:W-:Y:S02]  /*0af0*/  IABS R15, R9 ;  /* 0x00000009000f7213 */ /* 0x000fe40000000000 */
[----:B0-----:R-:W-:Y:S02]  /*0b00*/  IABS R17, R8 ;  /* 0x0000000800117213 */ /* 0x001fe40000000000 */
[----:B------:R-:W-:Y:S01]  /*0b10*/  ISETP.GE.AND P2, PT, R9, RZ, PT ;  /* 0x000000ff0900720c */ /* 0x000fe20003f46270 */
[----:B-1----:R-:W-:-:S04]  /*0b20*/  IMAD.HI.U32 R13, R12, R15, RZ ;  /* 0x0000000f0c0d7227 */ /* 0x002fc800078e00ff */
        /* <DEDUP_REMOVED lines=10> */
[----:B----4-:R-:W-:-:S06]  /*0bd0*/  IMAD.WIDE R14, R15, 0x4, R6 ;  /* 0x000000040f0e7825 */ /* 0x010fcc00078e0206 */
        /* <DEDUP_REMOVED lines=8> */
.L_x_1158:
        /* <DEDUP_REMOVED lines=19> */
.L_x_1161:
        /* <DEDUP_REMOVED lines=10> */
[----:B------:R-:W-:Y:S02]  /*0e30*/  LOP3.LUT R17, R9, R14, RZ, 0x3c, !PT ;  /* 0x0000000e09117212 */ /* 0x000fe400078e3cff */
[----:B------:R-:W-:Y:S01]  /*0e40*/  @!P2 IADD3 R12, PT, PT, R12, 0x1, RZ ;  /* 0x000000010c0ca810 */ /* 0x000fe20007ffe0ff */
[----:B0-----:R-:W-:Y:S01]  /*0e50*/  VIADD R13, R19, 0xffffffe ;  /* 0x0ffffffe130d7836 */ /* 0x001fe20000000000 */
[----:B------:R-:W-:Y:S02]  /*0e60*/  ISETP.GE.U32.AND P1, PT, R18, R3, PT ;  /* 0x000000031200720c */ /* 0x000fe40003f26070 */
[----:B------:R-:W-:Y:S02]  /*0e70*/  ISETP.GE.AND P3, PT, R17, RZ, PT ;  /* 0x000000ff1100720c */ /* 0x000fe40003f66270 */
[----:B------:R-:W-:Y:S01]  /*0e80*/  ISETP.NE.AND P2, PT, R14, RZ, PT ;  /* 0x000000ff0e00720c */ /* 0x000fe20003f45270 */
        /* <DEDUP_REMOVED lines=27> */
[----:B------:R-:W-:Y:S01]  /*1040*/  ISETP.GE.AND P1, PT, R9, UR4, PT ;  /* 0x0000000409007c0c */ /* 0x000fe2000bf26270 */
[----:B--2---:R-:W-:-:S05]  /*1050*/  FMUL R21, R12, R17 ;  /* 0x000000110c157220 */ /* 0x004fca0000400000 */
[----:B------:R1:W-:Y:S07]  /*1060*/  STG.E desc[UR6][R18.64], R21 ;  /* 0x0000001512007986 */ /* 0x0003ee000c101906 */
[----:B------:R-:W-:Y:S05]  /*1070*/  @!P1 BRA `(.L_x_1161) ;  /* 0xfffffffc00449947 */ /* 0x000fea000383ffff */
[----:B------:R-:W-:Y:S05]  /*1080*/  EXIT ;  /* 0x000000000000794d */ /* 0x000fea0003800000 */
.L_x_1160:
[----:B------:R-:W0:Y:S08]  /*1090*/  LDC.64 R2, c[0x0][0x388] ;  /* 0x0000e200ff027b82 */ /* 0x000e300000000a00 */
[----:B------:R-:W1:Y:S08]  /*10a0*/  LDC.64 R10, c[0x0][0x3a8] ;  /* 0x0000ea00ff0a7b82 */ /* 0x000e700000000a00 */
[----:B------:R-:W2:Y:S02]  /*10b0*/  LDC.64 R4, c[0x0][0x398] ;  /* 0x0000e600ff047b82 */ /* 0x000ea40000000a00 */
.L_x_1162:
[C---:B--2---:R-:W-:Y:S01]  /*10c0*/  IMAD.WIDE R6, R9.reuse, 0x4, R4 ;  /* 0x0000000409067825 */ /* 0x044fe200078e0204 */
[----:B0-----:R-:W2:Y:S05]  /*10d0*/  LDG.E R8, desc[UR6][R2.64] ;  /* 0x0000000602087981 */ /* 0x001eaa000c1e1900 */
        /* <DEDUP_REMOVED lines=8> */
.L_x_1157:
        /* <DEDUP_REMOVED lines=23> */
.L_x_1165:
[----:B0-----:R-:W-:Y:S02]  /*12d0*/  IABS R14, R11 ;  /* 0x0000000b000e7213 */ /* 0x001fe40000000000 */
[----:B------:R-:W-:Y:S02]  /*12e0*/  MOV R16, RZ ;  /* 0x000000ff00107202 */ /* 0x000fe40000000f00 */
[----:B------:R-:W0:Y:S01]  /*12f0*/  I2F.RP R15, R14 ;  /* 0x0000000e000f7306 */ /* 0x000e220000209400 */
[----:B-1----:R-:W-:Y:S02]  /*1300*/  IABS R18, R9 ;  /* 0x0000000900127213 */ /* 0x002fe40000000000 */
        /* <DEDUP_REMOVED lines=12> */
[----:B------:R-:W-:-:S04]  /*13d0*/  @!P1 IADD3 R15, PT, PT, R15, -R20, RZ ;  /* 0x800000140f0f9210 */ /* 0x000fc80007ffe0ff */
[----:B------:R-:W-:Y:S01]  /*13e0*/  ISETP.GT.U32.AND P1, PT, R12, R15, PT ;  /* 0x0000000f0c00720c */ /* 0x000fe20003f24070 */
[----:B------:R-:W-:-:S04]  /*13f0*/  IMAD.HI.U32 R16, R19, R18, RZ ;  /* 0x0000001213107227 */ /* 0x000fc800078e00ff */
[----:B------:R-:W-:-:S04]  /*1400*/  IMAD.MOV R17, RZ, RZ, -R16 ;  /* 0x000000ffff117224 */ /* 0x000fc800078e0a10 */
[----:B------:R-:W-:-:S04]  /*1410*/  IMAD R17, R14, R17, R18 ;  /* 0x000000110e117224 */ /* 0x000fc800078e0212 */
[----:B------:R-:W-:Y:S01]  /*1420*/  @!P1 IMAD.IADD R15, R15, 0x1, -R20 ;  /* 0x000000010f0f9824 */ /* 0x000fe200078e0a14 */
[----:B------:R-:W-:-:S13]  /*1430*/  ISETP.GT.U32.AND P2, PT, R14, R17, PT ;  /* 0x000000110e00720c */ /* 0x000fda0003f44070 */
[----:B------:R-:W-:Y:S01]  /*1440*/  @!P2 IMAD.IADD R17, R17, 0x1, -R14 ;  /* 0x000000011111a824 */ /* 0x000fe200078e0a0e */
[----:B------:R-:W-:-:S04]  /*1450*/  ISETP.GE.AND P2, PT, R9, RZ, PT ;  /* 0x000000ff0900720c */ /* 0x000fc80003f46270 */
[----:B------:R-:W-:-:S09]  /*1460*/  ISETP.GT.U32.AND P3, PT, R14, R17, PT ;  /* 0x000000110e00720c */ /* 0x000fd20003f64070 */
[----:B------:R-:W-:Y:S01]  /*1470*/  @!P2 IMAD.MOV R15, RZ, RZ, -R15 ;  /* 0x000000ffff0fa224 */ /* 0x000fe200078e0a0f */
[----:B------:R-:W-:-:S03]  /*1480*/  @!P4 LOP3.LUT R15, RZ, R10, RZ, 0x33, !PT ;  /* 0x0000000aff0fc212 */ /* 0x000fc600078e33ff */
[----:B------:R-:W-:Y:S02]  /*1490*/  @!P3 IADD3 R17, PT, PT, R17, -R14, RZ ;  /* 0x8000000e1111b210 */ /* 0x000fe40007ffe0ff */
        /* <DEDUP_REMOVED lines=9> */
[----:B--2---:R-:W-:-:S05]  /*1530*/  FMUL R21, R15, R16 ;  /* 0x000000100f157220 */ /* 0x004fca0000400000 */
[----:B------:R1:W-:Y:S07]  /*1540*/  STG.E desc[UR6][R18.64], R21 ;  /* 0x0000001512007986 */ /* 0x0003ee000c101906 */
[----:B------:R-:W-:Y:S05]  /*1550*/  @!P1 BRA `(.L_x_1165) ;  /* 0xfffffffc005c9947 */ /* 0x000fea000383ffff */
[----:B------:R-:W-:Y:S05]  /*1560*/  EXIT ;  /* 0x000000000000794d */ /* 0x000fea0003800000 */
.L_x_1164:
        /* <DEDUP_REMOVED lines=20> */
.L_x_1167:
        /* <DEDUP_REMOVED lines=27> */
[----:B------:R-:W-:-:S05]  /*1860*/  @P1 VIADD R10, R10, 0x1 ;  /* 0x000000010a0a1836 */ /* 0x000fca0000000000 */
[----:B------:R-:W-:Y:S01]  /*1870*/  MOV R19, R10 ;  /* 0x0000000a00137202 */ /* 0x000fe20000000f00 */
[----:B0-----:R-:W-:-:S04]  /*1880*/  IMAD.MOV R10, RZ, RZ, -R11 ;  /* 0x000000ffff0a7224 */ /* 0x001fc800078e0a0b */
[----:B------:R-:W-:Y:S02]  /*1890*/  IMAD R21, R10, R17, RZ ;  /* 0x000000110a157224 */ /* 0x000fe400078e02ff */
[----:B------:R-:W-:Y:S02]  /*18a0*/  HFMA2 R10, -RZ, RZ, 0, 0 ;  /* 0x00000000ff0a7431 */ /* 0x000fe400000001ff */
[----:B------:R-:W-:Y:S01]  /*18b0*/  @!P3 IMAD.MOV R19, RZ, RZ, -R19 ;  /* 0x000000ffff13b224 */ /* 0x000fe200078e0a13 */
[----:B------:R-:W-:-:S04]  /*18c0*/  @!P2 LOP3.LUT R19, RZ, R16, RZ, 0x33, !PT ;  /* 0x00000010ff13a212 */ /* 0x000fc800078e33ff */
        /* <DEDUP_REMOVED lines=22> */
[----:B------:R-:W-:-:S03]  /*1a30*/  SEL R21, R8, R10, !P0 ;  /* 0x0000000a08157207 */ /* 0x000fc60004000000 */
[----:B------:R-:W2:Y:S02]  /*1a40*/  LDG.E R17, desc[UR6][R18.64] ;  /* 0x0000000612117981 */ /* 0x000ea4000c1e1900 */
[----:B------:R-:W-:-:S06]  /*1a50*/  IMAD.WIDE R20, R21, 0x4, R6 ;  /* 0x0000000415147825 */ /* 0x000fcc00078e0206 */
[----:B------:R-:W2:Y:S01]  /*1a60*/  LDG.E R20, desc[UR6][R20.64] ;  /* 0x0000000614147981 */ /* 0x000ea2000c1e1900 */
[----:B------:R-:W-:Y:S01]  /*1a70*/  IMAD.WIDE R10, R9, 0x4, R2 ;  /* 0x00000004090a7825 */ /* 0x000fe200078e0202 */
[----:B------:R-:W-:-:S04]  /*1a80*/  IADD3 R9, PT, PT, R0, R9, RZ ;  /* 0x0000000900097210 */ /* 0x000fc80007ffe0ff */
[----:B------:R-:W-:Y:S01]  /*1a90*/  ISETP.GE.AND P1, PT, R9, UR4, PT ;  /* 0x0000000409007c0c */ /* 0x000fe2000bf26270 */
[----:B--2---:R-:W-:-:S05]  /*1aa0*/  FMUL R17, R17, R20 ;  /* 0x0000001411117220 */ /* 0x004fca0000400000 */
[----:B------:R1:W-:Y:S07]  /*1ab0*/  STG.E desc[UR6][R10.64], R17 ;  /* 0x000000110a007986 */ /* 0x0003ee000c101906 */
[----:B------:R-:W-:Y:S05]  /*1ac0*/  @!P1 BRA `(.L_x_1167) ;  /* 0xfffffff800f89947 */ /* 0x000fea000383ffff */
[----:B------:R-:W-:Y:S05]  /*1ad0*/  EXIT ;  /* 0x000000000000794d */ /* 0x000fea0003800000 */
.L_x_1166:
        /* <DEDUP_REMOVED lines=16> */
.L_x_1168:
        /* <DEDUP_REMOVED lines=22> */
.L_x_1163:
        /* <DEDUP_REMOVED lines=23> */
.L_x_1171:
[----:B-1----:R-:W-:Y:S02]  /*1eb0*/  IABS R19, R16 ;  /* 0x0000001000137213 */ /* 0x002fe40000000000 */
[----:B0-----:R-:W-:Y:S02]  /*1ec0*/  IABS R20, R15 ;  /* 0x0000000f00147213 */ /* 0x001fe40000000000 */
        /* <DEDUP_REMOVED lines=65> */
.L_x_1170:
        /* <DEDUP_REMOVED lines=16> */
.L_x_1172:
        /* <DEDUP_REMOVED lines=15> */
[----:B-1--4-:R-:W-:-:S04]  /*24d0*/  IMAD.WIDE R14, R9, 0x4, R4 ;  /* 0x00000004090e7825 */ /* 0x012fc800078e0204 */
[----:B------:R-:W-:-:S05]  /*24e0*/  IMAD.IADD R9, R0, 0x1, R9 ;  /* 0x0000000100097824 */ /* 0x000fca00078e0209 */
[----:B------:R-:W-:Y:S01]  /*24f0*/  ISETP.GE.AND P0, PT, R9, UR4, PT ;  /* 0x0000000409007c0c */ /* 0x000fe2000bf06270 */
[----:B--2---:R-:W-:-:S05]  /*2500*/  FMUL R17, R8, R13 ;  /* 0x0000000d08117220 */ /* 0x004fca0000400000 */
[----:B------:R1:W-:Y:S07]  /*2510*/  STG.E desc[UR6][R14.64], R17 ;  /* 0x000000110e007986 */ /* 0x0003ee000c101906 */
[----:B------:R-:W-:Y:S05]  /*2520*/  @!P0 BRA `(.L_x_1172) ;  /* 0xfffffffc00ac8947 */ /* 0x000fea000383ffff */
[----:B------:R-:W-:Y:S05]  /*2530*/  EXIT ;  /* 0x000000000000794d */ /* 0x000fea0003800000 */
.L_x_1169:
        /* <DEDUP_REMOVED lines=21> */
.L_x_1175:
        /* <DEDUP_REMOVED lines=47> */
.L_x_1174:
[----:B------:R-:W0:Y:S08]  /*2980*/  LDC.64 R2, c[0x0][0x388] ;  /* 0x0000e200ff027b82 */ /* 0x000e300000000a00 */
[----:B------:R-:W1:Y:S08]  /*2990*/  LDC.64 R4, c[0x0][0x398] ;  /* 0x0000e600ff047b82 */ /* 0x000e700000000a00 */
[----:B------:R-:W2:Y:S02]  /*29a0*/  LDC.64 R6, c[0x0][0x3a8] ;  /* 0x0000ea00ff067b82 */ /* 0x000ea40000000a00 */
.L_x_1176:
[----:B0--3--:R-:W3:Y:S04]  /*29b0*/  LDG.E R8, desc[UR6][R2.64] ;  /* 0x0000000602087981 */ /* 0x009ee8000c1e1900 */
[----:B-1----:R-:W3:Y:S01]  /*29c0*/  LDG.E R13, desc[UR6][R4.64] ;  /* 0x00000006040d7981 */ /* 0x002ee2000c1e1900 */
[----:B--2---:R-:W-:-:S04]  /*29d0*/  IMAD.WIDE R10, R9, 0x4, R6 ;  /* 0x00000004090a7825 */ /* 0x004fc800078e0206 */
[----:B------:R-:W-:-:S05]  /*29e0*/  IMAD.IADD R9, R0, 0x1, R9 ;  /* 0x0000000100097824 */ /* 0x000fca00078e0209 */
[----:B------:R-:W-:Y:S01]  /*29f0*/  ISETP.GE.AND P0, PT, R9, UR5, PT ;  /* 0x0000000509007c0c */ /* 0x000fe2000bf06270 */
[----:B---3--:R-:W-:-:S05]  /*2a00*/  FMUL R13, R8, R13 ;  /* 0x0000000d080d7220 */ /* 0x008fca0000400000 */
[----:B------:R3:W-:Y:S07]  /*2a10*/  STG.E desc[UR6][R10.64], R13 ;  /* 0x0000000d0a007986 */ /* 0x0007ee000c101906 */
[----:B------:R-:W-:Y:S05]  /*2a20*/  @!P0 BRA `(.L_x_1176) ;  /* 0xfffffffc00e08947 */ /* 0x000fea000383ffff */
[----:B------:R-:W-:Y:S05]  /*2a30*/  EXIT ;  /* 0x000000000000794d */ /* 0x000fea0003800000 */
.L_x_1173:
        /* <DEDUP_REMOVED lines=21> */
.L_x_1178:
        /* <DEDUP_REMOVED lines=90> */
.L_x_1177:
        /* <DEDUP_REMOVED lines=17> */
.L_x_1179:
        /* <DEDUP_REMOVED lines=47> */
.L_x_1180:
        /* <DEDUP_REMOVED lines=13> */
.L_x_1344:


//--------------------- .text._Z10_sub_64_12iPdiiS_iiS_ --------------------------
	.section	.text._Z10_sub_64_12iPdiiS_iiS_,"ax",@progbits
	.align	128
        .global         _Z10_sub_64_12iPdiiS_iiS_
        .type           _Z10_sub_64_12iPdiiS_iiS_,@function
        .size           _Z10_sub_64_12iPdiiS_iiS_,(.L_x_1345 - _Z10_sub_64_12iPdiiS_iiS_)
        .other          _Z10_sub_64_12iPdiiS_iiS_,@"STO_CUDA_ENTRY STV_DEFAULT"
_Z10_sub_64_12iPdiiS_iiS_:
.text._Z10_sub_64_12iPdiiS_iiS_:
        /* <DEDUP_REMOVED lines=20> */
.L_x_1183:
[----:B--2---:R-:W-:-:S04]  /*0140*/  IMAD.WIDE R2, R9, 0x8, R12 ;  /* 0x0000000809027825 */ /* 0x004fc800078e020c */
[C---:B---3--:R-:W-:Y:S02]  /*0150*/  IMAD.WIDE R4, R9.reuse, 0x8, R14 ;  /* 0x0000000809047825 */ /* 0x048fe400078e020e */
[----:B------:R-:W2:Y:S04]  /*0160*/  LDG.E.64 R2, desc[UR6][R2.64] ;  /* 0x0000000602027981 */ /* 0x000ea8000c1e1b00 */
[----:B------:R-:W2:Y:S01]  /*0170*/  LDG.E.64 R4, desc[UR6][R4.64] ;  /* 0x0000000604047981 */ /* 0x000ea2000c1e1b00 */
[----:B0-----:R-:W-:-:S04]  /*0180*/  IMAD.WIDE R10, R9, 0x8, R16 ;  /* 0x00000008090a7825 */ /* 0x001fc800078e0210 */
[----:B------:R-:W-:-:S05]  /*0190*/  IMAD.IADD R9, R0, 0x1, R9 ;  /* 0x0000000100097824 */ /* 0x000fca00078e0209 */
[----:B------:R-:W-:Y:S01]  /*01a0*/  ISETP.GE.AND P0, PT, R9, UR5, PT ;  /* 0x0000000509007c0c */ /* 0x000fe2000bf06270 */
[----:B--2---:R-:W-:-:S07]  /*01b0*/  DADD R6, R2, -R4 ;  /* 0x0000000002067229 */ /* 0x004fce0000000804 */
[----:B------:R0:W-:Y:S05]  /*01c0*/  STG.E.64 desc[UR6][R10.64], R6 ;  /* 0x000000060a007986 */ /* 0x0001ea000c101b06 */
[----:B------:R-:W-:Y:S05]  /*01d0*/  @!P0 BRA `(.L_x_1183) ;  /* 0xfffffffc00d88947 */ /* 0x000fea000383ffff */
[----:B------:R-:W-:Y:S05]  /*01e0*/  EXIT ;  /* 0x000000000000794d */ /* 0x000fea0003800000 */
.L_x_1182:
        /* <DEDUP_REMOVED lines=19> */
.L_x_1185:
        /* <DEDUP_REMOVED lines=19> */
[----:B--2---:R-:W-:-:S07]  /*0450*/  DADD R18, R14, -R16 ;  /* 0x000000000e127229 */ /* 0x004fce0000000810 */
[----:B------:R1:W-:Y:S05]  /*0460*/  STG.E.64 desc[UR6][R20.64], R18 ;  /* 0x0000001214007986 */ /* 0x0003ea000c101b06 */
[----:B------:R-:W-:Y:S05]  /*0470*/  @!P1 BRA `(.L_x_1185) ;  /* 0xfffffffc00a89947 */ /* 0x000fea000383ffff */
[----:B------:R-:W-:Y:S05]  /*0480*/  EXIT ;  /* 0x000000000000794d */ /* 0x000fea0003800000 */
.L_x_1184:
        /* <DEDUP_REMOVED lines=19> */
.L_x_1187:
        /* <DEDUP_REMOVED lines=44> */
[----:B--2---:R-:W-:-:S07]  /*0880*/  DADD R18, R14, -R16 ;  /* 0x000000000e127229 */ /* 0x004fce0000000810 */
[----:B------:R1:W-:Y:S05]  /*0890*/  STG.E.64 desc[UR6][R20.64], R18 ;  /* 0x0000001214007986 */ /* 0x0003ea000c101b06 */
[----:B------:R-:W-:Y:S05]  /*08a0*/  @!P1 BRA `(.L_x_1187) ;  /* 0xfffffffc00449947 */ /* 0x000fea000383ffff */
[----:B------:R-:W-:Y:S05]  /*08b0*/  EXIT ;  /* 0x000000000000794d */ /* 0x000fea0003800000 */
.L_x_1186:
[----:B------:R-:W0:Y:S08]  /*08c0*/  LDC.64 R4, c[0x0][0x398] ;  /* 0x0000e600ff047b82 */ /* 0x000e300000000a00 */
[----:B---3--:R-:W1:Y:S08]  /*08d0*/  LDC.64 R14, c[0x0][0x3a8] ;  /* 0x0000ea00ff0e7b82 */ /* 0x008e700000000a00 */
[----:B------:R-:W3:Y:S02]  /*08e0*/  LDC.64 R10, c[0x0][0x388] ;  /* 0x0000e200ff0a7b82 */ /* 0x000ee40000000a00 */
.L_x_1188:
[C---:B--23--:R-:W-:Y:S01]  /*08f0*/  IMAD.WIDE R12, R9.reuse, 0x8, R10 ;  /* 0x00000008090c7825 */ /* 0x04cfe200078e020a */
[----:B0-----:R-:W2:Y:S04]  /*0900*/  LDG.E.64 R6, desc[UR6][R4.64] ;  /* 0x0000000604067981 */ /* 0x001ea8000c1e1b00 */
[----:B------:R-:W2:Y:S02]  /*0910*/  LDG.E.64 R2, desc[UR6][R12.64] ;  /* 0x000000060c027981 */ /* 0x000ea4000c1e1b00 */
[----:B--2---:R-:W-:Y:S01]  /*0920*/  DADD R2, R2, -R6 ;  /* 0x0000000002027229 */ /* 0x004fe20000000806 */
[----:B-1----:R-:W-:Y:S01]  /*0930*/  IMAD.WIDE R6, R9, 0x8, R14 ;  /* 0x0000000809067825 */ /* 0x002fe200078e020e */
[----:B------:R-:W-:-:S05]  /*0940*/  IADD3 R9, PT, PT, R0, R9, RZ ;  /* 0x0000000900097210 */ /* 0x000fca0007ffe0ff */
[----:B------:R4:W-:Y:S01]  /*0950*/  STG.E.64 desc[UR6][R6.64], R2 ;  /* 0x0000000206007986 */ /* 0x0009e2000c101b06 */
[----:B------:R-:W-:-:S13]  /*0960*/  ISETP.GE.AND P0, PT, R9, UR5, PT ;  /* 0x0000000509007c0c */ /* 0x000fda000bf06270 */
[----:B----4-:R-:W-:Y:S05]  /*0970*/  @!P0 BRA `(.L_x_1188) ;  /* 0xfffffffc00dc8947 */ /* 0x010fea000383ffff */
[----:B------:R-:W-:Y:S05]  /*0980*/  EXIT ;  /* 0x000000000000794d */ /* 0x000fea0003800000 */
.L_x_1181:
        /* <DEDUP_REMOVED lines=22> */
.L_x_1191:
        /* <DEDUP_REMOVED lines=19> */
[----:B--2---:R-:W-:-:S07]  /*0c20*/  DADD R18, R14, -R16 ;  /* 0x000000000e127229 */ /* 0x004fce0000000810 */
[----:B------:R1:W-:Y:S05]  /*0c30*/  STG.E.64 desc[UR6][R20.64], R18 ;  /* 0x0000001214007986 */ /* 0x0003ea000c101b06 */
[----:B------:R-:W-:Y:S05]  /*0c40*/  @!P1 BRA `(.L_x_1191) ;  /* 0xfffffffc00a89947 */ /* 0x000fea000383ffff */
[----:B------:R-:W-:Y:S05]  /*0c50*/  EXIT ;  /* 0x000000000000794d */ /* 0x000fea0003800000 */
.L_x_1190:
        /* <DEDUP_REMOVED lines=19> */
.L_x_1193:
        /* <DEDUP_REMOVED lines=44> */
[----:B--2---:R-:W-:-:S07]  /*1050*/  DADD R18, R14, -R16 ;  /* 0x000000000e127229 */ /* 0x004fce0000000810 */
[----:B------:R1:W-:Y:S05]  /*1060*/  STG.E.64 desc[UR6][R20.64], R18 ;  /* 0x0000001214007986 */ /* 0x0003ea000c101b06 */
[----:B------:R-:W-:Y:S05]  /*1070*/  @!P1 BRA `(.L_x_1193) ;  /* 0xfffffffc00449947 */ /* 0x000fea000383ffff */
[----:B------:R-:W-:Y:S05]  /*1080*/  EXIT ;  /* 0x000000000000794d */ /* 0x000fea0003800000 */
.L_x_1192:
[----:B------:R-:W0:Y:S08]  /*1090*/  LDC.64 R2, c[0x0][0x388] ;  /* 0x0000e200ff027b82 */ /* 0x000e300000000a00 */
[----:B------:R-:W1:Y:S08]  /*10a0*/  LDC.64 R12, c[0x0][0x3a8] ;  /* 0x0000ea00ff0c7b82 */ /* 0x000e700000000a00 */
[----:B------:R-:W2:Y:S02]  /*10b0*/  LDC.64 R10, c[0x0][0x398] ;  /* 0x0000e600ff0a7b82 */ /* 0x000ea40000000a00 */
.L_x_1194:
[C---:B--2---:R-:W-:Y:S01]  /*10c0*/  IMAD.WIDE R6, R9.reuse, 0x8, R10 ;  /* 0x0000000809067825 */ /* 0x044fe200078e020a */
[----:B0--3--:R-:W2:Y:S05]  /*10d0*/  LDG.E.64 R4, desc[UR6][R2.64] ;  /* 0x0000000602047981 */ /* 0x009eaa000c1e1b00 */
        /* <DEDUP_REMOVED lines=8> */
.L_x_1189:
        /* <DEDUP_REMOVED lines=23> */
.L_x_1197:
        /* <DEDUP_REMOVED lines=42> */
.L_x_1196:
        /* <DEDUP_REMOVED lines=20> */
.L_x_1199:
        /* <DEDUP_REMOVED lines=67> */
.L_x_1198:
        /* <DEDUP_REMOVED lines=16> */
.L_x_1200:
        /* <DEDUP_REMOVED lines=22> */
.L_x_1195:
        /* <DEDUP_REMOVED lines=23> */
.L_x_1203:
        /* <DEDUP_REMOVED lines=67> */
.L_x_1202:
        /* <DEDUP_REMOVED lines=16> */
.L_x_1204:
        /* <DEDUP_REMOVED lines=22> */
.L_x_1201:
        /* <DEDUP_REMOVED lines=21> */
.L_x_1207:
        /* <DEDUP_REMOVED lines=47> */
.L_x_1206:
[----:B------:R-:W0:Y:S08]  /*2980*/  LDC.64 R6, c[0x0][0x388] ;  /* 0x0000e200ff067b82 */ /* 0x000e300000000a00 */
[----:B------:R-:W1:Y:S08]  /*2990*/  LDC.64 R10, c[0x0][0x398] ;  /* 0x0000e600ff0a7b82 */ /* 0x000e700000000a00 */
[----:B------:R-:W2:Y:S02]  /*29a0*/  LDC.64 R12, c[0x0][0x3a8] ;  /* 0x0000ea00ff0c7b82 */ /* 0x000ea40000000a00 */
.L_x_1208:
[----:B0-----:R-:W3:Y:S04]  /*29b0*/  LDG.E.64 R2, desc[UR6][R6.64] ;  /* 0x0000000606027981 */ /* 0x001ee8000c1e1b00 */
[----:B-1----:R-:W3:Y:S02]  /*29c0*/  LDG.E.64 R4, desc[UR6][R10.64] ;  /* 0x000000060a047981 */ /* 0x002ee4000c1e1b00 */
[----:B---3--:R-:W-:Y:S01]  /*29d0*/  DADD R2, R2, -R4 ;  /* 0x0000000002027229 */ /* 0x008fe20000000804 */
[----:B--2---:R-:W-:-:S04]  /*29e0*/  IMAD.WIDE R4, R9, 0x8, R12 ;  /* 0x0000000809047825 */ /* 0x004fc800078e020c */
[----:B------:R-:W-:Y:S02]  /*29f0*/  IMAD.IADD R9, R0, 0x1, R9 ;  /* 0x0000000100097824 */ /* 0x000fe400078e0209 */
[----:B------:R3:W-:Y:S03]  /*2a00*/  STG.E.64 desc[UR6][R4.64], R2 ;  /* 0x0000000204007986 */ /* 0x0007e6000c101b06 */
[----:B------:R-:W-:-:S13]  /*2a10*/  ISETP.GE.AND P0, PT, R9, UR5, PT ;  /* 0x0000000509007c0c */ /* 0x000fda000bf06270 */
[----:B---3--:R-:W-:Y:S05]  /*2a20*/  @!P0 BRA `(.L_x_1208) ;  /* 0xfffffffc00e08947 */ /* 0x008fea000383ffff */
[----:B------:R-:W-:Y:S05]  /*2a30*/  EXIT ;  /* 0x000000000000794d */ /* 0x000fea0003800000 */
.L_x_1205:
        /* <DEDUP_REMOVED lines=21> */
.L_x_1210:
        /* <DEDUP_REMOVED lines=90> */
.L_x_1209:
        /* <DEDUP_REMOVED lines=17> */
.L_x_1211:
        /* <DEDUP_REMOVED lines=47> */
.L_x_1212:
        /* <DEDUP_REMOVED lines=13> */
.L_x_1345:


//--------------------- .text._Z10_sub_32_12iPfiiS_iiS_ --------------------------
	.section	.text._Z10_sub_32_12iPfiiS_iiS_,"ax",@progbits
	.align	128
        .global         _Z10_sub_32_12iPfiiS_iiS_
        .type           _Z10_sub_32_12iPfiiS_iiS_,@function
        .size           _Z10_sub_32_12iPfiiS_iiS_,(.L_x_1346 - _Z10_sub_32_12iPfiiS_iiS_)
        .other          _Z10_sub_32_12iPfiiS_iiS_,@"STO_CUDA_ENTRY STV_DEFAULT"
_Z10_sub_32_12iPfiiS_iiS_:
.text._Z10_sub_32_12iPfiiS_iiS_:
        /* <DEDUP_REMOVED lines=20> */
.L_x_1215:
[----:B--2---:R-:W-:-:S04]  /*0140*/  IMAD.WIDE R2, R9, 0x4, R10 ;  /* 0x0000000409027825 */ /* 0x004fc800078e020a */
[C---:B---3--:R-:W-:Y:S02]  /*0150*/  IMAD.WIDE R4, R9.reuse, 0x4, R12 ;  /* 0x0000000409047825 */ /* 0x048fe400078e020c */
[----:B------:R-:W2:Y:S04]  /*0160*/  LDG.E R2, desc[UR6][R2.64] ;  /* 0x0000000602027981 */ /* 0x000ea8000c1e1900 */
[----:B------:R-:W2:Y:S01]  /*0170*/  LDG.E R5, desc[UR6][R4.64] ;  /* 0x0000000604057981 */ /* 0x000ea2000c1e1900 */
[----:B0-----:R-:W-:-:S04]  /*0180*/  IMAD.WIDE R6, R9, 0x4, R14 ;  /* 0x0000000409067825 */ /* 0x001fc800078e020e */
[----:B------:R-:W-:-:S05]  /*0190*/  IMAD.IADD R9, R0, 0x1, R9 ;  /* 0x0000000100097824 */ /* 0x000fca00078e0209 */
[----:B------:R-:W-:Y:S01]  /*01a0*/  ISETP.GE.AND P0, PT, R9, UR5, PT ;  /* 0x0000000509007c0c */ /* 0x000fe2000bf06270 */
[----:B--2---:R-:W-:-:S05]  /*01b0*/  FADD R17, R2, -R5 ;  /* 0x8000000502117221 */ /* 0x004fca0000000000 */
[----:B------:R0:W-:Y:S07]  /*01c0*/  STG.E desc[UR6][R6.64], R17 ;  /* 0x0000001106007986 */ /* 0x0001ee000c101906 */
[----:B------:R-:W-:Y:S05]  /*01d0*/  @!P0 BRA `(.L_x_1215) ;  /* 0xfffffffc00d88947 */ /* 0x000fea000383ffff */
[----:B------:R-:W-:Y:S05]  /*01e0*/  EXIT ;  /* 0x000000000000794d */ /* 0x000fea0003800000 */
.L_x_1214:
        /* <DEDUP_REMOVED lines=19> */
.L_x_1217:
        /* <DEDUP_REMOVED lines=19> */
[----:B---3--:R-:W-:-:S05]  /*0450*/  FADD R13, R13, -R16 ;  /* 0x800000100d0d7221 */ /* 0x008fca0000000000 */
[----:B------:R1:W-:Y:S07]  /*0460*/  STG.E desc[UR6][R18.64], R13 ;  /* 0x0000000d12007986 */ /* 0x0003ee000c101906 */
[----:B------:R-:W-:Y:S05]  /*0470*/  @!P1 BRA `(.L_x_1217) ;  /* 0xfffffffc00a89947 */ /* 0x000fea000383ffff */
[----:B------:R-:W-:Y:S05]  /*0480*/  EXIT ;  /* 0x000000000000794d */ /* 0x000fea0003800000 */
.L_x_1216:
        /* <DEDUP_REMOVED lines=19> */
.L_x_1219:
        /* <DEDUP_REMOVED lines=44> */
[----:B--2---:R-:W-:-:S05]  /*0880*/  FADD R21, R13, -R16 ;  /* 0x800000100d157221 */ /* 0x004fca0000000000 */
[----:B------:R1:W-:Y:S07]  /*0890*/  STG.E desc[UR6][R18.64], R21 ;  /* 0x0000001512007986 */ /* 0x0003ee000c101906 */
[----:B------:R-:W-:Y:S05]  /*08a0*/  @!P1 BRA `(.L_x_1219) ;  /* 0xfffffffc00449947 */ /* 0x000fea000383ffff */
[----:B------:R-:W-:Y:S05]  /*08b0*/  EXIT ;  /* 0x000000000000794d */ /* 0x000fea0003800000 */
.L_x_1218:
[----:B------:R-:W0:Y:S08]  /*08c0*/  LDC.64 R2, c[0x0][0x398] ;  /* 0x0000e600ff027b82 */ /* 0x000e300000000a00 */
[----:B--2---:R-:W1:Y:S08]  /*08d0*/  LDC.64 R10, c[0x0][0x3a8] ;  /* 0x0000ea00ff0a7b82 */ /* 0x004e700000000a00 */
[----:B------:R-:W2:Y:S02]  /*08e0*/  LDC.64 R4, c[0x0][0x388] ;  /* 0x0000e200ff047b82 */ /* 0x000ea40000000a00 */
.L_x_1220:
[C---:B--2---:R-:W-:Y:S01]  /*08f0*/  IMAD.WIDE R6, R9.reuse, 0x4, R4 ;  /* 0x0000000409067825 */ /* 0x044fe200078e0204 */
[----:B0---4-:R-:W2:Y:S05]  /*0900*/  LDG.E R15, desc[UR6][R2.64] ;  /* 0x00000006020f7981 */ /* 0x011eaa000c1e1900 */
[----:B------:R-:W2:Y:S01]  /*0910*/  LDG.E R6, desc[UR6][R6.64] ;  /* 0x0000000606067981 */ /* 0x000ea2000c1e1900 */
[----:B-1-3--:R-:W-:Y:S01]  /*0920*/  IMAD.WIDE R12, R9, 0x4, R10 ;  /* 0x00000004090c7825 */ /* 0x00afe200078e020a */
[----:B------:R-:W-:-:S04]  /*0930*/  IADD3 R9, PT, PT, R0, R9, RZ ;  /* 0x0000000900097210 */ /* 0x000fc80007ffe0ff */
[----:B------:R-:W-:Y:S01]  /*0940*/  ISETP.GE.AND P0, PT, R9, UR5, PT ;  /* 0x0000000509007c0c */ /* 0x000fe2000bf06270 */
[----:B--2---:R-:W-:-:S05]  /*0950*/  FADD R15, R6, -R15 ;  /* 0x8000000f060f7221 */ /* 0x004fca0000000000 */
[----:B------:R4:W-:Y:S07]  /*0960*/  STG.E desc[UR6][R12.64], R15 ;  /* 0x0000000f0c007986 */ /* 0x0009ee000c101906 */
[----:B------:R-:W-:Y:S05]  /*0970*/  @!P0 BRA `(.L_x_1220) ;  /* 0xfffffffc00dc8947 */ /* 0x000fea000383ffff */
[----:B------:R-:W-:Y:S05]  /*0980*/  EXIT ;  /* 0x000000000000794d */ /* 0x000fea0003800000 */
.L_x_1213:
        /* <DEDUP_REMOVED lines=22> */
.L_x_1223:
        /* <DEDUP_REMOVED lines=23> */
.L_x_1222:
        /* <DEDUP_REMOVED lines=19> */
.L_x_1225:
        /* <DEDUP_REMOVED lines=44> */
[----:B--2---:R-:W-:-:S05]  /*1050*/  FADD R21, R12, -R17 ;  /* 0x800000110c157221 */ /* 0x004fca0000000000 */
[----:B------:R1:W-:Y:S07]  /*1060*/  STG.E desc[UR6][R18.64], R21 ;  /* 0x0000001512007986 */ /* 0x0003ee000c101906 */
[----:B------:R-:W-:Y:S05]  /*1070*/  @!P1 BRA `(.L_x_1225) ;  /* 0xfffffffc00449947 */ /* 0x000fea000383ffff */
[----:B------:R-:W-:Y:S05]  /*1080*/  EXIT ;  /* 0x000000000000794d */ /* 0x000fea0003800000 */
.L_x_1224:
[----:B------:R-:W0:Y:S08]  /*1090*/  LDC.64 R2, c[0x0][0x388] ;  /* 0x0000e200ff027b82 */ /* 0x000e300000000a00 */
[----:B------:R-:W1:Y:S08]  /*10a0*/  LDC.64 R10, c[0x0][0x3a8] ;  /* 0x0000ea00ff0a7b82 */ /* 0x000e700000000a00 */
[----:B------:R-:W2:Y:S02]  /*10b0*/  LDC.64 R4, c[0x0][0x398] ;  /* 0x0000e600ff047b82 */ /* 0x000ea40000000a00 */
.L_x_1226:
[C---:B--2---:R-:W-:Y:S01]  /*10c0*/  IMAD.WIDE R6, R9.reuse, 0x4, R4 ;  /* 0x0000000409067825 */ /* 0x044fe200078e0204 */
[----:B0-----:R-:W2:Y:S05]  /*10d0*/  LDG.E R8, desc[UR6][R2.64] ;  /* 0x0000000602087981 */ /* 0x001eaa000c1e1900 */
        /* <DEDUP_REMOVED lines=8> */
.L_x_1221:
        /* <DEDUP_REMOVED lines=23> */
.L_x_1229:
        /* <DEDUP_REMOVED lines=38> */
[----:B--2---:R-:W-:-:S05]  /*1530*/  FADD R21, R15, -R16 ;  /* 0x800000100f157221 */ /* 0x004fca0000000000 */
[----:B------:R1:W-:Y:S07]  /*1540*/  STG.E desc[UR6][R18.64], R21 ;  /* 0x0000001512007986 */ /* 0x0003ee000c101906 */
[----:B------:R-:W-:Y:S05]  /*1550*/  @!P1 BRA `(.L_x_1229) ;  /* 0xfffffffc005c9947 */ /* 0x000fea000383ffff */
[----:B------:R-:W-:Y:S05]  /*1560*/  EXIT ;  /* 0x000000000000794d */ /* 0x000fea0003800000 */
.L_x_1228:
        /* <DEDUP_REMOVED lines=20> */
.L_x_1231:
        /* <DEDUP_REMOVED lines=63> */
[----:B--2---:R-:W-:-:S05]  /*1aa0*/  FADD R17, R17, -R20 ;  /* 0x8000001411117221 */ /* 0x004fca0000000000 */
[----:B------:R1:W-:Y:S07]  /*1ab0*/  STG.E desc[UR6][R10.64], R17 ;  /* 0x000000110a007986 */ /* 0x0003ee000c101906 */
[----:B------:R-:W-:Y:S05]  /*1ac0*/  @!P1 BRA `(.L_x_1231) ;  /* 0xfffffff800f89947 */ /* 0x000fea000383ffff */
[----:B------:R-:W-:Y:S05]  /*1ad0*/  EXIT ;  /* 0x000000000000794d */ /* 0x000fea0003800000 */
.L_x_1230:
        /* <DEDUP_REMOVED lines=16> */
.L_x_1232:
        /* <DEDUP_REMOVED lines=22> */
.L_x_1227:
        /* <DEDUP_REMOVED lines=23> */
.L_x_1235:
        /* <DEDUP_REMOVED lines=67> */
.L_x_1234:
        /* <DEDUP_REMOVED lines=16> */
.L_x_1236:
        /* <DEDUP_REMOVED lines=18> */
[----:B--2---:R-:W-:-:S05]  /*2500*/  FADD R17, R8, -R13 ;  /* 0x8000000d08117221 */ /* 0x004fca0000000000 */
[----:B------:R1:W-:Y:S07]  /*2510*/  STG.E desc[UR6][R14.64], R17 ;  /* 0x000000110e007986 */ /* 0x0003ee000c101906 */
[----:B------:R-:W-:Y:S05]  /*2520*/  @!P0 BRA `(.L_x_1236) ;  /* 0xfffffffc00ac8947 */ /* 0x000fea000383ffff */
[----:B------:R-:W-:Y:S05]  /*2530*/  EXIT ;  /* 0x000000000000794d */ /* 0x000fea0003800000 */
.L_x_1233:
        /* <DEDUP_REMOVED lines=21> */
.L_x_1239:
        /* <DEDUP_REMOVED lines=47> */
.L_x_1238:
[----:B------:R-:W0:Y:S08]  /*2980*/  LDC.64 R2, c[0x0][0x388] ;  /* 0x0000e200ff027b82 */ /* 0x000e300000000a00 */
[----:B------:R-:W1:Y:S08]  /*2990*/  LDC.64 R4, c[0x0][0x398] ;  /* 0x0000e600ff047b82 */ /* 0x000e700000000a00 */
[----:B------:R-:W2:Y:S02]  /*29a0*/  LDC.64 R6, c[0x0][0x3a8] ;  /* 0x0000ea00ff067b82 */ /* 0x000ea40000000a00 */
.L_x_1240:
[----:B0--3--:R-:W3:Y:S04]  /*29b0*/  LDG.E R8, desc[UR6][R2.64] ;  /* 0x0000000602087981 */ /* 0x009ee8000c1e1900 */
[----:B-1----:R-:W3:Y:S01]  /*29c0*/  LDG.E R13, desc[UR6][R4.64] ;  /* 0x00000006040d7981 */ /* 0x002ee2000c1e1900 */
[----:B--2---:R-:W-:-:S04]  /*29d0*/  IMAD.WIDE R10, R9, 0x4, R6 ;  /* 0x00000004090a7825 */ /* 0x004fc800078e0206 */
[----:B------:R-:W-:-:S05]  /*29e0*/  IMAD.IADD R9, R0, 0x1, R9 ;  /* 0x0000000100097824 */ /* 0x000fca00078e0209 */
[----:B------:R-:W-:Y:S01]  /*29f0*/  ISETP.GE.AND P0, PT, R9, UR5, PT ;  /* 0x0000000509007c0c */ /* 0x000fe2000bf06270 */
[----:B---3--:R-:W-:-:S05]  /*2a00*/  FADD R13, R8, -R13 ;  /* 0x8000000d080d7221 */ /* 0x008fca0000000000 */
[----:B------:R3:W-:Y:S07]  /*2a10*/  STG.E desc[UR6][R10.64], R13 ;  /* 0x0000000d0a007986 */ /* 0x0007ee000c101906 */
[----:B------:R-:W-:Y:S05]  /*2a20*/  @!P0 BRA `(.L_x_1240) ;  /* 0xfffffffc00e08947 */ /* 0x000fea000383ffff */
[----:B------:R-:W-:Y:S05]  /*2a30*/  EXIT ;  /* 0x000000000000794d */ /* 0x000fea0003800000 */
.L_x_1237:
        /* <DEDUP_REMOVED lines=21> */
.L_x_1242:
        /* <DEDUP_REMOVED lines=90> */
.L_x_1241:
        /* <DEDUP_REMOVED lines=17> */
.L_x_1243:
        /* <DEDUP_REMOVED lines=47> */
.L_x_1244:
        /* <DEDUP_REMOVED lines=13> */
.L_x_1346:


//--------------------- .text._Z10_add_64_12iPdiiS_iiS_ --------------------------
	.section	.text._Z10_add_64_12iPdiiS_iiS_,"ax",@progbits
	.align	128
        .global         _Z10_add_64_12iPdiiS_iiS_
        .type           _Z10_add_64_12iPdiiS_iiS_,@function
        .size           _Z10_add_64_12iPdiiS_iiS_,(.L_x_1347 - _Z10_add_64_12iPdiiS_iiS_)
        .other          _Z10_add_64_12iPdiiS_iiS_,@"STO_CUDA_ENTRY STV_DEFAULT"
_Z10_add_64_12iPdiiS_iiS_:
.text._Z10_add_64_12iPdiiS_iiS_:
        /* <DEDUP_REMOVED lines=20> */
.L_x_1247:
[----:B--2---:R-:W-:-:S04]  /*0140*/  IMAD.WIDE R2, R9, 0x8, R12 ;  /* 0x0000000809027825 */ /* 0x004fc800078e020c */
[C---:B---3--:R-:W-:Y:S02]  /*0150*/  IMAD.WIDE R4, R9.reuse, 0x8, R14 ;  /* 0x0000000809047825 */ /* 0x048fe400078e020e */
[----:B------:R-:W2:Y:S04]  /*0160*/  LDG.E.64 R2, desc[UR6][R2.64] ;  /* 0x0000000602027981 */ /* 0x000ea8000c1e1b00 */
[----:B------:R-:W2:Y:S01]  /*0170*/  LDG.E.64 R4, desc[UR6][R4.64] ;  /* 0x0000000604047981 */ /* 0x000ea2000c1e1b00 */
[----:B0-----:R-:W-:-:S04]  /*0180*/  IMAD.WIDE R10, R9, 0x8, R16 ;  /* 0x00000008090a7825 */ /* 0x001fc800078e0210 */
[----:B------:R-:W-:-:S05]  /*0190*/  IMAD.IADD R9, R0, 0x1, R9 ;  /* 0x0000000100097824 */ /* 0x000fca00078e0209 */
[----:B------:R-:W-:Y:S01]  /*01a0*/  ISETP.GE.AND P0, PT, R9, UR5, PT ;  /* 0x0000000509007c0c */ /* 0x000fe2000bf06270 */
[----:B--2---:R-:W-:-:S07]  /*01b0*/  DADD R6, R2, R4 ;  /* 0x0000000002067229 */ /* 0x004fce0000000004 */
[----:B------:R0:W-:Y:S05]  /*01c0*/  STG.E.64 desc[UR6][R10.64], R6 ;  /* 0x000000060a007986 */ /* 0x0001ea000c101b06 */
[----:B------:R-:W-:Y:S05]  /*01d0*/  @!P0 BRA `(.L_x_1247) ;  /* 0xfffffffc00d88947 */ /* 0x000fea000383ffff */
[----:B------:R-:W-:Y:S05]  /*01e0*/  EXIT ;  /* 0x000000000000794d */ /* 0x000fea0003800000 */
.L_x_1246:
        /* <DEDUP_REMOVED lines=19> */
.L_x_1249:
        /* <DEDUP_REMOVED lines=19> */
[----:B--2---:R-:W-:-:S07]  /*0450*/  DADD R18, R14, R16 ;  /* 0x000000000e127229 */ /* 0x004fce0000000010 */
[----:B------:R1:W-:Y:S05]  /*0460*/  STG.E.64 desc[UR6][R20.64], R18 ;  /* 0x0000001214007986 */ /* 0x0003ea000c101b06 */
[----:B------:R-:W-:Y:S05]  /*0470*/  @!P1 BRA `(.L_x_1249) ;  /* 0xfffffffc00a89947 */ /* 0x000fea000383ffff */
[----:B------:R-:W-:Y:S05]  /*0480*/  EXIT ;  /* 0x000000000000794d */ /* 0x000fea0003800000 */
.L_x_1248:
        /* <DEDUP_REMOVED lines=19> */
.L_x_1251:
        /* <DEDUP_REMOVED lines=44> */
[----:B--2---:R-:W-:-:S07]  /*0880*/  DADD R18, R14, R16 ;  /* 0x000000000e127229 */ /* 0x004fce0000000010 */
[----:B------:R1:W-:Y:S05]  /*0890*/  STG.E.64 desc[UR6][R20.64], R18 ;  /* 0x0000001214007986 */ /* 0x0003ea000c101b06 */
[----:B------:R-:W-:Y:S05]  /*08a0*/  @!P1 BRA `(.L_x_1251) ;  /* 0xfffffffc00449947 */ /* 0x000fea000383ffff */
[----:B------:R-:W-:Y:S05]  /*08b0*/  EXIT ;  /* 0x000000000000794d */ /* 0x000fea0003800000 */
.L_x_1250:
[----:B------:R-:W0:Y:S08]  /*08c0*/  LDC.64 R4, c[0x0][0x398] ;  /* 0x0000e600ff047b82 */ /* 0x000e300000000a00 */
[----:B---3--:R-:W1:Y:S08]  /*08d0*/  LDC.64 R14, c[0x0][0x3a8] ;  /* 0x0000ea00ff0e7b82 */ /* 0x008e700000000a00 */
[----:B------:R-:W3:Y:S02]  /*08e0*/  LDC.64 R10, c[0x0][0x388] ;  /* 0x0000e200ff0a7b82 */ /* 0x000ee40000000a00 */
.L_x_1252:
[C---:B--23--:R-:W-:Y:S01]  /*08f0*/  IMAD.WIDE R12, R9.reuse, 0x8, R10 ;  /* 0x00000008090c7825 */ /* 0x04cfe200078e020a */
[----:B0-----:R-:W2:Y:S04]  /*0900*/  LDG.E.64 R6, desc[UR6][R4.64] ;  /* 0x0000000604067981 */ /* 0x001ea8000c1e1b00 */
[----:B------:R-:W2:Y:S02]  /*0910*/  LDG.E.64 R2, desc[UR6][R12.64] ;  /* 0x000000060c027981 */ /* 0x000ea4000c1e1b00 */
[----:B--2---:R-:W-:Y:S01]  /*0920*/  DADD R2, R2, R6 ;  /* 0x0000000002027229 */ /* 0x004fe20000000006 */
[----:B-1----:R-:W-:Y:S01]  /*0930*/  IMAD.WIDE R6, R9, 0x8, R14 ;  /* 0x0000000809067825 */ /* 0x002fe200078e020e */
[----:B------:R-:W-:-:S05]  /*0940*/  IADD3 R9, PT, PT, R0, R9, RZ ;  /* 0x0000000900097210 */ /* 0x000fca0007ffe0ff */
[----:B------:R4:W-:Y:S01]  /*0950*/  STG.E.64 desc[UR6][R6.64], R2 ;  /* 0x0000000206007986 */ /* 0x0009e2000c101b06 */
[----:B------:R-:W-:-:S13]  /*0960*/  ISETP.GE.AND P0, PT, R9, UR5, PT ;  /* 0x0000000509007c0c */ /* 0x000fda000bf06270 */
[----:B----4-:R-:W-:Y:S05]  /*0970*/  @!P0 BRA `(.L_x_1252) ;  /* 0xfffffffc00dc8947 */ /* 0x010fea000383ffff */
[----:B------:R-:W-:Y:S05]  /*0980*/  EXIT ;  /* 0x000000000000794d */ /* 0x000fea0003800000 */
.L_x_1245:
        /* <DEDUP_REMOVED lines=22> */
.L_x_1255:
        /* <DEDUP_REMOVED lines=19> */
[----:B--2---:R-:W-:-:S07]  /*0c20*/  DADD R18, R14, R16 ;  /* 0x000000000e127229 */ /* 0x004fce0000000010 */
[----:B------:R1:W-:Y:S05]  /*0c30*/  STG.E.64 desc[UR6][R20.64], R18 ;  /* 0x0000001214007986 */ /* 0x0003ea000c101b06 */
[----:B------:R-:W-:Y:S05]  /*0c40*/  @!P1 BRA `(.L_x_1255) ;  /* 0xfffffffc00a89947 */ /* 0x000fea000383ffff */
[----:B------:R-:W-:Y:S05]  /*0c50*/  EXIT ;  /* 0x000000000000794d */ /* 0x000fea0003800000 */
.L_x_1254:
        /* <DEDUP_REMOVED lines=19> */
.L_x_1257:
        /* <DEDUP_REMOVED lines=44> */
[----:B--2---:R-:W-:-:S07]  /*1050*/  DADD R18, R14, R16 ;  /* 0x000000000e127229 */ /* 0x004fce0000000010 */
[----:B------:R1:W-:Y:S05]  /*1060*/  STG.E.64 desc[UR6][R20.64], R18 ;  /* 0x0000001214007986 */ /* 0x0003ea000c101b06 */
[----:B------:R-:W-:Y:S05]  /*1070*/  @!P1 BRA `(.L_x_1257) ;  /* 0xfffffffc00449947 */ /* 0x000fea000383ffff */
[----:B------:R-:W-:Y:S05]  /*1080*/  EXIT ;  /* 0x000000000000794d */ /* 0x000fea0003800000 */
.L_x_1256:
[----:B------:R-:W0:Y:S08]  /*1090*/  LDC.64 R2, c[0x0][0x388] ;  /* 0x0000e200ff027b82 */ /* 0x000e300000000a00 */
[----:B------:R-:W1:Y:S08]  /*10a0*/  LDC.64 R12, c[0x0][0x3a8] ;  /* 0x0000ea00ff0c7b82 */ /* 0x000e700000000a00 */
[----:B------:R-:W2:Y:S02]  /*10b0*/  LDC.64 R10, c[0x0][0x398] ;  /* 0x0000e600ff0a7b82 */ /* 0x000ea40000000a00 */
.L_x_1258:
[C---:B--2---:R-:W-:Y:S01]  /*10c0*/  IMAD.WIDE R6, R9.reuse, 0x8, R10 ;  /* 0x0000000809067825 */ /* 0x044fe200078e020a */
[----:B0--3--:R-:W2:Y:S05]  /*10d0*/  LDG.E.64 R4, desc[UR6][R2.64] ;  /* 0x0000000602047981 */ /* 0x009eaa000c1e1b00 */
        /* <DEDUP_REMOVED lines=8> */
.L_x_1253:
        /* <DEDUP_REMOVED lines=23> */
.L_x_1261:
        /* <DEDUP_REMOVED lines=42> */
.L_x_1260:
        /* <DEDUP_REMOVED lines=20> */
.L_x_1263:
        /* <DEDUP_REMOVED lines=67> */
.L_x_1262:
        /* <DEDUP_REMOVED lines=16> */
.L_x_1264:
        /* <DEDUP_REMOVED lines=22> */
.L_x_1259:
        /* <DEDUP_REMOVED lines=23> */
.L_x_1267:
        /* <DEDUP_REMOVED lines=67> */
.L_x_1266:
        /* <DEDUP_REMOVED lines=16> */
.L_x_1268:
        /* <DEDUP_REMOVED lines=22> */
.L_x_1265:
        /* <DEDUP_REMOVED lines=21> */
.L_x_1271:
        /* <DEDUP_REMOVED lines=47> */
.L_x_1270:
[----:B------:R-:W0:Y:S08]  /*2980*/  LDC.64 R6, c[0x0][0x388] ;  /* 0x0000e200ff067b82 */ /* 0x000e300000000a00 */
[----:B------:R-:W1:Y:S08]  /*2990*/  LDC.64 R10, c[0x0][0x398] ;  /* 0x0000e600ff0a7b82 */ /* 0x000e700000000a00 */
[----:B------:R-:W2:Y:S02]  /*29a0*/  LDC.64 R12, c[0x0][0x3a8] ;  /* 0x0000ea00ff0c7b82 */ /* 0x000ea40000000a00 */
.L_x_1272:
[----:B0-----:R-:W3:Y:S04]  /*29b0*/  LDG.E.64 R2, desc[UR6][R6.64] ;  /* 0x0000000606027981 */ /* 0x001ee8000c1e1b00 */
[----:B-1----:R-:W3:Y:S02]  /*29c0*/  LDG.E.64 R4, desc[UR6][R10.64] ;  /* 0x000000060a047981 */ /* 0x002ee4000c1e1b00 */
[----:B---3--:R-:W-:Y:S01]  /*29d0*/  DADD R2, R2, R4 ;  /* 0x0000000002027229 */ /* 0x008fe20000000004 */
[----:B--2---:R-:W-:-:S04]  /*29e0*/  IMAD.WIDE R4, R9, 0x8, R12 ;  /* 0x0000000809047825 */ /* 0x004fc800078e020c */
[----:B------:R-:W-:Y:S02]  /*29f0*/  IMAD.IADD R9, R0, 0x1, R9 ;  /* 0x0000000100097824 */ /* 0x000fe400078e0209 */
[----:B------:R3:W-:Y:S03]  /*2a00*/  STG.E.64 desc[UR6][R4.64], R2 ;  /* 0x0000000204007986 */ /* 0x0007e6000c101b06 */
[----:B------:R-:W-:-:S13]  /*2a10*/  ISETP.GE.AND P0, PT, R9, UR5, PT ;  /* 0x0000000509007c0c */ /* 0x000fda000bf06270 */
[----:B---3--:R-:W-:Y:S05]  /*2a20*/  @!P0 BRA `(.L_x_1272) ;  /* 0xfffffffc00e08947 */ /* 0x008fea000383ffff */
[----:B------:R-:W-:Y:S05]  /*2a30*/  EXIT ;  /* 0x000000000000794d */ /* 0x000fea0003800000 */
.L_x_1269:
        /* <DEDUP_REMOVED lines=21> */
.L_x_1274:
        /* <DEDUP_REMOVED lines=90> */
.L_x_1273:
        /* <DEDUP_REMOVED lines=17> */
.L_x_1275:
        /* <DEDUP_REMOVED lines=47> */
.L_x_1276:
        /* <DEDUP_REMOVED lines=13> */
.L_x_1347:


//--------------------- .text._Z10_add_32_12iPfiiS_iiS_ --------------------------
	.section	.text._Z10_add_32_12iPfiiS_iiS_,"ax",@progbits
	.align	128
        .global         _Z10_add_32_12iPfiiS_iiS_
        .type           _Z10_add_32_12iPfiiS_iiS_,@function
        .size           _Z10_add_32_12iPfiiS_iiS_,(.L_x_1348 - _Z10_add_32_12iPfiiS_iiS_)
        .other          _Z10_add_32_12iPfiiS_iiS_,@"STO_CUDA_ENTRY STV_DEFAULT"
_Z10_add_32_12iPfiiS_iiS_:
.text._Z10_add_32_12iPfiiS_iiS_:
        /* <DEDUP_REMOVED lines=20> */
.L_x_1279:
[----:B--2---:R-:W-:-:S04]  /*0140*/  IMAD.WIDE R2, R9, 0x4, R10 ;  /* 0x0000000409027825 */ /* 0x004fc800078e020a */
[C---:B---3--:R-:W-:Y:S02]  /*0150*/  IMAD.WIDE R4, R9.reuse, 0x4, R12 ;  /* 0x0000000409047825 */ /* 0x048fe400078e020c */
[----:B------:R-:W2:Y:S04]  /*0160*/  LDG.E R2, desc[UR6][R2.64] ;  /* 0x0000000602027981 */ /* 0x000ea8000c1e1900 */
[----:B------:R-:W2:Y:S01]  /*0170*/  LDG.E R5, desc[UR6][R4.64] ;  /* 0x0000000604057981 */ /* 0x000ea2000c1e1900 */
[----:B0-----:R-:W-:-:S04]  /*0180*/  IMAD.WIDE R6, R9, 0x4, R14 ;  /* 0x0000000409067825 */ /* 0x001fc800078e020e */
[----:B------:R-:W-:-:S05]  /*0190*/  IMAD.IADD R9, R0, 0x1, R9 ;  /* 0x0000000100097824 */ /* 0x000fca00078e0209 */
[----:B------:R-:W-:Y:S01]  /*01a0*/  ISETP.GE.AND P0, PT, R9, UR5, PT ;  /* 0x0000000509007c0c */ /* 0x000fe2000bf06270 */
[----:B--2---:R-:W-:-:S05]  /*01b0*/  FADD R17, R2, R5 ;  /* 0x0000000502117221 */ /* 0x004fca0000000000 */
[----:B------:R0:W-:Y:S07]  /*01c0*/  STG.E desc[UR6][R6.64], R17 ;  /* 0x0000001106007986 */ /* 0x0001ee000c101906 */
[----:B------:R-:W-:Y:S05]  /*01d0*/  @!P0 BRA `(.L_x_1279) ;  /* 0xfffffffc00d88947 */ /* 0x000fea000383ffff */
[----:B------:R-:W-:Y:S05]  /*01e0*/  EXIT ;  /* 0x000000000000794d */ /* 0x000fea0003800000 */
.L_x_1278:
        /* <DEDUP_REMOVED lines=19> */
.L_x_1281:
        /* <DEDUP_REMOVED lines=19> */
[----:B---3--:R-:W-:-:S05]  /*0450*/  FADD R13, R13, R16 ;  /* 0x000000100d0d7221 */ /* 0x008fca0000000000 */
[----:B------:R1:W-:Y:S07]  /*0460*/  STG.E desc[UR6][R18.64], R13 ;  /* 0x0000000d12007986 */ /* 0x0003ee000c101906 */
[----:B------:R-:W-:Y:S05]  /*0470*/  @!P1 BRA `(.L_x_1281) ;  /* 0xfffffffc00a89947 */ /* 0x000fea000383ffff */
[----:B------:R-:W-:Y:S05]  /*0480*/  EXIT ;  /* 0x000000000000794d */ /* 0x000fea0003800000 */
.L_x_1280:
        /* <DEDUP_REMOVED lines=19> */
.L_x_1283:
        /* <DEDUP_REMOVED lines=44> */
[----:B--2---:R-:W-:-:S05]  /*0880*/  FADD R21, R13, R16 ;  /* 0x000000100d157221 */ /* 0x004fca0000000000 */
[----:B------:R1:W-:Y:S07]  /*0890*/  STG.E desc[UR6][R18.64], R21 ;  /* 0x0000001512007986 */ /* 0x0003ee000c101906 */
[----:B------:R-:W-:Y:S05]  /*08a0*/  @!P1 BRA `(.L_x_1283) ;  /* 0xfffffffc00449947 */ /* 0x000fea000383ffff */
[----:B------:R-:W-:Y:S05]  /*08b0*/  EXIT ;  /* 0x000000000000794d */ /* 0x000fea0003800000 */
.L_x_1282:
[----:B------:R-:W0:Y:S08]  /*08c0*/  LDC.64 R2, c[0x0][0x398] ;  /* 0x0000e600ff027b82 */ /* 0x000e300000000a00 */
[----:B--2---:R-:W1:Y:S08]  /*08d0*/  LDC.64 R10, c[0x0][0x3a8] ;  /* 0x0000ea00ff0a7b82 */ /* 0x004e700000000a00 */
[----:B------:R-:W2:Y:S02]  /*08e0*/  LDC.64 R4, c[0x0][0x388] ;  /* 0x0000e200ff047b82 */ /* 0x000ea40000000a00 */
.L_x_1284:
[C---:B--2---:R-:W-:Y:S01]  /*08f0*/  IMAD.WIDE R6, R9.reuse, 0x4, R4 ;  /* 0x0000000409067825 */ /* 0x044fe200078e0204 */
[----:B0---4-:R-:W2:Y:S05]  /*0900*/  LDG.E R15, desc[UR6][R2.64] ;  /* 0x00000006020f7981 */ /* 0x011eaa000c1e1900 */
[----:B------:R-:W2:Y:S01]  /*0910*/  LDG.E R6, desc[UR6][R6.64] ;  /* 0x0000000606067981 */ /* 0x000ea2000c1e1900 */
[----:B-1-3--:R-:W-:Y:S01]  /*0920*/  IMAD.WIDE R12, R9, 0x4, R10 ;  /* 0x00000004090c7825 */ /* 0x00afe200078e020a */
[----:B------:R-:W-:-:S04]  /*0930*/  IADD3 R9, PT, PT, R0, R9, RZ ;  /* 0x0000000900097210 */ /* 0x000fc80007ffe0ff */
[----:B------:R-:W-:Y:S01]  /*0940*/  ISETP.GE.AND P0, PT, R9, UR5, PT ;  /* 0x0000000509007c0c */ /* 0x000fe2000bf06270 */
[----:B--2---:R-:W-:-:S05]  /*0950*/  FADD R15, R6, R15 ;  /* 0x0000000f060f7221 */ /* 0x004fca0000000000 */
[----:B------:R4:W-:Y:S07]  /*0960*/  STG.E desc[UR6][R12.64], R15 ;  /* 0x0000000f0c007986 */ /* 0x0009ee000c101906 */
[----:B------:R-:W-:Y:S05]  /*0970*/  @!P0 BRA `(.L_x_1284) ;  /* 0xfffffffc00dc8947 */ /* 0x000fea000383ffff */
[----:B------:R-:W-:Y:S05]  /*0980*/  EXIT ;  /* 0x000000000000794d */ /* 0x000fea0003800000 */
.L_x_1277:
        /* <DEDUP_REMOVED lines=22> */
.L_x_1287:
        /* <DEDUP_REMOVED lines=23> */
.L_x_1286:
        /* <DEDUP_REMOVED lines=19> */
.L_x_1289:
        /* <DEDUP_REMOVED lines=44> */
[----:B--2---:R-:W-:-:S05]  /*1050*/  FADD R21, R12, R17 ;  /* 0x000000110c157221 */ /* 0x004fca0000000000 */
[----:B------:R1:W-:Y:S07]  /*1060*/  STG.E desc[UR6][R18.64], R21 ;  /* 0x0000001512007986 */ /* 0x0003ee000c101906 */
[----:B------:R-:W-:Y:S05]  /*1070*/  @!P1 BRA `(.L_x_1289) ;  /* 0xfffffffc00449947 */ /* 0x000fea000383ffff */
[----:B------:R-:W-:Y:S05]  /*1080*/  EXIT ;  /* 0x000000000000794d */ /* 0x000fea0003800000 */
.L_x_1288:
[----:B------:R-:W0:Y:S08]  /*1090*/  LDC.64 R2, c[0x0][0x388] ;  /* 0x0000e200ff027b82 */ /* 0x000e300000000a00 */
[----:B------:R-:W1:Y:S08]  /*10a0*/  LDC.64 R10, c[0x0][0x3a8] ;  /* 0x0000ea00ff0a7b82 */ /* 0x000e700000000a00 */
[----:B------:R-:W2:Y:S02]  /*10b0*/  LDC.64 R4, c[0x0][0x398] ;  /* 0x0000e600ff047b82 */ /* 0x000ea40000000a00 */
.L_x_1290:
[C---:B--2---:R-:W-:Y:S01]  /*10c0*/  IMAD.WIDE R6, R9.reuse, 0x4, R4 ;  /* 0x0000000409067825 */ /* 0x044fe200078e0204 */
[----:B0-----:R-:W2:Y:S05]  /*10d0*/  LDG.E R8, desc[UR6][R2.64] ;  /* 0x0000000602087981 */ /* 0x001eaa000c1e1900 */
        /* <DEDUP_REMOVED lines=8> */
.L_x_1285:
        /* <DEDUP_REMOVED lines=23> */
.L_x_1293:
        /* <DEDUP_REMOVED lines=38> */
[----:B--2---:R-:W-:-:S05]  /*1530*/  FADD R21, R15, R16 ;  /* 0x000000100f157221 */ /* 0x004fca0000000000 */
[----:B------:R1:W-:Y:S07]  /*1540*/  STG.E desc[UR6][R18.64], R21 ;  /* 0x0000001512007986 */ /* 0x0003ee000c101906 */
[----:B------:R-:W-:Y:S05]  /*1550*/  @!P1 BRA `(.L_x_1293) ;  /* 0xfffffffc005c9947 */ /* 0x000fea000383ffff */
[----:B------:R-:W-:Y:S05]  /*1560*/  EXIT ;  /* 0x000000000000794d */ /* 0x000fea0003800000 */
.L_x_1292:
        /* <DEDUP_REMOVED lines=20> */
.L_x_1295:
        /* <DEDUP_REMOVED lines=63> */
[----:B--2---:R-:W-:-:S05]  /*1aa0*/  FADD R17, R17, R20 ;  /* 0x0000001411117221 */ /* 0x004fca0000000000 */
[----:B------:R1:W-:Y:S07]  /*1ab0*/  STG.E desc[UR6][R10.64], R17 ;  /* 0x000000110a007986 */ /* 0x0003ee000c101906 */
[----:B------:R-:W-:Y:S05]  /*1ac0*/  @!P1 BRA `(.L_x_1295) ;  /* 0xfffffff800f89947 */ /* 0x000fea000383ffff */
[----:B------:R-:W-:Y:S05]  /*1ad0*/  EXIT ;  /* 0x000000000000794d */ /* 0x000fea0003800000 */
.L_x_1294:
        /* <DEDUP_REMOVED lines=16> */
.L_x_1296:
        /* <DEDUP_REMOVED lines=22> */
.L_x_1291:
        /* <DEDUP_REMOVED lines=23> */
.L_x_1299:
        /* <DEDUP_REMOVED lines=67> */
.L_x_1298:
        /* <DEDUP_REMOVED lines=16> */
.L_x_1300:
        /* <DEDUP_REMOVED lines=18> */
[----:B--2---:R-:W-:-:S05]  /*2500*/  FADD R17, R8, R13 ;  /* 0x0000000d08117221 */ /* 0x004fca0000000000 */
[----:B------:R1:W-:Y:S07]  /*2510*/  STG.E desc[UR6][R14.64], R17 ;  /* 0x000000110e007986 */ /* 0x0003ee000c101906 */
[----:B------:R-:W-:Y:S05]  /*2520*/  @!P0 BRA `(.L_x_1300) ;  /* 0xfffffffc00ac8947 */ /* 0x000fea000383ffff */
[----:B------:R-:W-:Y:S05]  /*2530*/  EXIT ;  /* 0x000000000000794d */ /* 0x000fea0003800000 */
.L_x_1297:
        /* <DEDUP_REMOVED lines=21> */
.L_x_1303:
        /* <DEDUP_REMOVED lines=47> */
.L_x_1302:
[----:B------:R-:W0:Y:S08]  /*2980*/  LDC.64 R2, c[0x0][0x388] ;  /* 0x0000e200ff027b82 */ /* 0x000e300000000a00 */
[----:B------:R-:W1:Y:S08]  /*2990*/  LDC.64 R4, c[0x0][0x398] ;  /* 0x0000e600ff047b82 */ /* 0x000e700000000a00 */
[----:B------:R-:W2:Y:S02]  /*29a0*/  LDC.64 R6, c[0x0][0x3a8] ;  /* 0x0000ea00ff067b82 */ /* 0x000ea40000000a00 */
.L_x_1304:
[----:B0--3--:R-:W3:Y:S04]  /*29b0*/  LDG.E R8, desc[UR6][R2.64] ;  /* 0x0000000602087981 */ /* 0x009ee8000c1e1900 */
[----:B-1----:R-:W3:Y:S01]  /*29c0*/  LDG.E R13, desc[UR6][R4.64] ;  /* 0x00000006040d7981 */ /* 0x002ee2000c1e1900 */
[----:B--2---:R-:W-:-:S04]  /*29d0*/  IMAD.WIDE R10, R9, 0x4, R6 ;  /* 0x00000004090a7825 */ /* 0x004fc800078e0206 */
[----:B------:R-:W-:-:S05]  /*29e0*/  IMAD.IADD R9, R0, 0x1, R9 ;  /* 0x0000000100097824 */ /* 0x000fca00078e0209 */
[----:B------:R-:W-:Y:S01]  /*29f0*/  ISETP.GE.AND P0, PT, R9, UR5, PT ;  /* 0x0000000509007c0c */ /* 0x000fe2000bf06270 */
[----:B---3--:R-:W-:-:S05]  /*2a00*/  FADD R13, R8, R13 ;  /* 0x0000000d080d7221 */ /* 0x008fca0000000000 */
[----:B------:R3:W-:Y:S07]  /*2a10*/  STG.E desc[UR6][R10.64], R13 ;  /* 0x0000000d0a007986 */ /* 0x0007ee000c101906 */
[----:B------:R-:W-:Y:S05]  /*2a20*/  @!P0 BRA `(.L_x_1304) ;  /* 0xfffffffc00e08947 */ /* 0x000fea000383ffff */
[----:B------:R-:W-:Y:S05]  /*2a30*/  EXIT ;  /* 0x000000000000794d */ /* 0x000fea0003800000 */
.L_x_1301:
        /* <DEDUP_REMOVED lines=21> */
.L_x_1306:
        /* <DEDUP_REMOVED lines=90> */
.L_x_1305:
        /* <DEDUP_REMOVED lines=17> */
.L_x_1307:
        /* <DEDUP_REMOVED lines=47> */
.L_x_1308:
        /* <DEDUP_REMOVED lines=13> */
.L_x_1348:


//--------------------- .nv.shared.reserved.0     --------------------------
	.section	.nv.shared.reserved.0,"aw",@nobits
	.weak		__nv_reservedSMEM_offset_0_alias
	.size		__nv_reservedSMEM_offset_0_alias, 0, 64
	.other		__nv_reservedSMEM_offset_0_alias,@"STO_CUDA_RESERVED_SHARED STV_DEFAULT"
__nv_reservedSMEM_offset_0_alias:
	.zero		0
	.zero		64


//--------------------- .nv.constant0._Z11_rpow_64_12iPdiiS_iiS_ --------------------------
	.section	.nv.constant0._Z11_rpow_64_12iPdiiS_iiS_,"a",@progbits
	.sectionflags	@""
	.align	4
.nv.constant0._Z11_rpow_64_12iPdiiS_iiS_:
	.zero		944


//--------------------- .nv.constant0._Z11_rpow_32_12iPfiiS_iiS_ --------------------------
	.section	.nv.constant0._Z11_rpow_32_12iPfiiS_iiS_,"a",@progbits
	.sectionflags	@""
	.align	4
.nv.constant0._Z11_rpow_32_12iPfiiS_iiS_:
	.zero		944


//--------------------- .nv.constant0._Z15_tanhback_64_12iPdiiS_iiS_ --------------------------
	.section	.nv.constant0._Z15_tanhback_64_12iPdiiS_iiS_,"a",@progbits
	.sectionflags	@""
	.align	4
.nv.constant0._Z15_tanhback_64_12iPdiiS_iiS_:
	.zero		944


//--------------------- .nv.constant0._Z15_tanhback_32_12iPfiiS_iiS_ --------------------------
	.section	.nv.constant0._Z15_tanhback_32_12iPfiiS_iiS_,"a",@progbits
	.sectionflags	@""
	.align	4
.nv.constant0._Z15_tanhback_32_12iPfiiS_iiS_:
	.zero		944


//--------------------- .nv.constant0._Z15_sigmback_64_12iPdiiS_iiS_ --------------------------
	.section	.nv.constant0._Z15_sigmback_64_12iPdiiS_iiS_,"a",@progbits
	.sectionflags	@""
	.align	4
.nv.constant0._Z15_sigmback_64_12iPdiiS_iiS_:
	.zero		944


//--------------------- .nv.constant0._Z15_sigmback_32_12iPfiiS_iiS_ --------------------------
	.section	.nv.constant0._Z15_sigmback_32_12iPfiiS_iiS_,"a",@progbits
	.sectionflags	@""
	.align	4
.nv.constant0._Z15_sigmback_32_12iPfiiS_iiS_:
	.zero		944


//--------------------- .nv.constant0._Z15_reluback_64_12iPdiiS_iiS_ --------------------------
	.section	.nv.constant0._Z15_reluback_64_12iPdiiS_iiS_,"a",@progbits
	.sectionflags	@""
	.align	4
.nv.constant0._Z15_reluback_64_12iPdiiS_iiS_:
	.zero		944


//--------------------- .nv.constant0._Z15_reluback_32_12iPfiiS_iiS_ --------------------------
	.section	.nv.constant0._Z15_reluback_32_12iPfiiS_iiS_,"a",@progbits
	.sectionflags	@""
	.align	4
.nv.constant0._Z15_reluback_32_12iPfiiS_iiS_:
	.zero		944


//--------------------- .nv.constant0._Z15_invxback_64_12iPdiiS_iiS_ --------------------------
	.section	.nv.constant0._Z15_invxback_64_12iPdiiS_iiS_,"a",@progbits
	.sectionflags	@""
	.align	4
.nv.constant0._Z15_invxback_64_12iPdiiS_iiS_:
	.zero		944


//--------------------- .nv.constant0._Z15_invxback_32_12iPfiiS_iiS_ --------------------------
	.section	.nv.constant0._Z15_invxback_32_12iPfiiS_iiS_,"a",@progbits
	.sectionflags	@""
	.align	4
.nv.constant0._Z15_invxback_32_12iPfiiS_iiS_:
	.zero		944


//--------------------- .nv.constant0._Z9_le_64_12iPdiiS_iiS_ --------------------------
	.section	.nv.constant0._Z9_le_64_12iPdiiS_iiS_,"a",@progbits
	.sectionflags	@""
	.align	4
.nv.constant0._Z9_le_64_12iPdiiS_iiS_:
	.zero		944


//--------------------- .nv.constant0._Z9_le_32_12iPfiiS_iiS_ --------------------------
	.section	.nv.constant0._Z9_le_32_12iPfiiS_iiS_,"a",@progbits
	.sectionflags	@""
	.align	4
.nv.constant0._Z9_le_32_12iPfiiS_iiS_:
	.zero		944


//--------------------- .nv.constant0._Z9_lt_64_12iPdiiS_iiS_ --------------------------
	.section	.nv.constant0._Z9_lt_64_12iPdiiS_iiS_,"a",@progbits
	.sectionflags	@""
	.align	4
.nv.constant0._Z9_lt_64_12iPdiiS_iiS_:
	.zero		944


//--------------------- .nv.constant0._Z9_lt_32_12iPfiiS_iiS_ --------------------------
	.section	.nv.constant0._Z9_lt_32_12iPfiiS_iiS_,"a",@progbits
	.sectionflags	@""
	.align	4
.nv.constant0._Z9_lt_32_12iPfiiS_iiS_:
	.zero		944


//--------------------- .nv.constant0._Z9_ge_64_12iPdiiS_iiS_ --------------------------
	.section	.nv.constant0._Z9_ge_64_12iPdiiS_iiS_,"a",@progbits
	.sectionflags	@""
	.align	4
.nv.constant0._Z9_ge_64_12iPdiiS_iiS_:
	.zero		944


//--------------------- .nv.constant0._Z9_ge_32_12iPfiiS_iiS_ --------------------------
	.section	.nv.constant0._Z9_ge_32_12iPfiiS_iiS_,"a",@progbits
	.sectionflags	@""
	.align	4
.nv.constant0._Z9_ge_32_12iPfiiS_iiS_:
	.zero		944


//--------------------- .nv.constant0._Z9_gt_64_12iPdiiS_iiS_ --------------------------
	.section	.nv.constant0._Z9_gt_64_12iPdiiS_iiS_,"a",@progbits
	.sectionflags	@""
	.align	4
.nv.constant0._Z9_gt_64_12iPdiiS_iiS_:
	.zero		944


//--------------------- .nv.constant0._Z9_gt_32_12iPfiiS_iiS_ --------------------------
	.section	.nv.constant0._Z9_gt_32_12iPfiiS_iiS_,"a",@progbits
	.sectionflags	@""
	.align	4
.nv.constant0._Z9_gt_32_12iPfiiS_iiS_:
	.zero		944


//--------------------- .nv.constant0._Z9_ne_64_12iPdiiS_iiS_ --------------------------
	.section	.nv.constant0._Z9_ne_64_12iPdiiS_iiS_,"a",@progbits
	.sectionflags	@""
	.align	4
.nv.constant0._Z9_ne_64_12iPdiiS_iiS_:
	.zero		944


//--------------------- .nv.constant0._Z9_ne_32_12iPfiiS_iiS_ --------------------------
	.section	.nv.constant0._Z9_ne_32_12iPfiiS_iiS_,"a",@progbits
	.sectionflags	@""
	.align	4
.nv.constant0._Z9_ne_32_12iPfiiS_iiS_:
	.zero		944


//--------------------- .nv.constant0._Z9_eq_64_12iPdiiS_iiS_ --------------------------
	.section	.nv.constant0._Z9_eq_64_12iPdiiS_iiS_,"a",@progbits
	.sectionflags	@""
	.align	4
.nv.constant0._Z9_eq_64_12iPdiiS_iiS_:
	.zero		944


//--------------------- .nv.constant0._Z9_eq_32_12iPfiiS_iiS_ --------------------------
	.section	.nv.constant0._Z9_eq_32_12iPfiiS_iiS_,"a",@progbits
	.sectionflags	@""
	.align	4
.nv.constant0._Z9_eq_32_12iPfiiS_iiS_:
	.zero		944


//--------------------- .nv.constant0._Z10_min_64_12iPdiiS_iiS_ --------------------------
	.section	.nv.constant0._Z10_min_64_12iPdiiS_iiS_,"a",@progbits
	.sectionflags	@""
	.align	4
.nv.constant0._Z10_min_64_12iPdiiS_iiS_:
	.zero		944


//--------------------- .nv.constant0._Z10_min_32_12iPfiiS_iiS_ --------------------------
	.section	.nv.constant0._Z10_min_32_12iPfiiS_iiS_,"a",@progbits
	.sectionflags	@""
	.align	4
.nv.constant0._Z10_min_32_12iPfiiS_iiS_:
	.zero		944


//--------------------- .nv.constant0._Z10_max_64_12iPdiiS_iiS_ --------------------------
	.section	.nv.constant0._Z10_max_64_12iPdiiS_iiS_,"a",@progbits
	.sectionflags	@""
	.align	4
.nv.constant0._Z10_max_64_12iPdiiS_iiS_:
	.zero		944


//--------------------- .nv.constant0._Z10_max_32_12iPfiiS_iiS_ --------------------------
	.section	.nv.constant0._Z10_max_32_12iPfiiS_iiS_,"a",@progbits
	.sectionflags	@""
	.align	4
.nv.constant0._Z10_max_32_12iPfiiS_iiS_:
	.zero		944


//--------------------- .nv.constant0._Z10_pow_64_12iPdiiS_iiS_ --------------------------
	.section	.nv.constant0._Z10_pow_64_12iPdiiS_iiS_,"a",@progbits
	.sectionflags	@""
	.align	4
.nv.constant0._Z10_pow_64_12iPdiiS_iiS_:
	.zero		944


//--------------------- .nv.constant0._Z10_pow_32_12iPfiiS_iiS_ --------------------------
	.section	.nv.constant0._Z10_pow_32_12iPfiiS_iiS_,"a",@progbits
	.sectionflags	@""
	.align	4
.nv.constant0._Z10_pow_32_12iPfiiS_iiS_:
	.zero		944


//--------------------- .nv.constant0._Z10_div_64_12iPdiiS_iiS_ --------------------------
	.section	.nv.constant0._Z10_div_64_12iPdiiS_iiS_,"a",@progbits
	.sectionflags	@""
	.align	4
.nv.constant0._Z10_div_64_12iPdiiS_iiS_:
	.zero		944


//--------------------- .nv.constant0._Z10_div_32_12iPfiiS_iiS_ --------------------------
	.section	.nv.constant0._Z10_div_32_12iPfiiS_iiS_,"a",@progbits
	.sectionflags	@""
	.align	4
.nv.constant0._Z10_div_32_12iPfiiS_iiS_:
	.zero		944


//--------------------- .nv.constant0._Z10_mul_64_12iPdiiS_iiS_ --------------------------
	.section	.nv.constant0._Z10_mul_64_12iPdiiS_iiS_,"a",@progbits
	.sectionflags	@""
	.align	4
.nv.constant0._Z10_mul_64_12iPdiiS_iiS_:
	.zero		944


//--------------------- .nv.constant0._Z10_mul_32_12iPfiiS_iiS_ --------------------------
	.section	.nv.constant0._Z10_mul_32_12iPfiiS_iiS_,"a",@progbits
	.sectionflags	@""
	.align	4
.nv.constant0._Z10_mul_32_12iPfiiS_iiS_:
	.zero		944


//--------------------- .nv.constant0._Z10_sub_64_12iPdiiS_iiS_ --------------------------
	.section	.nv.constant0._Z10_sub_64_12iPdiiS_iiS_,"a",@progbits
	.sectionflags	@""
	.align	4
.nv.constant0._Z10_sub_64_12iPdiiS_iiS_:
	.zero		944


//--------------------- .nv.constant0._Z10_sub_32_12iPfiiS_iiS_ --------------------------
	.section	.nv.constant0._Z10_sub_32_12iPfiiS_iiS_,"a",@progbits
	.sectionflags	@""
	.align	4
.nv.constant0._Z10_sub_32_12iPfiiS_iiS_:
	.zero		944


//--------------------- .nv.constant0._Z10_add_64_12iPdiiS_iiS_ --------------------------
	.section	.nv.constant0._Z10_add_64_12iPdiiS_iiS_,"a",@progbits
	.sectionflags	@""
	.align	4
.nv.constant0._Z10_add_64_12iPdiiS_iiS_:
	.zero		944


//--------------------- .nv.constant0._Z10_add_32_12iPfiiS_iiS_ --------------------------
	.section	.nv.constant0._Z10_add_32_12iPfiiS_iiS_,"a",@progbits
	.sectionflags	@""
	.align	4
.nv.constant0._Z10_add_32_12iPfiiS_iiS_:
	.zero		944


//--------------------- SYMBOLS --------------------------

	.type		.nv.reservedSmem.offset0,@object
	.size		.nv.reservedSmem.offset0,0x4
